// auto-generated by cutlass_sweep.gemm — config: {"arch": "sm_100", "cluster_m": 2, "cluster_n": 1, "dtype": "bf16", "dtype_b": "bf16", "layout": "nt", "stages": 0, "tile_k": 16, "tile_m": 256, "tile_n": 192}
#include "cutlass/cutlass.h"
#include "cutlass/gemm/collective/collective_builder.hpp"
#include "cutlass/gemm/device/gemm_universal_adapter.h"
#include "cutlass/gemm/kernel/gemm_universal.hpp"
#include "cutlass/epilogue/collective/collective_builder.hpp"

using ElemA = cutlass::bfloat16_t;
using ElemB = cutlass::bfloat16_t;
using ElemCD = cutlass::bfloat16_t;
using Acc  = float;
using TileShape    = cute::Shape<cute::_256, cute::_192, cute::_16>;
using ClusterShape = cute::Shape<cute::_2, cute::_1, cute::_1>;

using CollectiveEpilogue = typename cutlass::epilogue::collective::CollectiveBuilder<
    cutlass::arch::Sm100, cutlass::arch::OpClassTensorOp,
    TileShape, ClusterShape,
    cutlass::epilogue::collective::EpilogueTileAuto,
    Acc, Acc,
    ElemCD, cutlass::layout::RowMajor, 128 / cutlass::sizeof_bits<ElemCD>::value,
    ElemCD, cutlass::layout::RowMajor, 128 / cutlass::sizeof_bits<ElemCD>::value,
    cutlass::epilogue::collective::EpilogueScheduleAuto
  >::CollectiveOp;

using CollectiveMainloop = typename cutlass::gemm::collective::CollectiveBuilder<
    cutlass::arch::Sm100, cutlass::arch::OpClassTensorOp,
    ElemA, cutlass::layout::RowMajor, 128 / cutlass::sizeof_bits<ElemA>::value,
    ElemB, cutlass::layout::ColumnMajor, 128 / cutlass::sizeof_bits<ElemB>::value,
    Acc,
    TileShape, ClusterShape,
    cutlass::gemm::collective::StageCountAutoCarveout<static_cast<int>(sizeof(typename CollectiveEpilogue::SharedStorage))>,
    cutlass::gemm::collective::KernelScheduleAuto
  >::CollectiveOp;

using GemmKernel = cutlass::gemm::kernel::GemmUniversal<
    cute::Shape<int,int,int,int>,
    CollectiveMainloop,
    CollectiveEpilogue
>;
using Gemm = cutlass::gemm::device::GemmUniversalAdapter<GemmKernel>;

// Force the device kernel symbol into the cubin without needing a host main.
auto* _anchor = &cutlass::device_kernel<GemmKernel>;


// ===== COMPILED SASS (sm_100a) =====

	.target	sm_100a

	.elftype	@"ET_EXEC"


//--------------------- .note.nv.tkinfo           --------------------------
	.section	.note.nv.tkinfo,"",@"SHT_NOTE"
	.sectionflags	@"SHF_NOTE_NV_TKINFO"
	.tkinfo
        /*0018*/ 	.word	0x00000002
        /*0030*/ 	.string	""
        /*0030*/ 	.string	"ptxas"
        /*0030*/ 	.string	"Cuda compilation tools, release 13.0, V13.0.88"
        /*0030*/ 	.string	"Build cuda_13.0.r13.0/compiler.36424714_0"
        /*0030*/ 	.string	"-arch sm_100a -m 64 "



//--------------------- .note.nv.cuinfo           --------------------------
	.section	.note.nv.cuinfo,"",@"SHT_NOTE"
	.sectionflags	@"SHF_NOTE_NV_CUINFO"
        /*0018*/ 	.short	0x0002
        /*001a*/ 	.short	0x0064
        /*001c*/ 	.short	0x0082
	.zero		2


//--------------------- .nv.info                  --------------------------
	.section	.nv.info,"",@"SHT_CUDA_INFO"
	.align	4


	//----- nvinfo : EIATTR_REGCOUNT
	.align		4
        /*0000*/ 	.byte	0x04, 0x2f
        /*0002*/ 	.short	(.L_19 - .L_18)
	.align		4
.L_18:
        /*0004*/ 	.word	index@(_ZN7cutlass13device_kernelINS_4gemm6kernel13GemmUniversalIN4cute5tupleIJiiiiEEENS1_10collective13CollectiveMmaINS1_35MainloopSm100TmaUmmaWarpSpecializedILi25ELi2ELi2ENS5_IJNS4_1CILi2EEENSA_ILi1EEESC_EEEEENS5_IJNSA_ILi256EEENSA_ILi192EEENSA_ILi16EEEEEENS_10bfloat16_tENS5_IJlSC_lEEESJ_SK_NS4_8TiledMMAINS4_8MMA_AtomIJNS4_26SM100_MMA_F16BF16_2x1SM_SSISJ_SJ_fLi256ELi192ELNS4_4UMMA5MajorE0ELSP_0ELNSO_7ScaleInE0ELSQ_0EEEEEENS4_6LayoutINS5_IJSC_SC_SC_EEENS5_IJNSA_ILi0EEESV_SV_EEEEENS5_IJNS4_10UnderscoreESY_SY_EEEEENS4_18SM100_TMA_2SM_LOADENS4_14ComposedLayoutINS4_7SwizzleILi1ELi4ELi3EEENS4_18smem_ptr_flag_bitsILi16EEENST_INS5_IJNSA_ILi8EEESH_EEENS5_IJSH_SC_EEEEEEEvNS4_8identityES11_S1B_vS1C_EENS_8epilogue10collective18CollectiveEpilogueINS1E_23Sm100TmaWarpSpecializedILi3ELi2ELi64ELb1ELb0EEEJNS5_IJNSA_ILi128EEESG_SH_EEENS5_IJNST_IS1J_SC_EENST_INSA_ILi64EEESC_EEEEESJ_SK_SJ_SK_NS1E_6fusion15FusionCallbacksIS1I_NS1P_17LinearCombinationISJ_fSJ_fLNS_15FloatRoundStyleE2EEES1K_S1O_JEEENS4_5SM1004TMEM4LOAD26SM100_TMEM_LOAD_32dp32b64xENS4_13SM90_TMA_LOADENS12_INS13_ILi3ELi4ELi3EEES16_NST_INS5_IJS17_S1M_EEENS5_IJS1M_SC_EEEEEEENS4_39AutoVectorizingCopyWithAssumedAlignmentILi128EEENS4_14SM90_TMA_STOREES24_S26_S26_EEEvvEEEEvNT_6ParamsE)
        /*0008*/ 	.word	0x000000ba


	//----- nvinfo : EIATTR_FRAME_SIZE
	.align		4
.L_19:
        /*000c*/ 	.byte	0x04, 0x11
        /*000e*/ 	.short	(.L_21 - .L_20)
	.align		4
.L_20:
        /*0010*/ 	.word	index@($__internal_2_$__cuda_sm10x_tcgen05_guardrail_trap_unallocated_columns_being_dealloced)
        /*0014*/ 	.word	0x00000000


	//----- nvinfo : EIATTR_FRAME_SIZE
	.align		4
.L_21:
        /*0018*/ 	.byte	0x04, 0x11
        /*001a*/ 	.short	(.L_23 - .L_22)
	.align		4
.L_22:
        /*001c*/ 	.word	index@($__internal_1_$__cuda_sm10x_tcgen05_guardrail_trap_phase_invalid_during_alloc)
        /*0020*/ 	.word	0x00000000


	//----- nvinfo : EIATTR_FRAME_SIZE
	.align		4
.L_23:
        /*0024*/ 	.byte	0x04, 0x11
        /*0026*/ 	.short	(.L_25 - .L_24)
	.align		4
.L_24:
        /*0028*/ 	.word	index@($__internal_0_$__cuda_sm10x_tcgen05_guardrail_trap_col_being_dealloced_not_returned_by_alloc)
        /*002c*/ 	.word	0x00000000


	//----- nvinfo : EIATTR_FRAME_SIZE
	.align		4
.L_25:
        /*0030*/ 	.byte	0x04, 0x11
        /*0032*/ 	.short	(.L_27 - .L_26)
	.align		4
.L_26:
        /*0034*/ 	.word	index@(_ZN7cutlass13device_kernelINS_4gemm6kernel13GemmUniversalIN4cute5tupleIJiiiiEEENS1_10collective13CollectiveMmaINS1_35MainloopSm100TmaUmmaWarpSpecializedILi25ELi2ELi2ENS5_IJNS4_1CILi2EEENSA_ILi1EEESC_EEEEENS5_IJNSA_ILi256EEENSA_ILi192EEENSA_ILi16EEEEEENS_10bfloat16_tENS5_IJlSC_lEEESJ_SK_NS4_8TiledMMAINS4_8MMA_AtomIJNS4_26SM100_MMA_F16BF16_2x1SM_SSISJ_SJ_fLi256ELi192ELNS4_4UMMA5MajorE0ELSP_0ELNSO_7ScaleInE0ELSQ_0EEEEEENS4_6LayoutINS5_IJSC_SC_SC_EEENS5_IJNSA_ILi0EEESV_SV_EEEEENS5_IJNS4_10UnderscoreESY_SY_EEEEENS4_18SM100_TMA_2SM_LOADENS4_14ComposedLayoutINS4_7SwizzleILi1ELi4ELi3EEENS4_18smem_ptr_flag_bitsILi16EEENST_INS5_IJNSA_ILi8EEESH_EEENS5_IJSH_SC_EEEEEEEvNS4_8identityES11_S1B_vS1C_EENS_8epilogue10collective18CollectiveEpilogueINS1E_23Sm100TmaWarpSpecializedILi3ELi2ELi64ELb1ELb0EEEJNS5_IJNSA_ILi128EEESG_SH_EEENS5_IJNST_IS1J_SC_EENST_INSA_ILi64EEESC_EEEEESJ_SK_SJ_SK_NS1E_6fusion15FusionCallbacksIS1I_NS1P_17LinearCombinationISJ_fSJ_fLNS_15FloatRoundStyleE2EEES1K_S1O_JEEENS4_5SM1004TMEM4LOAD26SM100_TMEM_LOAD_32dp32b64xENS4_13SM90_TMA_LOADENS12_INS13_ILi3ELi4ELi3EEES16_NST_INS5_IJS17_S1M_EEENS5_IJS1M_SC_EEEEEEENS4_39AutoVectorizingCopyWithAssumedAlignmentILi128EEENS4_14SM90_TMA_STOREES24_S26_S26_EEEvvEEEEvNT_6ParamsE)
        /*0038*/ 	.word	0x00000000


	//----- nvinfo : EIATTR_MIN_STACK_SIZE
	.align		4
.L_27:
        /*003c*/ 	.byte	0x04, 0x12
        /*003e*/ 	.short	(.L_29 - .L_28)
	.align		4
.L_28:
        /*0040*/ 	.word	index@(_ZN7cutlass13device_kernelINS_4gemm6kernel13GemmUniversalIN4cute5tupleIJiiiiEEENS1_10collective13CollectiveMmaINS1_35MainloopSm100TmaUmmaWarpSpecializedILi25ELi2ELi2ENS5_IJNS4_1CILi2EEENSA_ILi1EEESC_EEEEENS5_IJNSA_ILi256EEENSA_ILi192EEENSA_ILi16EEEEEENS_10bfloat16_tENS5_IJlSC_lEEESJ_SK_NS4_8TiledMMAINS4_8MMA_AtomIJNS4_26SM100_MMA_F16BF16_2x1SM_SSISJ_SJ_fLi256ELi192ELNS4_4UMMA5MajorE0ELSP_0ELNSO_7ScaleInE0ELSQ_0EEEEEENS4_6LayoutINS5_IJSC_SC_SC_EEENS5_IJNSA_ILi0EEESV_SV_EEEEENS5_IJNS4_10UnderscoreESY_SY_EEEEENS4_18SM100_TMA_2SM_LOADENS4_14ComposedLayoutINS4_7SwizzleILi1ELi4ELi3EEENS4_18smem_ptr_flag_bitsILi16EEENST_INS5_IJNSA_ILi8EEESH_EEENS5_IJSH_SC_EEEEEEEvNS4_8identityES11_S1B_vS1C_EENS_8epilogue10collective18CollectiveEpilogueINS1E_23Sm100TmaWarpSpecializedILi3ELi2ELi64ELb1ELb0EEEJNS5_IJNSA_ILi128EEESG_SH_EEENS5_IJNST_IS1J_SC_EENST_INSA_ILi64EEESC_EEEEESJ_SK_SJ_SK_NS1E_6fusion15FusionCallbacksIS1I_NS1P_17LinearCombinationISJ_fSJ_fLNS_15FloatRoundStyleE2EEES1K_S1O_JEEENS4_5SM1004TMEM4LOAD26SM100_TMEM_LOAD_32dp32b64xENS4_13SM90_TMA_LOADENS12_INS13_ILi3ELi4ELi3EEES16_NST_INS5_IJS17_S1M_EEENS5_IJS1M_SC_EEEEEEENS4_39AutoVectorizingCopyWithAssumedAlignmentILi128EEENS4_14SM90_TMA_STOREES24_S26_S26_EEEvvEEEEvNT_6ParamsE)
        /*0044*/ 	.word	0x00000000
.L_29:


//--------------------- .nv.compat                --------------------------
	.section	.nv.compat,"",@"SHT_CUDA_COMPAT_INFO"
	.align	4
        /*0000*/ 	.byte	0x02, 0x09, 0x01, 0x00, 0x02, 0x02, 0x02, 0x00, 0x02, 0x05, 0x05, 0x00, 0x03, 0x07, 0x01, 0x01
        /*0010*/ 	.byte	0x02, 0x03, 0x01, 0x00, 0x02, 0x06, 0x01, 0x00, 0x04, 0x0b, 0x08, 0x00, 0x09, 0x00, 0x00, 0x00
        /*0020*/ 	.byte	0x00, 0x00, 0x00, 0x00


//--------------------- .nv.info._ZN7cutlass13device_kernelINS_4gemm6kernel13GemmUniversalIN4cute5tupleIJiiiiEEENS1_10collective13CollectiveMmaINS1_35MainloopSm100TmaUmmaWarpSpecializedILi25ELi2ELi2ENS5_IJNS4_1CILi2EEENSA_ILi1EEESC_EEEEENS5_IJNSA_ILi256EEENSA_ILi192EEENSA_ILi16EEEEEENS_10bfloat16_tENS5_IJlSC_lEEESJ_SK_NS4_8TiledMMAINS4_8MMA_AtomIJNS4_26SM100_MMA_F16BF16_2x1SM_SSISJ_SJ_fLi256ELi192ELNS4_4UMMA5MajorE0ELSP_0ELNSO_7ScaleInE0ELSQ_0EEEEEENS4_6LayoutINS5_IJSC_SC_SC_EEENS5_IJNSA_ILi0EEESV_SV_EEEEENS5_IJNS4_10UnderscoreESY_SY_EEEEENS4_18SM100_TMA_2SM_LOADENS4_14ComposedLayoutINS4_7SwizzleILi1ELi4ELi3EEENS4_18smem_ptr_flag_bitsILi16EEENST_INS5_IJNSA_ILi8EEESH_EEENS5_IJSH_SC_EEEEEEEvNS4_8identityES11_S1B_vS1C_EENS_8epilogue10collective18CollectiveEpilogueINS1E_23Sm100TmaWarpSpecializedILi3ELi2ELi64ELb1ELb0EEEJNS5_IJNSA_ILi128EEESG_SH_EEENS5_IJNST_IS1J_SC_EENST_INSA_ILi64EEESC_EEEEESJ_SK_SJ_SK_NS1E_6fusion15FusionCallbacksIS1I_NS1P_17LinearCombinationISJ_fSJ_fLNS_15FloatRoundStyleE2EEES1K_S1O_JEEENS4_5SM1004TMEM4LOAD26SM100_TMEM_LOAD_32dp32b64xENS4_13SM90_TMA_LOADENS12_INS13_ILi3ELi4ELi3EEES16_NST_INS5_IJS17_S1M_EEENS5_IJS1M_SC_EEEEEEENS4_39AutoVectorizingCopyWithAssumedAlignmentILi128EEENS4_14SM90_TMA_STOREES24_S26_S26_EEEvvEEEEvNT_6ParamsE --------------------------
	.section	.nv.info._ZN7cutlass13device_kernelINS_4gemm6kernel13GemmUniversalIN4cute5tupleIJiiiiEEENS1_10collective13CollectiveMmaINS1_35MainloopSm100TmaUmmaWarpSpecializedILi25ELi2ELi2ENS5_IJNS4_1CILi2EEENSA_ILi1EEESC_EEEEENS5_IJNSA_ILi256EEENSA_ILi192EEENSA_ILi16EEEEEENS_10bfloat16_tENS5_IJlSC_lEEESJ_SK_NS4_8TiledMMAINS4_8MMA_AtomIJNS4_26SM100_MMA_F16BF16_2x1SM_SSISJ_SJ_fLi256ELi192ELNS4_4UMMA5MajorE0ELSP_0ELNSO_7ScaleInE0ELSQ_0EEEEEENS4_6LayoutINS5_IJSC_SC_SC_EEENS5_IJNSA_ILi0EEESV_SV_EEEEENS5_IJNS4_10UnderscoreESY_SY_EEEEENS4_18SM100_TMA_2SM_LOADENS4_14ComposedLayoutINS4_7SwizzleILi1ELi4ELi3EEENS4_18smem_ptr_flag_bitsILi16EEENST_INS5_IJNSA_ILi8EEESH_EEENS5_IJSH_SC_EEEEEEEvNS4_8identityES11_S1B_vS1C_EENS_8epilogue10collective18CollectiveEpilogueINS1E_23Sm100TmaWarpSpecializedILi3ELi2ELi64ELb1ELb0EEEJNS5_IJNSA_ILi128EEESG_SH_EEENS5_IJNST_IS1J_SC_EENST_INSA_ILi64EEESC_EEEEESJ_SK_SJ_SK_NS1E_6fusion15FusionCallbacksIS1I_NS1P_17LinearCombinationISJ_fSJ_fLNS_15FloatRoundStyleE2EEES1K_S1O_JEEENS4_5SM1004TMEM4LOAD26SM100_TMEM_LOAD_32dp32b64xENS4_13SM90_TMA_LOADENS12_INS13_ILi3ELi4ELi3EEES16_NST_INS5_IJS17_S1M_EEENS5_IJS1M_SC_EEEEEEENS4_39AutoVectorizingCopyWithAssumedAlignmentILi128EEENS4_14SM90_TMA_STOREES24_S26_S26_EEEvvEEEEvNT_6ParamsE,"",@"SHT_CUDA_INFO"
	.sectionflags	@""
	.align	4


	//----- nvinfo : EIATTR_CUDA_API_VERSION
	.align		4
        /*0000*/ 	.byte	0x04, 0x37
        /*0002*/ 	.short	(.L_31 - .L_30)
.L_30:
        /*0004*/ 	.word	0x00000082


	//----- nvinfo : EIATTR_KPARAM_INFO
	.align		4
.L_31:
        /*0008*/ 	.byte	0x04, 0x17
        /*000a*/ 	.short	(.L_33 - .L_32)
.L_32:
        /*000c*/ 	.word	0x00000000
        /*0010*/ 	.short	0x0000
        /*0012*/ 	.short	0x0000
        /*0014*/ 	.byte	0x00, 0xf0, 0x01, 0x20


	//----- nvinfo : EIATTR_AT_ENTRY_FRAGMENTS
	.align		4
.L_33:
        /*0018*/ 	.byte	0x04, 0x4f
        /*001a*/ 	.short	(.L_35 - .L_34)


	//   ....[0]....
.L_34:
        /*001c*/ 	.word	0x00000007


	//----- nvinfo : EIATTR_RESERVED_SMEM_USED
	.align		4
.L_35:
        /*0020*/ 	.byte	0x01, 0x41
	.zero		2


	//----- nvinfo : EIATTR_SPARSE_MMA_MASK
	.align		4
        /*0024*/ 	.byte	0x03, 0x50
        /*0026*/ 	.short	0x0000


	//----- nvinfo : EIATTR_TCGEN05_2CTA_USED
	.align		4
        /*0028*/ 	.byte	0x01, 0x52
	.zero		2


	//----- nvinfo : EIATTR_MAXREG_COUNT
	.align		4
        /*002c*/ 	.byte	0x03, 0x1b
        /*002e*/ 	.short	0x00ff


	//----- nvinfo : EIATTR_NUM_BARRIERS
	.align		4
        /*0030*/ 	.byte	0x02, 0x4c
        /*0032*/ 	.byte	0x07
	.zero		1


	//----- nvinfo : EIATTR_EXTERNS
	.align		4
        /*0034*/ 	.byte	0x04, 0x0f
        /*0036*/ 	.short	(.L_37 - .L_36)


	//   ....[0]....
	.align		4
.L_36:
        /*0038*/ 	.word	index@(__assertfail)


	//----- nvinfo : EIATTR_MERCURY_ISA_VERSION
	.align		4
.L_37:
        /*003c*/ 	.byte	0x03, 0x5f
        /*003e*/ 	.short	0x0101


	//----- nvinfo : EIATTR_INT_WARP_WIDE_INSTR_OFFSETS
	.align		4
        /*0040*/ 	.byte	0x04, 0x31
        /*0042*/ 	.short	(.L_39 - .L_38)


	//   ....[0]....
.L_38:
        /*0044*/ 	.word	0x00000f80


	//   ....[1]....
        /*0048*/ 	.word	0x00001020


	//   ....[2]....
        /*004c*/ 	.word	0x00002380


	//   ....[3]....
        /*0050*/ 	.word	0x00004bc0


	//   ....[4]....
        /*0054*/ 	.word	0x00004be0


	//   ....[5]....
        /*0058*/ 	.word	0x00004c10


	//   ....[6]....
        /*005c*/ 	.word	0x00005540


	//   ....[7]....
        /*0060*/ 	.word	0x000055b0


	//   ....[8]....
        /*0064*/ 	.word	0x000056b0


	//   ....[9]....
        /*0068*/ 	.word	0x00005740


	//   ....[10]....
        /*006c*/ 	.word	0x00005920


	//   ....[11]....
        /*0070*/ 	.word	0x00005a80


	//----- nvinfo : EIATTR_COOP_GROUP_MASK_REGIDS
	.align		4
.L_39:
        /*0074*/ 	.byte	0x04, 0x29
        /*0076*/ 	.short	(.L_41 - .L_40)


	//   ....[0]....
.L_40:
        /*0078*/ 	.word	0xffffffff


	//   ....[1]....
        /*007c*/ 	.word	0xffffffff


	//   ....[2]....
        /*0080*/ 	.word	0xffffffff


	//   ....[3]....
        /*0084*/ 	.word	0xffffffff


	//   ....[4]....
        /*0088*/ 	.word	0xffffffff


	//   ....[5]....
        /*008c*/ 	.word	0xffffffff


	//   ....[6]....
        /*0090*/ 	.word	0xffffffff


	//   ....[7]....
        /*0094*/ 	.word	0xffffffff


	//   ....[8]....
        /*0098*/ 	.word	0xffffffff


	//   ....[9]....
        /*009c*/ 	.word	0xffffffff


	//   ....[10]....
        /*00a0*/ 	.word	0xffffffff


	//   ....[11]....
        /*00a4*/ 	.word	0xffffffff


	//   ....[12]....
        /*00a8*/ 	.word	0xffffffff


	//   ....[13]....
        /*00ac*/ 	.word	0xffffffff


	//----- nvinfo : EIATTR_COOP_GROUP_INSTR_OFFSETS
	.align		4
.L_41:
        /*00b0*/ 	.byte	0x04, 0x28
        /*00b2*/ 	.short	(.L_43 - .L_42)


	//   ....[0]....
.L_42:
        /*00b4*/ 	.word	0x000000c0


	//   ....[1]....
        /*00b8*/ 	.word	0x00000500


	//   ....[2]....
        /*00bc*/ 	.word	0x00000950


	//   ....[3]....
        /*00c0*/ 	.word	0x00000ac0


	//   ....[4]....
        /*00c4*/ 	.word	0x00000bb0


	//   ....[5]....
        /*00c8*/ 	.word	0x00000d10


	//   ....[6]....
        /*00cc*/ 	.word	0x00000e60


	//   ....[7]....
        /*00d0*/ 	.word	0x000010a0


	//   ....[8]....
        /*00d4*/ 	.word	0x00002260


	//   ....[9]....
        /*00d8*/ 	.word	0x00003c10


	//   ....[10]....
        /*00dc*/ 	.word	0x000040e0


	//   ....[11]....
        /*00e0*/ 	.word	0x00004110


	//   ....[12]....
        /*00e4*/ 	.word	0x00004ad0


	//   ....[13]....
        /*00e8*/ 	.word	0x00004cd0


	//----- nvinfo : EIATTR_VRC_CTA_INIT_COUNT
	.align		4
.L_43:
        /*00ec*/ 	.byte	0x02, 0x4a
        /*00ee*/ 	.byte	0x80
	.zero		1


	//----- nvinfo : EIATTR_SYSCALL_OFFSETS
	.align		4
        /*00f0*/ 	.byte	0x04, 0x46
        /*00f2*/ 	.short	(.L_45 - .L_44)


	//   ....[0]....
.L_44:
        /*00f4*/ 	.word	0x00006510


	//   ....[1]....
        /*00f8*/ 	.word	0x00006600


	//   ....[2]....
        /*00fc*/ 	.word	0x00006f80


	//   ....[3]....
        /*0100*/ 	.word	0x000083e0


	//   ....[4]....
        /*0104*/ 	.word	0x00009810


	//----- nvinfo : EIATTR_MBARRIER_INSTR_OFFSETS
	.align		4
.L_45:
        /*0108*/ 	.byte	0x04, 0x39
        /*010a*/ 	.short	(.L_47 - .L_46)


	//   ....[0]....
.L_46:
        /*010c*/ 	.word	0x00000610
        /*0110*/ 	.word	0x000000ff
        /*0114*/ 	.word	0x00000000
        /*0118*/ 	.short	0x0100
        /*011a*/ 	.byte	0x05
	.zero		1


	//   ....[1]....
        /*011c*/ 	.word	0x00000620
        /*0120*/ 	.word	0x000000ff
        /*0124*/ 	.word	0x000000c8
        /*0128*/ 	.short	0x0100
        /*012a*/ 	.byte	0x05
	.zero		1


	//   ....[2]....
        /*012c*/ 	.word	0x00000630
        /*0130*/ 	.word	0x000000ff
        /*0134*/ 	.word	0x00000008
        /*0138*/ 	.short	0x0100
        /*013a*/ 	.byte	0x05
	.zero		1


	//   ....[3]....
        /*013c*/ 	.word	0x00000640
        /*0140*/ 	.word	0x000000ff
        /*0144*/ 	.word	0x000000d0
        /*0148*/ 	.short	0x0100
        /*014a*/ 	.byte	0x05
	.zero		1


	//   ....[4]....
        /*014c*/ 	.word	0x00000650
        /*0150*/ 	.word	0x000000ff
        /*0154*/ 	.word	0x00000010
        /*0158*/ 	.short	0x0100
        /*015a*/ 	.byte	0x05
	.zero		1


	//   ....[5]....
        /*015c*/ 	.word	0x00000660
        /*0160*/ 	.word	0x000000ff
        /*0164*/ 	.word	0x000000d8
        /*0168*/ 	.short	0x0100
        /*016a*/ 	.byte	0x05
	.zero		1


	//   ....[6]....
        /*016c*/ 	.word	0x00000670
        /*0170*/ 	.word	0x000000ff
        /*0174*/ 	.word	0x00000018
        /*0178*/ 	.short	0x0100
        /*017a*/ 	.byte	0x05
	.zero		1


	//   ....[7]....
        /*017c*/ 	.word	0x00000680
        /*0180*/ 	.word	0x000000ff
        /*0184*/ 	.word	0x000000e0
        /*0188*/ 	.short	0x0100
        /*018a*/ 	.byte	0x05
	.zero		1


	//   ....[8]....
        /*018c*/ 	.word	0x00000690
        /*0190*/ 	.word	0x000000ff
        /*0194*/ 	.word	0x00000020
        /*0198*/ 	.short	0x0100
        /*019a*/ 	.byte	0x05
	.zero		1


	//   ....[9]....
        /*019c*/ 	.word	0x000006a0
        /*01a0*/ 	.word	0x000000ff
        /*01a4*/ 	.word	0x000000e8
        /*01a8*/ 	.short	0x0100
        /*01aa*/ 	.byte	0x05
	.zero		1


	//   ....[10]....
        /*01ac*/ 	.word	0x000006b0
        /*01b0*/ 	.word	0x000000ff
        /*01b4*/ 	.word	0x00000028
        /*01b8*/ 	.short	0x0100
        /*01ba*/ 	.byte	0x05
	.zero		1


	//   ....[11]....
        /*01bc*/ 	.word	0x000006c0
        /*01c0*/ 	.word	0x000000ff
        /*01c4*/ 	.word	0x000000f0
        /*01c8*/ 	.short	0x0100
        /*01ca*/ 	.byte	0x05
	.zero		1


	//   ....[12]....
        /*01cc*/ 	.word	0x000006d0
        /*01d0*/ 	.word	0x000000ff
        /*01d4*/ 	.word	0x00000030
        /*01d8*/ 	.short	0x0100
        /*01da*/ 	.byte	0x05
	.zero		1


	//   ....[13]....
        /*01dc*/ 	.word	0x000006e0
        /*01e0*/ 	.word	0x000000ff
        /*01e4*/ 	.word	0x000000f8
        /*01e8*/ 	.short	0x0100
        /*01ea*/ 	.byte	0x05
	.zero		1


	//   ....[14]....
        /*01ec*/ 	.word	0x000006f0
        /*01f0*/ 	.word	0x000000ff
        /*01f4*/ 	.word	0x00000038
        /*01f8*/ 	.short	0x0100
        /*01fa*/ 	.byte	0x05
	.zero		1


	//   ....[15]....
        /*01fc*/ 	.word	0x00000700
        /*0200*/ 	.word	0x000000ff
        /*0204*/ 	.word	0x00000100
        /*0208*/ 	.short	0x0100
        /*020a*/ 	.byte	0x05
	.zero		1


	//   ....[16]....
        /*020c*/ 	.word	0x00000710
        /*0210*/ 	.word	0x000000ff
        /*0214*/ 	.word	0x00000040
        /*0218*/ 	.short	0x0100
        /*021a*/ 	.byte	0x05
	.zero		1


	//   ....[17]....
        /*021c*/ 	.word	0x00000720
        /*0220*/ 	.word	0x000000ff
        /*0224*/ 	.word	0x00000108
        /*0228*/ 	.short	0x0100
        /*022a*/ 	.byte	0x05
	.zero		1


	//   ....[18]....
        /*022c*/ 	.word	0x00000730
        /*0230*/ 	.word	0x000000ff
        /*0234*/ 	.word	0x00000048
        /*0238*/ 	.short	0x0100
        /*023a*/ 	.byte	0x05
	.zero		1


	//   ....[19]....
        /*023c*/ 	.word	0x00000740
        /*0240*/ 	.word	0x000000ff
        /*0244*/ 	.word	0x00000110
        /*0248*/ 	.short	0x0100
        /*024a*/ 	.byte	0x05
	.zero		1


	//   ....[20]....
        /*024c*/ 	.word	0x00000750
        /*0250*/ 	.word	0x000000ff
        /*0254*/ 	.word	0x00000050
        /*0258*/ 	.short	0x0100
        /*025a*/ 	.byte	0x05
	.zero		1


	//   ....[21]....
        /*025c*/ 	.word	0x00000760
        /*0260*/ 	.word	0x000000ff
        /*0264*/ 	.word	0x00000118
        /*0268*/ 	.short	0x0100
        /*026a*/ 	.byte	0x05
	.zero		1


	//   ....[22]....
        /*026c*/ 	.word	0x00000770
        /*0270*/ 	.word	0x000000ff
        /*0274*/ 	.word	0x00000058
        /*0278*/ 	.short	0x0100
        /*027a*/ 	.byte	0x05
	.zero		1


	//   ....[23]....
        /*027c*/ 	.word	0x00000780
        /*0280*/ 	.word	0x000000ff
        /*0284*/ 	.word	0x00000120
        /*0288*/ 	.short	0x0100
        /*028a*/ 	.byte	0x05
	.zero		1


	//   ....[24]....
        /*028c*/ 	.word	0x00000790
        /*0290*/ 	.word	0x000000ff
        /*0294*/ 	.word	0x00000060
        /*0298*/ 	.short	0x0100
        /*029a*/ 	.byte	0x05
	.zero		1


	//   ....[25]....
        /*029c*/ 	.word	0x000007a0
        /*02a0*/ 	.word	0x000000ff
        /*02a4*/ 	.word	0x00000128
        /*02a8*/ 	.short	0x0100
        /*02aa*/ 	.byte	0x05
	.zero		1


	//   ....[26]....
        /*02ac*/ 	.word	0x000007b0
        /*02b0*/ 	.word	0x000000ff
        /*02b4*/ 	.word	0x00000068
        /*02b8*/ 	.short	0x0100
        /*02ba*/ 	.byte	0x05
	.zero		1


	//   ....[27]....
        /*02bc*/ 	.word	0x000007c0
        /*02c0*/ 	.word	0x000000ff
        /*02c4*/ 	.word	0x00000130
        /*02c8*/ 	.short	0x0100
        /*02ca*/ 	.byte	0x05
	.zero		1


	//   ....[28]....
        /*02cc*/ 	.word	0x000007d0
        /*02d0*/ 	.word	0x000000ff
        /*02d4*/ 	.word	0x00000070
        /*02d8*/ 	.short	0x0100
        /*02da*/ 	.byte	0x05
	.zero		1


	//   ....[29]....
        /*02dc*/ 	.word	0x000007e0
        /*02e0*/ 	.word	0x000000ff
        /*02e4*/ 	.word	0x00000138
        /*02e8*/ 	.short	0x0100
        /*02ea*/ 	.byte	0x05
	.zero		1


	//   ....[30]....
        /*02ec*/ 	.word	0x000007f0
        /*02f0*/ 	.word	0x000000ff
        /*02f4*/ 	.word	0x00000078
        /*02f8*/ 	.short	0x0100
        /*02fa*/ 	.byte	0x05
	.zero		1


	//   ....[31]....
        /*02fc*/ 	.word	0x00000800
        /*0300*/ 	.word	0x000000ff
        /*0304*/ 	.word	0x00000140
        /*0308*/ 	.short	0x0100
        /*030a*/ 	.byte	0x05
	.zero		1


	//   ....[32]....
        /*030c*/ 	.word	0x00000810
        /*0310*/ 	.word	0x000000ff
        /*0314*/ 	.word	0x00000080
        /*0318*/ 	.short	0x0100
        /*031a*/ 	.byte	0x05
	.zero		1


	//   ....[33]....
        /*031c*/ 	.word	0x00000820
        /*0320*/ 	.word	0x000000ff
        /*0324*/ 	.word	0x00000148
        /*0328*/ 	.short	0x0100
        /*032a*/ 	.byte	0x05
	.zero		1


	//   ....[34]....
        /*032c*/ 	.word	0x00000830
        /*0330*/ 	.word	0x000000ff
        /*0334*/ 	.word	0x00000088
        /*0338*/ 	.short	0x0100
        /*033a*/ 	.byte	0x05
	.zero		1


	//   ....[35]....
        /*033c*/ 	.word	0x00000840
        /*0340*/ 	.word	0x000000ff
        /*0344*/ 	.word	0x00000150
        /*0348*/ 	.short	0x0100
        /*034a*/ 	.byte	0x05
	.zero		1


	//   ....[36]....
        /*034c*/ 	.word	0x00000850
        /*0350*/ 	.word	0x000000ff
        /*0354*/ 	.word	0x00000090
        /*0358*/ 	.short	0x0100
        /*035a*/ 	.byte	0x05
	.zero		1


	//   ....[37]....
        /*035c*/ 	.word	0x00000860
        /*0360*/ 	.word	0x000000ff
        /*0364*/ 	.word	0x00000158
        /*0368*/ 	.short	0x0100
        /*036a*/ 	.byte	0x05
	.zero		1


	//   ....[38]....
        /*036c*/ 	.word	0x00000870
        /*0370*/ 	.word	0x000000ff
        /*0374*/ 	.word	0x00000098
        /*0378*/ 	.short	0x0100
        /*037a*/ 	.byte	0x05
	.zero		1


	//   ....[39]....
        /*037c*/ 	.word	0x00000880
        /*0380*/ 	.word	0x000000ff
        /*0384*/ 	.word	0x00000160
        /*0388*/ 	.short	0x0100
        /*038a*/ 	.byte	0x05
	.zero		1


	//   ....[40]....
        /*038c*/ 	.word	0x00000890
        /*0390*/ 	.word	0x000000ff
        /*0394*/ 	.word	0x000000a0
        /*0398*/ 	.short	0x0100
        /*039a*/ 	.byte	0x05
	.zero		1


	//   ....[41]....
        /*039c*/ 	.word	0x000008a0
        /*03a0*/ 	.word	0x000000ff
        /*03a4*/ 	.word	0x00000168
        /*03a8*/ 	.short	0x0100
        /*03aa*/ 	.byte	0x05
	.zero		1


	//   ....[42]....
        /*03ac*/ 	.word	0x000008b0
        /*03b0*/ 	.word	0x000000ff
        /*03b4*/ 	.word	0x000000a8
        /*03b8*/ 	.short	0x0100
        /*03ba*/ 	.byte	0x05
	.zero		1


	//   ....[43]....
        /*03bc*/ 	.word	0x000008c0
        /*03c0*/ 	.word	0x000000ff
        /*03c4*/ 	.word	0x00000170
        /*03c8*/ 	.short	0x0100
        /*03ca*/ 	.byte	0x05
	.zero		1


	//   ....[44]....
        /*03cc*/ 	.word	0x000008d0
        /*03d0*/ 	.word	0x000000ff
        /*03d4*/ 	.word	0x000000b0
        /*03d8*/ 	.short	0x0100
        /*03da*/ 	.byte	0x05
	.zero		1


	//   ....[45]....
        /*03dc*/ 	.word	0x000008e0
        /*03e0*/ 	.word	0x000000ff
        /*03e4*/ 	.word	0x00000178
        /*03e8*/ 	.short	0x0100
        /*03ea*/ 	.byte	0x05
	.zero		1


	//   ....[46]....
        /*03ec*/ 	.word	0x000008f0
        /*03f0*/ 	.word	0x000000ff
        /*03f4*/ 	.word	0x000000b8
        /*03f8*/ 	.short	0x0100
        /*03fa*/ 	.byte	0x05
	.zero		1


	//   ....[47]....
        /*03fc*/ 	.word	0x00000900
        /*0400*/ 	.word	0x000000ff
        /*0404*/ 	.word	0x00000180
        /*0408*/ 	.short	0x0100
        /*040a*/ 	.byte	0x05
	.zero		1


	//   ....[48]....
        /*040c*/ 	.word	0x00000910
        /*0410*/ 	.word	0x000000ff
        /*0414*/ 	.word	0x000000c0
        /*0418*/ 	.short	0x0100
        /*041a*/ 	.byte	0x05
	.zero		1


	//   ....[49]....
        /*041c*/ 	.word	0x00000920
        /*0420*/ 	.word	0x000000ff
        /*0424*/ 	.word	0x00000188
        /*0428*/ 	.short	0x0100
        /*042a*/ 	.byte	0x05
	.zero		1


	//   ....[50]....
        /*042c*/ 	.word	0x00000a50
        /*0430*/ 	.word	0x000000ff
        /*0434*/ 	.word	0x00000190
        /*0438*/ 	.short	0x0100
        /*043a*/ 	.byte	0x06
	.zero		1


	//   ....[51]....
        /*043c*/ 	.word	0x00000a60
        /*0440*/ 	.word	0x000000ff
        /*0444*/ 	.word	0x000001a8
        /*0448*/ 	.short	0x0100
        /*044a*/ 	.byte	0x06
	.zero		1


	//   ....[52]....
        /*044c*/ 	.word	0x00000a70
        /*0450*/ 	.word	0x000000ff
        /*0454*/ 	.word	0x00000198
        /*0458*/ 	.short	0x0100
        /*045a*/ 	.byte	0x06
	.zero		1


	//   ....[53]....
        /*045c*/ 	.word	0x00000a80
        /*0460*/ 	.word	0x000000ff
        /*0464*/ 	.word	0x000001b0
        /*0468*/ 	.short	0x0100
        /*046a*/ 	.byte	0x06
	.zero		1


	//   ....[54]....
        /*046c*/ 	.word	0x00000a90
        /*0470*/ 	.word	0x000000ff
        /*0474*/ 	.word	0x000001a0
        /*0478*/ 	.short	0x0100
        /*047a*/ 	.byte	0x06
	.zero		1


	//   ....[55]....
        /*047c*/ 	.word	0x00000aa0
        /*0480*/ 	.word	0x000000ff
        /*0484*/ 	.word	0x000001b8
        /*0488*/ 	.short	0x0100
        /*048a*/ 	.byte	0x06
	.zero		1


	//   ....[56]....
        /*048c*/ 	.word	0x00000b80
        /*0490*/ 	.word	0x000000ff
        /*0494*/ 	.word	0x000001c0
        /*0498*/ 	.short	0x0100
        /*049a*/ 	.byte	0x05
	.zero		1


	//   ....[57]....
        /*049c*/ 	.word	0x00000b90
        /*04a0*/ 	.word	0x000000ff
        /*04a4*/ 	.word	0x000001c8
        /*04a8*/ 	.short	0x0100
        /*04aa*/ 	.byte	0x05
	.zero		1


	//   ....[58]....
        /*04ac*/ 	.word	0x00000cc0
        /*04b0*/ 	.word	0x000000ff
        /*04b4*/ 	.word	0x000001d0
        /*04b8*/ 	.short	0x0100
        /*04ba*/ 	.byte	0x05
	.zero		1


	//   ....[59]....
        /*04bc*/ 	.word	0x00000cd0
        /*04c0*/ 	.word	0x000000ff
        /*04c4*/ 	.word	0x000001e0
        /*04c8*/ 	.short	0x0100
        /*04ca*/ 	.byte	0x05
	.zero		1


	//   ....[60]....
        /*04cc*/ 	.word	0x00000ce0
        /*04d0*/ 	.word	0x000000ff
        /*04d4*/ 	.word	0x000001d8
        /*04d8*/ 	.short	0x0100
        /*04da*/ 	.byte	0x05
	.zero		1


	//   ....[61]....
        /*04dc*/ 	.word	0x00000cf0
        /*04e0*/ 	.word	0x000000ff
        /*04e4*/ 	.word	0x000001e8
        /*04e8*/ 	.short	0x0100
        /*04ea*/ 	.byte	0x05
	.zero		1


	//   ....[62]....
        /*04ec*/ 	.word	0x00000e10
        /*04f0*/ 	.word	0x000000ff
        /*04f4*/ 	.word	0x000001f0
        /*04f8*/ 	.short	0x0100
        /*04fa*/ 	.byte	0x06
	.zero		1


	//   ....[63]....
        /*04fc*/ 	.word	0x00000e20
        /*0500*/ 	.word	0x000000ff
        /*0504*/ 	.word	0x00000200
        /*0508*/ 	.short	0x0100
        /*050a*/ 	.byte	0x06
	.zero		1


	//   ....[64]....
        /*050c*/ 	.word	0x00000e30
        /*0510*/ 	.word	0x000000ff
        /*0514*/ 	.word	0x000001f8
        /*0518*/ 	.short	0x0100
        /*051a*/ 	.byte	0x06
	.zero		1


	//   ....[65]....
        /*051c*/ 	.word	0x00000e40
        /*0520*/ 	.word	0x000000ff
        /*0524*/ 	.word	0x00000208
        /*0528*/ 	.short	0x0100
        /*052a*/ 	.byte	0x06
	.zero		1


	//   ....[66]....
        /*052c*/ 	.word	0x00000f30
        /*0530*/ 	.word	0x000000ff
        /*0534*/ 	.word	0x00000210
        /*0538*/ 	.short	0x0100
        /*053a*/ 	.byte	0x05
	.zero		1


	//   ....[67]....
        /*053c*/ 	.word	0x00000f40
        /*0540*/ 	.word	0x000000ff
        /*0544*/ 	.word	0x00000220
        /*0548*/ 	.short	0x0100
        /*054a*/ 	.byte	0x05
	.zero		1


	//   ....[68]....
        /*054c*/ 	.word	0x00000f50
        /*0550*/ 	.word	0x000000ff
        /*0554*/ 	.word	0x00000218
        /*0558*/ 	.short	0x0100
        /*055a*/ 	.byte	0x05
	.zero		1


	//   ....[69]....
        /*055c*/ 	.word	0x00000f60
        /*0560*/ 	.word	0x000000ff
        /*0564*/ 	.word	0x00000228
        /*0568*/ 	.short	0x0100
        /*056a*/ 	.byte	0x05
	.zero		1


	//   ....[70]....
        /*056c*/ 	.word	0x00001050
        /*0570*/ 	.word	0x000000ff
        /*0574*/ 	.word	0x00000230
        /*0578*/ 	.short	0x0100
        /*057a*/ 	.byte	0x04
	.zero		1


	//   ....[71]....
        /*057c*/ 	.word	0x00001a60
        /*0580*/ 	.word	0x00000003
        /*0584*/ 	.word	0x00000220
        /*0588*/ 	.short	0x010a
        /*058a*/ 	.byte	0xff
	.zero		1


	//   ....[72]....
        /*058c*/ 	.word	0x00001a90
        /*0590*/ 	.word	0x00000003
        /*0594*/ 	.word	0x00000210
        /*0598*/ 	.short	0x0101
        /*059a*/ 	.byte	0xff
	.zero		1


	//   ....[73]....
        /*059c*/ 	.word	0x00001ba0
        /*05a0*/ 	.word	0x000000ff
        /*05a4*/ 	.word	0x000000c8
        /*05a8*/ 	.short	0x010a
        /*05aa*/ 	.byte	0x05
	.zero		1


	//   ....[74]....
        /*05ac*/ 	.word	0x00001c60
        /*05b0*/ 	.word	0x000000ff
        /*05b4*/ 	.word	0x000000c8
        /*05b8*/ 	.short	0x010a
        /*05ba*/ 	.byte	0x21
	.zero		1


	//   ....[75]....
        /*05bc*/ 	.word	0x00001e10
        /*05c0*/ 	.word	0x000000ff
        /*05c4*/ 	.word	0x000000c8
        /*05c8*/ 	.short	0x010a
        /*05ca*/ 	.byte	0x08
	.zero		1


	//   ....[76]....
        /*05cc*/ 	.word	0x00001f10
        /*05d0*/ 	.word	0x000000ff
        /*05d4*/ 	.word	0x000001c8
        /*05d8*/ 	.short	0x0101
        /*05da*/ 	.byte	0x04
	.zero		1


	//   ....[77]....
        /*05dc*/ 	.word	0x00001f30
        /*05e0*/ 	.word	0x000000ff
        /*05e4*/ 	.word	0x000000c8
        /*05e8*/ 	.short	0x010a
        /*05ea*/ 	.byte	0x05
	.zero		1


	//   ....[78]....
        /*05ec*/ 	.word	0x00001fb0
        /*05f0*/ 	.word	0x000000ff
        /*05f4*/ 	.word	0x000000c8
        /*05f8*/ 	.short	0x010a
        /*05fa*/ 	.byte	0x11
	.zero		1


	//   ....[79]....
        /*05fc*/ 	.word	0x00002140
        /*0600*/ 	.word	0x000000ff
        /*0604*/ 	.word	0x000000c8
        /*0608*/ 	.short	0x010a
        /*060a*/ 	.byte	0x08
	.zero		1


	//   ....[80]....
        /*060c*/ 	.word	0x00002290
        /*0610*/ 	.word	0x00000002
        /*0614*/ 	.word	0x000001d0
        /*0618*/ 	.short	0x010a
        /*061a*/ 	.byte	0xff
	.zero		1


	//   ....[81]....
        /*061c*/ 	.word	0x00002350
        /*0620*/ 	.word	0x00000002
        /*0624*/ 	.word	0x00000000
        /*0628*/ 	.short	0x0101
        /*062a*/ 	.byte	0xff
	.zero		1


	//   ....[82]....
        /*062c*/ 	.word	0x000028b0
        /*0630*/ 	.word	0x000000ff
        /*0634*/ 	.word	0x00000000
        /*0638*/ 	.short	0x010a
        /*063a*/ 	.byte	0x05
	.zero		1


	//   ....[83]....
        /*063c*/ 	.word	0x00002940
        /*0640*/ 	.word	0x000000ff
        /*0644*/ 	.word	0x00000000
        /*0648*/ 	.short	0x010a
        /*064a*/ 	.byte	0x05
	.zero		1


	//   ....[84]....
        /*064c*/ 	.word	0x000029d0
        /*0650*/ 	.word	0x000000ff
        /*0654*/ 	.word	0x00000000
        /*0658*/ 	.short	0x010a
        /*065a*/ 	.byte	0x05
	.zero		1


	//   ....[85]....
        /*065c*/ 	.word	0x00002a60
        /*0660*/ 	.word	0x000000ff
        /*0664*/ 	.word	0x00000000
        /*0668*/ 	.short	0x010a
        /*066a*/ 	.byte	0x05
	.zero		1


	//   ....[86]....
        /*066c*/ 	.word	0x00002af0
        /*0670*/ 	.word	0x000000ff
        /*0674*/ 	.word	0x00000000
        /*0678*/ 	.short	0x010a
        /*067a*/ 	.byte	0x05
	.zero		1


	//   ....[87]....
        /*067c*/ 	.word	0x00002b80
        /*0680*/ 	.word	0x000000ff
        /*0684*/ 	.word	0x00000000
        /*0688*/ 	.short	0x010a
        /*068a*/ 	.byte	0x05
	.zero		1


	//   ....[88]....
        /*068c*/ 	.word	0x00002c10
        /*0690*/ 	.word	0x000000ff
        /*0694*/ 	.word	0x00000000
        /*0698*/ 	.short	0x010a
        /*069a*/ 	.byte	0x05
	.zero		1


	//   ....[89]....
        /*069c*/ 	.word	0x00002ca0
        /*06a0*/ 	.word	0x000000ff
        /*06a4*/ 	.word	0x00000000
        /*06a8*/ 	.short	0x010a
        /*06aa*/ 	.byte	0x05
	.zero		1


	//   ....[90]....
        /*06ac*/ 	.word	0x00002d30
        /*06b0*/ 	.word	0x000000ff
        /*06b4*/ 	.word	0x00000000
        /*06b8*/ 	.short	0x010a
        /*06ba*/ 	.byte	0x05
	.zero		1


	//   ....[91]....
        /*06bc*/ 	.word	0x00002dc0
        /*06c0*/ 	.word	0x000000ff
        /*06c4*/ 	.word	0x00000000
        /*06c8*/ 	.short	0x010a
        /*06ca*/ 	.byte	0x05
	.zero		1


	//   ....[92]....
        /*06cc*/ 	.word	0x00002e50
        /*06d0*/ 	.word	0x000000ff
        /*06d4*/ 	.word	0x00000000
        /*06d8*/ 	.short	0x010a
        /*06da*/ 	.byte	0x05
	.zero		1


	//   ....[93]....
        /*06dc*/ 	.word	0x00002ee0
        /*06e0*/ 	.word	0x000000ff
        /*06e4*/ 	.word	0x00000000
        /*06e8*/ 	.short	0x010a
        /*06ea*/ 	.byte	0x05
	.zero		1


	//   ....[94]....
        /*06ec*/ 	.word	0x00002f70
        /*06f0*/ 	.word	0x000000ff
        /*06f4*/ 	.word	0x00000000
        /*06f8*/ 	.short	0x010a
        /*06fa*/ 	.byte	0x05
	.zero		1


	//   ....[95]....
        /*06fc*/ 	.word	0x00003000
        /*0700*/ 	.word	0x000000ff
        /*0704*/ 	.word	0x00000000
        /*0708*/ 	.short	0x010a
        /*070a*/ 	.byte	0x05
	.zero		1


	//   ....[96]....
        /*070c*/ 	.word	0x00003090
        /*0710*/ 	.word	0x000000ff
        /*0714*/ 	.word	0x00000000
        /*0718*/ 	.short	0x010a
        /*071a*/ 	.byte	0x05
	.zero		1


	//   ....[97]....
        /*071c*/ 	.word	0x00003120
        /*0720*/ 	.word	0x000000ff
        /*0724*/ 	.word	0x00000000
        /*0728*/ 	.short	0x010a
        /*072a*/ 	.byte	0x05
	.zero		1


	//   ....[98]....
        /*072c*/ 	.word	0x000031b0
        /*0730*/ 	.word	0x000000ff
        /*0734*/ 	.word	0x00000000
        /*0738*/ 	.short	0x010a
        /*073a*/ 	.byte	0x05
	.zero		1


	//   ....[99]....
        /*073c*/ 	.word	0x00003240
        /*0740*/ 	.word	0x000000ff
        /*0744*/ 	.word	0x00000000
        /*0748*/ 	.short	0x010a
        /*074a*/ 	.byte	0x05
	.zero		1


	//   ....[100]....
        /*074c*/ 	.word	0x000032d0
        /*0750*/ 	.word	0x000000ff
        /*0754*/ 	.word	0x00000000
        /*0758*/ 	.short	0x010a
        /*075a*/ 	.byte	0x05
	.zero		1


	//   ....[101]....
        /*075c*/ 	.word	0x00003360
        /*0760*/ 	.word	0x000000ff
        /*0764*/ 	.word	0x00000000
        /*0768*/ 	.short	0x010a
        /*076a*/ 	.byte	0x05
	.zero		1


	//   ....[102]....
        /*076c*/ 	.word	0x000033f0
        /*0770*/ 	.word	0x000000ff
        /*0774*/ 	.word	0x00000000
        /*0778*/ 	.short	0x010a
        /*077a*/ 	.byte	0x05
	.zero		1


	//   ....[103]....
        /*077c*/ 	.word	0x00003480
        /*0780*/ 	.word	0x000000ff
        /*0784*/ 	.word	0x00000000
        /*0788*/ 	.short	0x010a
        /*078a*/ 	.byte	0x05
	.zero		1


	//   ....[104]....
        /*078c*/ 	.word	0x00003510
        /*0790*/ 	.word	0x000000ff
        /*0794*/ 	.word	0x00000000
        /*0798*/ 	.short	0x010a
        /*079a*/ 	.byte	0x05
	.zero		1


	//   ....[105]....
        /*079c*/ 	.word	0x000035a0
        /*07a0*/ 	.word	0x000000ff
        /*07a4*/ 	.word	0x00000000
        /*07a8*/ 	.short	0x010a
        /*07aa*/ 	.byte	0x05
	.zero		1


	//   ....[106]....
        /*07ac*/ 	.word	0x00003640
        /*07b0*/ 	.word	0x00000000
        /*07b4*/ 	.word	0x00000000
        /*07b8*/ 	.short	0x010a
        /*07ba*/ 	.byte	0xff
	.zero		1


	//   ....[107]....
        /*07bc*/ 	.word	0x00003770
        /*07c0*/ 	.word	0x00000000
        /*07c4*/ 	.word	0x00000210
        /*07c8*/ 	.short	0x010a
        /*07ca*/ 	.byte	0xff
	.zero		1


	//   ....[108]....
        /*07cc*/ 	.word	0x000037e0
        /*07d0*/ 	.word	0x00000004
        /*07d4*/ 	.word	0x00000000
        /*07d8*/ 	.short	0x0101
        /*07da*/ 	.byte	0xff
	.zero		1


	//   ....[109]....
        /*07dc*/ 	.word	0x00003800
        /*07e0*/ 	.word	0x000000ff
        /*07e4*/ 	.word	0x000001e0
        /*07e8*/ 	.short	0x010a
        /*07ea*/ 	.byte	0x05
	.zero		1


	//   ....[110]....
        /*07ec*/ 	.word	0x00003920
        /*07f0*/ 	.word	0x00000000
        /*07f4*/ 	.word	0x000001d0
        /*07f8*/ 	.short	0x010a
        /*07fa*/ 	.byte	0xff
	.zero		1


	//   ....[111]....
        /*07fc*/ 	.word	0x00003a20
        /*0800*/ 	.word	0x00000000
        /*0804*/ 	.word	0x00000000
        /*0808*/ 	.short	0x0101
        /*080a*/ 	.byte	0xff
	.zero		1


	//   ....[112]....
        /*080c*/ 	.word	0x00003ab0
        /*0810*/ 	.word	0x000000ff
        /*0814*/ 	.word	0x000001e0
        /*0818*/ 	.short	0x0106
        /*081a*/ 	.byte	0x05
	.zero		1


	//   ....[113]....
        /*081c*/ 	.word	0x00003ad0
        /*0820*/ 	.word	0x000000ff
        /*0824*/ 	.word	0x000001e0
        /*0828*/ 	.short	0x010a
        /*082a*/ 	.byte	0x05
	.zero		1


	//   ....[114]....
        /*082c*/ 	.word	0x00003b60
        /*0830*/ 	.word	0x000000ff
        /*0834*/ 	.word	0x000001e0
        /*0838*/ 	.short	0x0106
        /*083a*/ 	.byte	0x04
	.zero		1


	//   ....[115]....
        /*083c*/ 	.word	0x00003ba0
        /*0840*/ 	.word	0x00000000
        /*0844*/ 	.word	0x000001e0
        /*0848*/ 	.short	0x010a
        /*084a*/ 	.byte	0xff
	.zero		1


	//   ....[116]....
        /*084c*/ 	.word	0x00003de0
        /*0850*/ 	.word	0x000000ff
        /*0854*/ 	.word	0x00000008
        /*0858*/ 	.short	0x010a
        /*085a*/ 	.byte	0x04
	.zero		1


	//   ....[117]....
        /*085c*/ 	.word	0x00003e00
        /*0860*/ 	.word	0x000000ff
        /*0864*/ 	.word	0x00000008
        /*0868*/ 	.short	0x010a
        /*086a*/ 	.byte	0x04
	.zero		1


	//   ....[118]....
        /*086c*/ 	.word	0x00003f90
        /*0870*/ 	.word	0x000000ff
        /*0874*/ 	.word	0x00000008
        /*0878*/ 	.short	0x010a
        /*087a*/ 	.byte	0x04
	.zero		1


	//   ....[119]....
        /*087c*/ 	.word	0x00003fb0
        /*0880*/ 	.word	0x000000ff
        /*0884*/ 	.word	0x00000008
        /*0888*/ 	.short	0x010a
        /*088a*/ 	.byte	0x04
	.zero		1


	//   ....[120]....
        /*088c*/ 	.word	0x00004070
        /*0890*/ 	.word	0x000000ff
        /*0894*/ 	.word	0x00000000
        /*0898*/ 	.short	0x0101
        /*089a*/ 	.byte	0x05
	.zero		1


	//   ....[121]....
        /*089c*/ 	.word	0x00004350
        /*08a0*/ 	.word	0x00000000
        /*08a4*/ 	.word	0x000001d0
        /*08a8*/ 	.short	0x010a
        /*08aa*/ 	.byte	0xff
	.zero		1


	//   ....[122]....
        /*08ac*/ 	.word	0x00004410
        /*08b0*/ 	.word	0x00000000
        /*08b4*/ 	.word	0x00000000
        /*08b8*/ 	.short	0x0101
        /*08ba*/ 	.byte	0xff
	.zero		1


	//   ....[123]....
        /*08bc*/ 	.word	0x000044c0
        /*08c0*/ 	.word	0x000000ff
        /*08c4*/ 	.word	0x00000000
        /*08c8*/ 	.short	0x010a
        /*08ca*/ 	.byte	0x05
	.zero		1


	//   ....[124]....
        /*08cc*/ 	.word	0x000044d0
        /*08d0*/ 	.word	0x000000ff
        /*08d4*/ 	.word	0x00000200
        /*08d8*/ 	.short	0x010a
        /*08da*/ 	.byte	0x13
	.zero		1


	//   ....[125]....
        /*08dc*/ 	.word	0x00004590
        /*08e0*/ 	.word	0x000000ff
        /*08e4*/ 	.word	0x00000000
        /*08e8*/ 	.short	0x010a
        /*08ea*/ 	.byte	0x07
	.zero		1


	//   ....[126]....
        /*08ec*/ 	.word	0x000046c0
        /*08f0*/ 	.word	0x000000ff
        /*08f4*/ 	.word	0x00000000
        /*08f8*/ 	.short	0x010a
        /*08fa*/ 	.byte	0x18
	.zero		1


	//   ....[127]....
        /*08fc*/ 	.word	0x000048d0
        /*0900*/ 	.word	0x000000ff
        /*0904*/ 	.word	0x00000000
        /*0908*/ 	.short	0x010a
        /*090a*/ 	.byte	0x05
	.zero		1


	//   ....[128]....
        /*090c*/ 	.word	0x00004970
        /*0910*/ 	.word	0x00000000
        /*0914*/ 	.word	0x00000000
        /*0918*/ 	.short	0x010a
        /*091a*/ 	.byte	0xff
	.zero		1


	//   ....[129]....
        /*091c*/ 	.word	0x000049b0
        /*0920*/ 	.word	0x00000000
        /*0924*/ 	.word	0x00000000
        /*0928*/ 	.short	0x010a
        /*092a*/ 	.byte	0xff
	.zero		1


	//   ....[130]....
        /*092c*/ 	.word	0x00004a20
        /*0930*/ 	.word	0x000000ff
        /*0934*/ 	.word	0x00000000
        /*0938*/ 	.short	0x0101
        /*093a*/ 	.byte	0x05
	.zero		1


	//   ....[131]....
        /*093c*/ 	.word	0x00004a60
        /*0940*/ 	.word	0x000000ff
        /*0944*/ 	.word	0x00000230
        /*0948*/ 	.short	0x010a
        /*094a*/ 	.byte	0x0b
	.zero		1


	//   ....[132]....
        /*094c*/ 	.word	0x00004ac0
        /*0950*/ 	.word	0x000000ff
        /*0954*/ 	.word	0x00000000
        /*0958*/ 	.short	0x0101
        /*095a*/ 	.byte	0x05
	.zero		1


	//   ....[133]....
        /*095c*/ 	.word	0x00004ef0
        /*0960*/ 	.word	0x00000000
        /*0964*/ 	.word	0x000001d0
        /*0968*/ 	.short	0x010a
        /*096a*/ 	.byte	0xff
	.zero		1


	//   ....[134]....
        /*096c*/ 	.word	0x00004fb0
        /*0970*/ 	.word	0x00000000
        /*0974*/ 	.word	0x00000000
        /*0978*/ 	.short	0x0101
        /*097a*/ 	.byte	0xff
	.zero		1


	//   ....[135]....
        /*097c*/ 	.word	0x000052d0
        /*0980*/ 	.word	0x000000ff
        /*0984*/ 	.word	0x000001c8
        /*0988*/ 	.short	0x010a
        /*098a*/ 	.byte	0x06
	.zero		1


	//   ....[136]....
        /*098c*/ 	.word	0x000054c0
        /*0990*/ 	.word	0x000000ff
        /*0994*/ 	.word	0x000001a8
        /*0998*/ 	.short	0x010a
        /*099a*/ 	.byte	0x06
	.zero		1


	//   ....[137]....
        /*099c*/ 	.word	0x00005650
        /*09a0*/ 	.word	0x000000ff
        /*09a4*/ 	.word	0x00000190
        /*09a8*/ 	.short	0x010b
        /*09aa*/ 	.byte	0x06
	.zero		1


	//   ....[138]....
        /*09ac*/ 	.word	0x00005660
        /*09b0*/ 	.word	0x000000ff
        /*09b4*/ 	.word	0x00000000
        /*09b8*/ 	.short	0x0101
        /*09ba*/ 	.byte	0x08
	.zero		1


	//   ....[139]....
        /*09bc*/ 	.word	0x00005670
        /*09c0*/ 	.word	0x000000ff
        /*09c4*/ 	.word	0x000001b0
        /*09c8*/ 	.short	0x010a
        /*09ca*/ 	.byte	0x06
	.zero		1


	//   ....[140]....
        /*09cc*/ 	.word	0x00005810
        /*09d0*/ 	.word	0x000000ff
        /*09d4*/ 	.word	0x00000198
        /*09d8*/ 	.short	0x010b
        /*09da*/ 	.byte	0x06
	.zero		1


	//   ....[141]....
        /*09dc*/ 	.word	0x00005880
        /*09e0*/ 	.word	0x000000ff
        /*09e4*/ 	.word	0x00000000
        /*09e8*/ 	.short	0x0101
        /*09ea*/ 	.byte	0x08
	.zero		1


	//   ....[142]....
        /*09ec*/ 	.word	0x000058b0
        /*09f0*/ 	.word	0x000000ff
        /*09f4*/ 	.word	0x000001b8
        /*09f8*/ 	.short	0x010a
        /*09fa*/ 	.byte	0x06
	.zero		1


	//   ....[143]....
        /*09fc*/ 	.word	0x00005ac0
        /*0a00*/ 	.word	0x000000ff
        /*0a04*/ 	.word	0x000001a0
        /*0a08*/ 	.short	0x010b
        /*0a0a*/ 	.byte	0x06
	.zero		1


	//   ....[144]....
        /*0a0c*/ 	.word	0x00005ae0
        /*0a10*/ 	.word	0x000000ff
        /*0a14*/ 	.word	0x00000000
        /*0a18*/ 	.short	0x0101
        /*0a1a*/ 	.byte	0x07
	.zero		1


	//   ....[145]....
        /*0a1c*/ 	.word	0x00005b10
        /*0a20*/ 	.word	0x000000ff
        /*0a24*/ 	.word	0x000001a8
        /*0a28*/ 	.short	0x010a
        /*0a2a*/ 	.byte	0x06
	.zero		1


	//   ....[146]....
        /*0a2c*/ 	.word	0x00005b30
        /*0a30*/ 	.word	0x000000ff
        /*0a34*/ 	.word	0x000001b0
        /*0a38*/ 	.short	0x010a
        /*0a3a*/ 	.byte	0x06
	.zero		1


	//   ....[147]....
        /*0a3c*/ 	.word	0x00005b70
        /*0a40*/ 	.word	0x00000000
        /*0a44*/ 	.word	0x000001b8
        /*0a48*/ 	.short	0x010a
        /*0a4a*/ 	.byte	0xff
	.zero		1


	//   ....[148]....
        /*0a4c*/ 	.word	0x00005ed0
        /*0a50*/ 	.word	0x00000000
        /*0a54*/ 	.word	0x000001d0
        /*0a58*/ 	.short	0x010a
        /*0a5a*/ 	.byte	0xff
	.zero		1


	//   ....[149]....
        /*0a5c*/ 	.word	0x00005fe0
        /*0a60*/ 	.word	0x00000000
        /*0a64*/ 	.word	0x00000000
        /*0a68*/ 	.short	0x0101
        /*0a6a*/ 	.byte	0xff
	.zero		1


	//   ....[150]....
        /*0a6c*/ 	.word	0x00006a90
        /*0a70*/ 	.word	0x000000ff
        /*0a74*/ 	.word	0x00000190
        /*0a78*/ 	.short	0x010a
        /*0a7a*/ 	.byte	0x30
	.zero		1


	//   ....[151]....
        /*0a7c*/ 	.word	0x00006b70
        /*0a80*/ 	.word	0x000000b7
        /*0a84*/ 	.word	0x000001f0
        /*0a88*/ 	.short	0x010a
        /*0a8a*/ 	.byte	0xff
	.zero		1


	//   ....[152]....
        /*0a8c*/ 	.word	0x00006d30
        /*0a90*/ 	.word	0x000000ff
        /*0a94*/ 	.word	0x00000190
        /*0a98*/ 	.short	0x010a
        /*0a9a*/ 	.byte	0x30
	.zero		1


	//   ....[153]....
        /*0a9c*/ 	.word	0x00006e60
        /*0aa0*/ 	.word	0x000000b7
        /*0aa4*/ 	.word	0x000001f0
        /*0aa8*/ 	.short	0x010a
        /*0aaa*/ 	.byte	0xff
	.zero		1


	//   ....[154]....
        /*0aac*/ 	.word	0x00008080
        /*0ab0*/ 	.word	0x00000000
        /*0ab4*/ 	.word	0x00000000
        /*0ab8*/ 	.short	0x0101
        /*0aba*/ 	.byte	0xff
	.zero		1


	//   ....[155]....
        /*0abc*/ 	.word	0x00008090
        /*0ac0*/ 	.word	0x00000003
        /*0ac4*/ 	.word	0x00000190
        /*0ac8*/ 	.short	0x010a
        /*0aca*/ 	.byte	0xff
	.zero		1


	//   ....[156]....
        /*0acc*/ 	.word	0x00008170
        /*0ad0*/ 	.word	0x00000003
        /*0ad4*/ 	.word	0x00000190
        /*0ad8*/ 	.short	0x010a
        /*0ada*/ 	.byte	0xff
	.zero		1


	//   ....[157]....
        /*0adc*/ 	.word	0x000094c0
        /*0ae0*/ 	.word	0x00000000
        /*0ae4*/ 	.word	0x00000000
        /*0ae8*/ 	.short	0x0101
        /*0aea*/ 	.byte	0xff
	.zero		1


	//   ....[158]....
        /*0aec*/ 	.word	0x000094d0
        /*0af0*/ 	.word	0x00000004
        /*0af4*/ 	.word	0x00000190
        /*0af8*/ 	.short	0x010a
        /*0afa*/ 	.byte	0xff
	.zero		1


	//   ....[159]....
        /*0afc*/ 	.word	0x000095b0
        /*0b00*/ 	.word	0x00000004
        /*0b04*/ 	.word	0x00000190
        /*0b08*/ 	.short	0x010a
        /*0b0a*/ 	.byte	0xff
	.zero		1


	//   ....[160]....
        /*0b0c*/ 	.word	0x00009a40
        /*0b10*/ 	.word	0x000000b7
        /*0b14*/ 	.word	0x00000000
        /*0b18*/ 	.short	0x0101
        /*0b1a*/ 	.byte	0xff
	.zero		1


	//   ....[161]....
        /*0b1c*/ 	.word	0x0000a930
        /*0b20*/ 	.word	0x00000000
        /*0b24*/ 	.word	0x00000000
        /*0b28*/ 	.short	0x0101
        /*0b2a*/ 	.byte	0xff
	.zero		1


	//   ....[162]....
        /*0b2c*/ 	.word	0x0000aba0
        /*0b30*/ 	.word	0x000000ff
        /*0b34*/ 	.word	0x00000000
        /*0b38*/ 	.short	0x0101
        /*0b3a*/ 	.byte	0x04
	.zero		1


	//   ....[163]....
        /*0b3c*/ 	.word	0x0000abc0
        /*0b40*/ 	.word	0x00000003
        /*0b44*/ 	.word	0x00000220
        /*0b48*/ 	.short	0x010a
        /*0b4a*/ 	.byte	0xff
	.zero		1


	//   ....[164]....
        /*0b4c*/ 	.word	0x0000ac20
        /*0b50*/ 	.word	0x00000002
        /*0b54*/ 	.word	0x000000c8
        /*0b58*/ 	.short	0x010a
        /*0b5a*/ 	.byte	0xff
	.zero		1


	//   ....[165]....
        /*0b5c*/ 	.word	0x0000ac80
        /*0b60*/ 	.word	0x00000002
        /*0b64*/ 	.word	0x000000c8
        /*0b68*/ 	.short	0x010a
        /*0b6a*/ 	.byte	0xff
	.zero		1


	//   ....[166]....
        /*0b6c*/ 	.word	0x0000acd0
        /*0b70*/ 	.word	0x00000002
        /*0b74*/ 	.word	0x000001d0
        /*0b78*/ 	.short	0x010a
        /*0b7a*/ 	.byte	0xff
	.zero		1


	//   ....[167]....
        /*0b7c*/ 	.word	0x0000ad30
        /*0b80*/ 	.word	0x00000000
        /*0b84*/ 	.word	0x00000000
        /*0b88*/ 	.short	0x010a
        /*0b8a*/ 	.byte	0xff
	.zero		1


	//   ....[168]....
        /*0b8c*/ 	.word	0x0000ad90
        /*0b90*/ 	.word	0x00000000
        /*0b94*/ 	.word	0x00000000
        /*0b98*/ 	.short	0x010a
        /*0b9a*/ 	.byte	0xff
	.zero		1


	//   ....[169]....
        /*0b9c*/ 	.word	0x0000adf0
        /*0ba0*/ 	.word	0x00000000
        /*0ba4*/ 	.word	0x00000000
        /*0ba8*/ 	.short	0x010a
        /*0baa*/ 	.byte	0xff
	.zero		1


	//   ....[170]....
        /*0bac*/ 	.word	0x0000ae50
        /*0bb0*/ 	.word	0x00000000
        /*0bb4*/ 	.word	0x00000000
        /*0bb8*/ 	.short	0x010a
        /*0bba*/ 	.byte	0xff
	.zero		1


	//   ....[171]....
        /*0bbc*/ 	.word	0x0000aeb0
        /*0bc0*/ 	.word	0x00000000
        /*0bc4*/ 	.word	0x00000000
        /*0bc8*/ 	.short	0x010a
        /*0bca*/ 	.byte	0xff
	.zero		1


	//   ....[172]....
        /*0bcc*/ 	.word	0x0000af10
        /*0bd0*/ 	.word	0x00000000
        /*0bd4*/ 	.word	0x00000000
        /*0bd8*/ 	.short	0x010a
        /*0bda*/ 	.byte	0xff
	.zero		1


	//   ....[173]....
        /*0bdc*/ 	.word	0x0000af70
        /*0be0*/ 	.word	0x00000000
        /*0be4*/ 	.word	0x00000000
        /*0be8*/ 	.short	0x010a
        /*0bea*/ 	.byte	0xff
	.zero		1


	//   ....[174]....
        /*0bec*/ 	.word	0x0000afd0
        /*0bf0*/ 	.word	0x00000000
        /*0bf4*/ 	.word	0x00000000
        /*0bf8*/ 	.short	0x010a
        /*0bfa*/ 	.byte	0xff
	.zero		1


	//   ....[175]....
        /*0bfc*/ 	.word	0x0000b030
        /*0c00*/ 	.word	0x00000000
        /*0c04*/ 	.word	0x00000000
        /*0c08*/ 	.short	0x010a
        /*0c0a*/ 	.byte	0xff
	.zero		1


	//   ....[176]....
        /*0c0c*/ 	.word	0x0000b090
        /*0c10*/ 	.word	0x00000000
        /*0c14*/ 	.word	0x00000000
        /*0c18*/ 	.short	0x010a
        /*0c1a*/ 	.byte	0xff
	.zero		1


	//   ....[177]....
        /*0c1c*/ 	.word	0x0000b0f0
        /*0c20*/ 	.word	0x00000000
        /*0c24*/ 	.word	0x00000000
        /*0c28*/ 	.short	0x010a
        /*0c2a*/ 	.byte	0xff
	.zero		1


	//   ....[178]....
        /*0c2c*/ 	.word	0x0000b150
        /*0c30*/ 	.word	0x00000000
        /*0c34*/ 	.word	0x00000000
        /*0c38*/ 	.short	0x010a
        /*0c3a*/ 	.byte	0xff
	.zero		1


	//   ....[179]....
        /*0c3c*/ 	.word	0x0000b1b0
        /*0c40*/ 	.word	0x00000000
        /*0c44*/ 	.word	0x00000000
        /*0c48*/ 	.short	0x010a
        /*0c4a*/ 	.byte	0xff
	.zero		1


	//   ....[180]....
        /*0c4c*/ 	.word	0x0000b210
        /*0c50*/ 	.word	0x00000000
        /*0c54*/ 	.word	0x00000000
        /*0c58*/ 	.short	0x010a
        /*0c5a*/ 	.byte	0xff
	.zero		1


	//   ....[181]....
        /*0c5c*/ 	.word	0x0000b270
        /*0c60*/ 	.word	0x00000000
        /*0c64*/ 	.word	0x00000000
        /*0c68*/ 	.short	0x010a
        /*0c6a*/ 	.byte	0xff
	.zero		1


	//   ....[182]....
        /*0c6c*/ 	.word	0x0000b2d0
        /*0c70*/ 	.word	0x00000000
        /*0c74*/ 	.word	0x00000000
        /*0c78*/ 	.short	0x010a
        /*0c7a*/ 	.byte	0xff
	.zero		1


	//   ....[183]....
        /*0c7c*/ 	.word	0x0000b330
        /*0c80*/ 	.word	0x00000000
        /*0c84*/ 	.word	0x00000000
        /*0c88*/ 	.short	0x010a
        /*0c8a*/ 	.byte	0xff
	.zero		1


	//   ....[184]....
        /*0c8c*/ 	.word	0x0000b390
        /*0c90*/ 	.word	0x00000000
        /*0c94*/ 	.word	0x00000000
        /*0c98*/ 	.short	0x010a
        /*0c9a*/ 	.byte	0xff
	.zero		1


	//   ....[185]....
        /*0c9c*/ 	.word	0x0000b3f0
        /*0ca0*/ 	.word	0x00000000
        /*0ca4*/ 	.word	0x00000000
        /*0ca8*/ 	.short	0x010a
        /*0caa*/ 	.byte	0xff
	.zero		1


	//   ....[186]....
        /*0cac*/ 	.word	0x0000b450
        /*0cb0*/ 	.word	0x00000000
        /*0cb4*/ 	.word	0x00000000
        /*0cb8*/ 	.short	0x010a
        /*0cba*/ 	.byte	0xff
	.zero		1


	//   ....[187]....
        /*0cbc*/ 	.word	0x0000b4b0
        /*0cc0*/ 	.word	0x00000000
        /*0cc4*/ 	.word	0x00000000
        /*0cc8*/ 	.short	0x010a
        /*0cca*/ 	.byte	0xff
	.zero		1


	//   ....[188]....
        /*0ccc*/ 	.word	0x0000b510
        /*0cd0*/ 	.word	0x00000000
        /*0cd4*/ 	.word	0x00000000
        /*0cd8*/ 	.short	0x010a
        /*0cda*/ 	.byte	0xff
	.zero		1


	//   ....[189]....
        /*0cdc*/ 	.word	0x0000b570
        /*0ce0*/ 	.word	0x00000000
        /*0ce4*/ 	.word	0x00000000
        /*0ce8*/ 	.short	0x010a
        /*0cea*/ 	.byte	0xff
	.zero		1


	//   ....[190]....
        /*0cec*/ 	.word	0x0000b5d0
        /*0cf0*/ 	.word	0x00000000
        /*0cf4*/ 	.word	0x00000000
        /*0cf8*/ 	.short	0x010a
        /*0cfa*/ 	.byte	0xff
	.zero		1


	//   ....[191]....
        /*0cfc*/ 	.word	0x0000b620
        /*0d00*/ 	.word	0x00000000
        /*0d04*/ 	.word	0x00000210
        /*0d08*/ 	.short	0x010a
        /*0d0a*/ 	.byte	0xff
	.zero		1


	//   ....[192]....
        /*0d0c*/ 	.word	0x0000b680
        /*0d10*/ 	.word	0x00000000
        /*0d14*/ 	.word	0x000001e0
        /*0d18*/ 	.short	0x010a
        /*0d1a*/ 	.byte	0xff
	.zero		1


	//   ....[193]....
        /*0d1c*/ 	.word	0x0000b6d0
        /*0d20*/ 	.word	0x00000000
        /*0d24*/ 	.word	0x000001d0
        /*0d28*/ 	.short	0x010a
        /*0d2a*/ 	.byte	0xff
	.zero		1


	//   ....[194]....
        /*0d2c*/ 	.word	0x0000b730
        /*0d30*/ 	.word	0x00000000
        /*0d34*/ 	.word	0x000001e0
        /*0d38*/ 	.short	0x010a
        /*0d3a*/ 	.byte	0xff
	.zero		1


	//   ....[195]....
        /*0d3c*/ 	.word	0x0000b790
        /*0d40*/ 	.word	0x00000004
        /*0d44*/ 	.word	0x00000008
        /*0d48*/ 	.short	0x010a
        /*0d4a*/ 	.byte	0xff
	.zero		1


	//   ....[196]....
        /*0d4c*/ 	.word	0x0000b870
        /*0d50*/ 	.word	0x00000002
        /*0d54*/ 	.word	0x00000008
        /*0d58*/ 	.short	0x010a
        /*0d5a*/ 	.byte	0xff
	.zero		1


	//   ....[197]....
        /*0d5c*/ 	.word	0x0000b8c0
        /*0d60*/ 	.word	0x00000000
        /*0d64*/ 	.word	0x000001d0
        /*0d68*/ 	.short	0x010a
        /*0d6a*/ 	.byte	0xff
	.zero		1


	//   ....[198]....
        /*0d6c*/ 	.word	0x0000b920
        /*0d70*/ 	.word	0x00000000
        /*0d74*/ 	.word	0x00000200
        /*0d78*/ 	.short	0x010a
        /*0d7a*/ 	.byte	0xff
	.zero		1


	//   ....[199]....
        /*0d7c*/ 	.word	0x0000b980
        /*0d80*/ 	.word	0x00000000
        /*0d84*/ 	.word	0x00000000
        /*0d88*/ 	.short	0x010a
        /*0d8a*/ 	.byte	0xff
	.zero		1


	//   ....[200]....
        /*0d8c*/ 	.word	0x0000b9e0
        /*0d90*/ 	.word	0x00000000
        /*0d94*/ 	.word	0x00000000
        /*0d98*/ 	.short	0x010a
        /*0d9a*/ 	.byte	0xff
	.zero		1


	//   ....[201]....
        /*0d9c*/ 	.word	0x0000ba40
        /*0da0*/ 	.word	0x00000000
        /*0da4*/ 	.word	0x00000230
        /*0da8*/ 	.short	0x010a
        /*0daa*/ 	.byte	0xff
	.zero		1


	//   ....[202]....
        /*0dac*/ 	.word	0x0000ba90
        /*0db0*/ 	.word	0x00000000
        /*0db4*/ 	.word	0x000001d0
        /*0db8*/ 	.short	0x010a
        /*0dba*/ 	.byte	0xff
	.zero		1


	//   ....[203]....
        /*0dbc*/ 	.word	0x0000baf0
        /*0dc0*/ 	.word	0x00000000
        /*0dc4*/ 	.word	0x000001c8
        /*0dc8*/ 	.short	0x010a
        /*0dca*/ 	.byte	0xff
	.zero		1


	//   ....[204]....
        /*0dcc*/ 	.word	0x0000bb50
        /*0dd0*/ 	.word	0x00000003
        /*0dd4*/ 	.word	0x000001a8
        /*0dd8*/ 	.short	0x010a
        /*0dda*/ 	.byte	0xff
	.zero		1


	//   ....[205]....
        /*0ddc*/ 	.word	0x0000bbb0
        /*0de0*/ 	.word	0x00000003
        /*0de4*/ 	.word	0x000001b0
        /*0de8*/ 	.short	0x010a
        /*0dea*/ 	.byte	0xff
	.zero		1


	//   ....[206]....
        /*0dec*/ 	.word	0x0000bc10
        /*0df0*/ 	.word	0x00000003
        /*0df4*/ 	.word	0x000001b8
        /*0df8*/ 	.short	0x010a
        /*0dfa*/ 	.byte	0xff
	.zero		1


	//   ....[207]....
        /*0dfc*/ 	.word	0x0000bc70
        /*0e00*/ 	.word	0x00000000
        /*0e04*/ 	.word	0x000001a8
        /*0e08*/ 	.short	0x010a
        /*0e0a*/ 	.byte	0xff
	.zero		1


	//   ....[208]....
        /*0e0c*/ 	.word	0x0000bcd0
        /*0e10*/ 	.word	0x00000000
        /*0e14*/ 	.word	0x000001b0
        /*0e18*/ 	.short	0x010a
        /*0e1a*/ 	.byte	0xff
	.zero		1


	//   ....[209]....
        /*0e1c*/ 	.word	0x0000bd20
        /*0e20*/ 	.word	0x00000000
        /*0e24*/ 	.word	0x000001d0
        /*0e28*/ 	.short	0x010a
        /*0e2a*/ 	.byte	0xff
	.zero		1


	//   ....[210]....
        /*0e2c*/ 	.word	0x0000bd80
        /*0e30*/ 	.word	0x00000003
        /*0e34*/ 	.word	0x00000190
        /*0e38*/ 	.short	0x010a
        /*0e3a*/ 	.byte	0xff
	.zero		1


	//   ....[211]....
        /*0e3c*/ 	.word	0x0000bdd0
        /*0e40*/ 	.word	0x000000b7
        /*0e44*/ 	.word	0x000001f0
        /*0e48*/ 	.short	0x010a
        /*0e4a*/ 	.byte	0xff
	.zero		1


	//   ....[212]....
        /*0e4c*/ 	.word	0x0000be20
        /*0e50*/ 	.word	0x00000003
        /*0e54*/ 	.word	0x00000190
        /*0e58*/ 	.short	0x010a
        /*0e5a*/ 	.byte	0xff
	.zero		1


	//   ....[213]....
        /*0e5c*/ 	.word	0x0000be70
        /*0e60*/ 	.word	0x00000004
        /*0e64*/ 	.word	0x00000190
        /*0e68*/ 	.short	0x010a
        /*0e6a*/ 	.byte	0xff
	.zero		1


	//----- nvinfo : EIATTR_NUM_MBARRIERS
	.align		4
.L_47:
        /*0e6c*/ 	.byte	0x03, 0x38
        /*0e6e*/ 	.short	0x0047


	//----- nvinfo : EIATTR_EXIT_INSTR_OFFSETS
	.align		4
        /*0e70*/ 	.byte	0x04, 0x1c
        /*0e72*/ 	.short	(.L_49 - .L_48)


	//   ....[0]....
.L_48:
        /*0e74*/ 	.word	0x00003670


	//   ....[1]....
        /*0e78*/ 	.word	0x00003b70


	//   ....[2]....
        /*0e7c*/ 	.word	0x00003bd0


	//   ....[3]....
        /*0e80*/ 	.word	0x00004ce0


	//   ....[4]....
        /*0e84*/ 	.word	0x00005ba0


	//   ....[5]....
        /*0e88*/ 	.word	0x00005be0


	//   ....[6]....
        /*0e8c*/ 	.word	0x0000aa90


	//   ....[7]....
        /*0e90*/ 	.word	0x0000ab10


	//   ....[8]....
        /*0e94*/ 	.word	0x0000ab40


	//   ....[9]....
        /*0e98*/ 	.word	0x0000abb0


	//----- nvinfo : EIATTR_MAX_THREADS
	.align		4
.L_49:
        /*0e9c*/ 	.byte	0x04, 0x05
        /*0e9e*/ 	.short	(.L_51 - .L_50)
.L_50:
        /*0ea0*/ 	.word	0x00000100
        /*0ea4*/ 	.word	0x00000001
        /*0ea8*/ 	.word	0x00000001


	//----- nvinfo : EIATTR_CRS_STACK_SIZE
	.align		4
.L_51:
        /*0eac*/ 	.byte	0x04, 0x1e
        /*0eae*/ 	.short	(.L_53 - .L_52)
.L_52:
        /*0eb0*/ 	.word	0x00000000


	//----- nvinfo : EIATTR_CBANK_PARAM_SIZE
	.align		4
.L_53:
        /*0eb4*/ 	.byte	0x03, 0x19
        /*0eb6*/ 	.short	0x0800


	//----- nvinfo : EIATTR_PARAM_CBANK
	.align		4
        /*0eb8*/ 	.byte	0x04, 0x0a
        /*0eba*/ 	.short	(.L_55 - .L_54)
	.align		4
.L_54:
        /*0ebc*/ 	.word	index@(.nv.constant0._ZN7cutlass13device_kernelINS_4gemm6kernel13GemmUniversalIN4cute5tupleIJiiiiEEENS1_10collective13CollectiveMmaINS1_35MainloopSm100TmaUmmaWarpSpecializedILi25ELi2ELi2ENS5_IJNS4_1CILi2EEENSA_ILi1EEESC_EEEEENS5_IJNSA_ILi256EEENSA_ILi192EEENSA_ILi16EEEEEENS_10bfloat16_tENS5_IJlSC_lEEESJ_SK_NS4_8TiledMMAINS4_8MMA_AtomIJNS4_26SM100_MMA_F16BF16_2x1SM_SSISJ_SJ_fLi256ELi192ELNS4_4UMMA5MajorE0ELSP_0ELNSO_7ScaleInE0ELSQ_0EEEEEENS4_6LayoutINS5_IJSC_SC_SC_EEENS5_IJNSA_ILi0EEESV_SV_EEEEENS5_IJNS4_10UnderscoreESY_SY_EEEEENS4_18SM100_TMA_2SM_LOADENS4_14ComposedLayoutINS4_7SwizzleILi1ELi4ELi3EEENS4_18smem_ptr_flag_bitsILi16EEENST_INS5_IJNSA_ILi8EEESH_EEENS5_IJSH_SC_EEEEEEEvNS4_8identityES11_S1B_vS1C_EENS_8epilogue10collective18CollectiveEpilogueINS1E_23Sm100TmaWarpSpecializedILi3ELi2ELi64ELb1ELb0EEEJNS5_IJNSA_ILi128EEESG_SH_EEENS5_IJNST_IS1J_SC_EENST_INSA_ILi64EEESC_EEEEESJ_SK_SJ_SK_NS1E_6fusion15FusionCallbacksIS1I_NS1P_17LinearCombinationISJ_fSJ_fLNS_15FloatRoundStyleE2EEES1K_S1O_JEEENS4_5SM1004TMEM4LOAD26SM100_TMEM_LOAD_32dp32b64xENS4_13SM90_TMA_LOADENS12_INS13_ILi3ELi4ELi3EEES16_NST_INS5_IJS17_S1M_EEENS5_IJS1M_SC_EEEEEEENS4_39AutoVectorizingCopyWithAssumedAlignmentILi128EEENS4_14SM90_TMA_STOREES24_S26_S26_EEEvvEEEEvNT_6ParamsE)
        /*0ec0*/ 	.short	0x0380
        /*0ec2*/ 	.short	0x0800


	//----- nvinfo : EIATTR_SW_WAR
	.align		4
.L_55:
        /*0ec4*/ 	.byte	0x04, 0x36
        /*0ec6*/ 	.short	(.L_57 - .L_56)
.L_56:
        /*0ec8*/ 	.word	0x00000008
.L_57:


//--------------------- .nv.callgraph             --------------------------
	.section	.nv.callgraph,"",@"SHT_CUDA_CALLGRAPH"
	.align	4
	.sectionentsize	8
	.align		4
        /*0000*/ 	.word	0x00000000
	.align		4
        /*0004*/ 	.word	0xffffffff
	.align		4
        /*0008*/ 	.word	index@(_ZN7cutlass13device_kernelINS_4gemm6kernel13GemmUniversalIN4cute5tupleIJiiiiEEENS1_10collective13CollectiveMmaINS1_35MainloopSm100TmaUmmaWarpSpecializedILi25ELi2ELi2ENS5_IJNS4_1CILi2EEENSA_ILi1EEESC_EEEEENS5_IJNSA_ILi256EEENSA_ILi192EEENSA_ILi16EEEEEENS_10bfloat16_tENS5_IJlSC_lEEESJ_SK_NS4_8TiledMMAINS4_8MMA_AtomIJNS4_26SM100_MMA_F16BF16_2x1SM_SSISJ_SJ_fLi256ELi192ELNS4_4UMMA5MajorE0ELSP_0ELNSO_7ScaleInE0ELSQ_0EEEEEENS4_6LayoutINS5_IJSC_SC_SC_EEENS5_IJNSA_ILi0EEESV_SV_EEEEENS5_IJNS4_10UnderscoreESY_SY_EEEEENS4_18SM100_TMA_2SM_LOADENS4_14ComposedLayoutINS4_7SwizzleILi1ELi4ELi3EEENS4_18smem_ptr_flag_bitsILi16EEENST_INS5_IJNSA_ILi8EEESH_EEENS5_IJSH_SC_EEEEEEEvNS4_8identityES11_S1B_vS1C_EENS_8epilogue10collective18CollectiveEpilogueINS1E_23Sm100TmaWarpSpecializedILi3ELi2ELi64ELb1ELb0EEEJNS5_IJNSA_ILi128EEESG_SH_EEENS5_IJNST_IS1J_SC_EENST_INSA_ILi64EEESC_EEEEESJ_SK_SJ_SK_NS1E_6fusion15FusionCallbacksIS1I_NS1P_17LinearCombinationISJ_fSJ_fLNS_15FloatRoundStyleE2EEES1K_S1O_JEEENS4_5SM1004TMEM4LOAD26SM100_TMEM_LOAD_32dp32b64xENS4_13SM90_TMA_LOADENS12_INS13_ILi3ELi4ELi3EEES16_NST_INS5_IJS17_S1M_EEENS5_IJS1M_SC_EEEEEEENS4_39AutoVectorizingCopyWithAssumedAlignmentILi128EEENS4_14SM90_TMA_STOREES24_S26_S26_EEEvvEEEEvNT_6ParamsE)
	.align		4
        /*000c*/ 	.word	index@(__assertfail)
	.align		4
        /*0010*/ 	.word	0x00000000
	.align		4
        /*0014*/ 	.word	0xfffffffe
	.align		4
        /*0018*/ 	.word	0x00000000
	.align		4
        /*001c*/ 	.word	0xfffffffd
	.align		4
        /*0020*/ 	.word	0x00000000
	.align		4
        /*0024*/ 	.word	0xfffffffc


//--------------------- .nv.constant4             --------------------------
	.section	.nv.constant4,"a",@progbits
	.align	8
	.align		8
.nv.constant4:
        /*0000*/ 	.dword	__assertfail
	.align		8
        /*0008*/ 	.dword	__unnamed_1
	.align		8
        /*0010*/ 	.dword	__unnamed_2
	.align		8
        /*0018*/ 	.dword	_ZN40_INTERNAL_1a291886_4_k_cu_8c7fc27c_276474cuda3std3__45__cpo5beginE
	.align		8
        /*0020*/ 	.dword	_ZN40_INTERNAL_1a291886_4_k_cu_8c7fc27c_276474cuda3std3__45__cpo3endE
	.align		8
        /*0028*/ 	.dword	_ZN40_INTERNAL_1a291886_4_k_cu_8c7fc27c_276474cuda3std3__45__cpo6cbeginE
	.align		8
        /*0030*/ 	.dword	_ZN40_INTERNAL_1a291886_4_k_cu_8c7fc27c_276474cuda3std3__45__cpo4cendE
	.align		8
        /*0038*/ 	.dword	_ZN40_INTERNAL_1a291886_4_k_cu_8c7fc27c_276474cuda3std3__442_GLOBAL__N__1a291886_4_k_cu_8c7fc27c_276476ignoreE
	.align		8
        /*0040*/ 	.dword	_ZN40_INTERNAL_1a291886_4_k_cu_8c7fc27c_276474cuda3std3__419piecewise_constructE
	.align		8
        /*0048*/ 	.dword	_ZN40_INTERNAL_1a291886_4_k_cu_8c7fc27c_276474cuda3std3__48in_placeE
	.align		8
        /*0050*/ 	.dword	_ZN40_INTERNAL_1a291886_4_k_cu_8c7fc27c_276474cuda3std6ranges3__45__cpo4swapE
	.align		8
        /*0058*/ 	.dword	_ZN40_INTERNAL_1a291886_4_k_cu_8c7fc27c_276474cuda3std6ranges3__45__cpo9iter_moveE
	.align		8
        /*0060*/ 	.dword	_ZN40_INTERNAL_1a291886_4_k_cu_8c7fc27c_276474cute7productE
	.align		8
        /*0068*/ 	.dword	_ZN40_INTERNAL_1a291886_4_k_cu_8c7fc27c_276474cute1_E
	.align		8
        /*0070*/ 	.dword	$str$25
	.align		8
        /*0078*/ 	.dword	$str$26
	.align		8
        /*0080*/ 	.dword	$str$27
	.align		8
        /*0088*/ 	.dword	$str$28


//--------------------- .text._ZN7cutlass13device_kernelINS_4gemm6kernel13GemmUniversalIN4cute5tupleIJiiiiEEENS1_10collective13CollectiveMmaINS1_35MainloopSm100TmaUmmaWarpSpecializedILi25ELi2ELi2ENS5_IJNS4_1CILi2EEENSA_ILi1EEESC_EEEEENS5_IJNSA_ILi256EEENSA_ILi192EEENSA_ILi16EEEEEENS_10bfloat16_tENS5_IJlSC_lEEESJ_SK_NS4_8TiledMMAINS4_8MMA_AtomIJNS4_26SM100_MMA_F16BF16_2x1SM_SSISJ_SJ_fLi256ELi192ELNS4_4UMMA5MajorE0ELSP_0ELNSO_7ScaleInE0ELSQ_0EEEEEENS4_6LayoutINS5_IJSC_SC_SC_EEENS5_IJNSA_ILi0EEESV_SV_EEEEENS5_IJNS4_10UnderscoreESY_SY_EEEEENS4_18SM100_TMA_2SM_LOADENS4_14ComposedLayoutINS4_7SwizzleILi1ELi4ELi3EEENS4_18smem_ptr_flag_bitsILi16EEENST_INS5_IJNSA_ILi8EEESH_EEENS5_IJSH_SC_EEEEEEEvNS4_8identityES11_S1B_vS1C_EENS_8epilogue10collective18CollectiveEpilogueINS1E_23Sm100TmaWarpSpecializedILi3ELi2ELi64ELb1ELb0EEEJNS5_IJNSA_ILi128EEESG_SH_EEENS5_IJNST_IS1J_SC_EENST_INSA_ILi64EEESC_EEEEESJ_SK_SJ_SK_NS1E_6fusion15FusionCallbacksIS1I_NS1P_17LinearCombinationISJ_fSJ_fLNS_15FloatRoundStyleE2EEES1K_S1O_JEEENS4_5SM1004TMEM4LOAD26SM100_TMEM_LOAD_32dp32b64xENS4_13SM90_TMA_LOADENS12_INS13_ILi3ELi4ELi3EEES16_NST_INS5_IJS17_S1M_EEENS5_IJS1M_SC_EEEEEEENS4_39AutoVectorizingCopyWithAssumedAlignmentILi128EEENS4_14SM90_TMA_STOREES24_S26_S26_EEEvvEEEEvNT_6ParamsE --------------------------
	.section	.text._ZN7cutlass13device_kernelINS_4gemm6kernel13GemmUniversalIN4cute5tupleIJiiiiEEENS1_10collective13CollectiveMmaINS1_35MainloopSm100TmaUmmaWarpSpecializedILi25ELi2ELi2ENS5_IJNS4_1CILi2EEENSA_ILi1EEESC_EEEEENS5_IJNSA_ILi256EEENSA_ILi192EEENSA_ILi16EEEEEENS_10bfloat16_tENS5_IJlSC_lEEESJ_SK_NS4_8TiledMMAINS4_8MMA_AtomIJNS4_26SM100_MMA_F16BF16_2x1SM_SSISJ_SJ_fLi256ELi192ELNS4_4UMMA5MajorE0ELSP_0ELNSO_7ScaleInE0ELSQ_0EEEEEENS4_6LayoutINS5_IJSC_SC_SC_EEENS5_IJNSA_ILi0EEESV_SV_EEEEENS5_IJNS4_10UnderscoreESY_SY_EEEEENS4_18SM100_TMA_2SM_LOADENS4_14ComposedLayoutINS4_7SwizzleILi1ELi4ELi3EEENS4_18smem_ptr_flag_bitsILi16EEENST_INS5_IJNSA_ILi8EEESH_EEENS5_IJSH_SC_EEEEEEEvNS4_8identityES11_S1B_vS1C_EENS_8epilogue10collective18CollectiveEpilogueINS1E_23Sm100TmaWarpSpecializedILi3ELi2ELi64ELb1ELb0EEEJNS5_IJNSA_ILi128EEESG_SH_EEENS5_IJNST_IS1J_SC_EENST_INSA_ILi64EEESC_EEEEESJ_SK_SJ_SK_NS1E_6fusion15FusionCallbacksIS1I_NS1P_17LinearCombinationISJ_fSJ_fLNS_15FloatRoundStyleE2EEES1K_S1O_JEEENS4_5SM1004TMEM4LOAD26SM100_TMEM_LOAD_32dp32b64xENS4_13SM90_TMA_LOADENS12_INS13_ILi3ELi4ELi3EEES16_NST_INS5_IJS17_S1M_EEENS5_IJS1M_SC_EEEEEEENS4_39AutoVectorizingCopyWithAssumedAlignmentILi128EEENS4_14SM90_TMA_STOREES24_S26_S26_EEEvvEEEEvNT_6ParamsE,"ax",@progbits
	.align	128
.text._ZN7cutlass13device_kernelINS_4gemm6kernel13GemmUniversalIN4cute5tupleIJiiiiEEENS1_10collective13CollectiveMmaINS1_35MainloopSm100TmaUmmaWarpSpecializedILi25ELi2ELi2ENS5_IJNS4_1CILi2EEENSA_ILi1EEESC_EEEEENS5_IJNSA_ILi256EEENSA_ILi192EEENSA_ILi16EEEEEENS_10bfloat16_tENS5_IJlSC_lEEESJ_SK_NS4_8TiledMMAINS4_8MMA_AtomIJNS4_26SM100_MMA_F16BF16_2x1SM_SSISJ_SJ_fLi256ELi192ELNS4_4UMMA5MajorE0ELSP_0ELNSO_7ScaleInE0ELSQ_0EEEEEENS4_6LayoutINS5_IJSC_SC_SC_EEENS5_IJNSA_ILi0EEESV_SV_EEEEENS5_IJNS4_10UnderscoreESY_SY_EEEEENS4_18SM100_TMA_2SM_LOADENS4_14ComposedLayoutINS4_7SwizzleILi1ELi4ELi3EEENS4_18smem_ptr_flag_bitsILi16EEENST_INS5_IJNSA_ILi8EEESH_EEENS5_IJSH_SC_EEEEEEEvNS4_8identityES11_S1B_vS1C_EENS_8epilogue10collective18CollectiveEpilogueINS1E_23Sm100TmaWarpSpecializedILi3ELi2ELi64ELb1ELb0EEEJNS5_IJNSA_ILi128EEESG_SH_EEENS5_IJNST_IS1J_SC_EENST_INSA_ILi64EEESC_EEEEESJ_SK_SJ_SK_NS1E_6fusion15FusionCallbacksIS1I_NS1P_17LinearCombinationISJ_fSJ_fLNS_15FloatRoundStyleE2EEES1K_S1O_JEEENS4_5SM1004TMEM4LOAD26SM100_TMEM_LOAD_32dp32b64xENS4_13SM90_TMA_LOADENS12_INS13_ILi3ELi4ELi3EEES16_NST_INS5_IJS17_S1M_EEENS5_IJS1M_SC_EEEEEEENS4_39AutoVectorizingCopyWithAssumedAlignmentILi128EEENS4_14SM90_TMA_STOREES24_S26_S26_EEEvvEEEEvNT_6ParamsE:
        .type           _ZN7cutlass13device_kernelINS_4gemm6kernel13GemmUniversalIN4cute5tupleIJiiiiEEENS1_10collective13CollectiveMmaINS1_35MainloopSm100TmaUmmaWarpSpecializedILi25ELi2ELi2ENS5_IJNS4_1CILi2EEENSA_ILi1EEESC_EEEEENS5_IJNSA_ILi256EEENSA_ILi192EEENSA_ILi16EEEEEENS_10bfloat16_tENS5_IJlSC_lEEESJ_SK_NS4_8TiledMMAINS4_8MMA_AtomIJNS4_26SM100_MMA_F16BF16_2x1SM_SSISJ_SJ_fLi256ELi192ELNS4_4UMMA5MajorE0ELSP_0ELNSO_7ScaleInE0ELSQ_0EEEEEENS4_6LayoutINS5_IJSC_SC_SC_EEENS5_IJNSA_ILi0EEESV_SV_EEEEENS5_IJNS4_10UnderscoreESY_SY_EEEEENS4_18SM100_TMA_2SM_LOADENS4_14ComposedLayoutINS4_7SwizzleILi1ELi4ELi3EEENS4_18smem_ptr_flag_bitsILi16EEENST_INS5_IJNSA_ILi8EEESH_EEENS5_IJSH_SC_EEEEEEEvNS4_8identityES11_S1B_vS1C_EENS_8epilogue10collective18CollectiveEpilogueINS1E_23Sm100TmaWarpSpecializedILi3ELi2ELi64ELb1ELb0EEEJNS5_IJNSA_ILi128EEESG_SH_EEENS5_IJNST_IS1J_SC_EENST_INSA_ILi64EEESC_EEEEESJ_SK_SJ_SK_NS1E_6fusion15FusionCallbacksIS1I_NS1P_17LinearCombinationISJ_fSJ_fLNS_15FloatRoundStyleE2EEES1K_S1O_JEEENS4_5SM1004TMEM4LOAD26SM100_TMEM_LOAD_32dp32b64xENS4_13SM90_TMA_LOADENS12_INS13_ILi3ELi4ELi3EEES16_NST_INS5_IJS17_S1M_EEENS5_IJS1M_SC_EEEEEEENS4_39AutoVectorizingCopyWithAssumedAlignmentILi128EEENS4_14SM90_TMA_STOREES24_S26_S26_EEEvvEEEEvNT_6ParamsE,@function
        .size           _ZN7cutlass13device_kernelINS_4gemm6kernel13GemmUniversalIN4cute5tupleIJiiiiEEENS1_10collective13CollectiveMmaINS1_35MainloopSm100TmaUmmaWarpSpecializedILi25ELi2ELi2ENS5_IJNS4_1CILi2EEENSA_ILi1EEESC_EEEEENS5_IJNSA_ILi256EEENSA_ILi192EEENSA_ILi16EEEEEENS_10bfloat16_tENS5_IJlSC_lEEESJ_SK_NS4_8TiledMMAINS4_8MMA_AtomIJNS4_26SM100_MMA_F16BF16_2x1SM_SSISJ_SJ_fLi256ELi192ELNS4_4UMMA5MajorE0ELSP_0ELNSO_7ScaleInE0ELSQ_0EEEEEENS4_6LayoutINS5_IJSC_SC_SC_EEENS5_IJNSA_ILi0EEESV_SV_EEEEENS5_IJNS4_10UnderscoreESY_SY_EEEEENS4_18SM100_TMA_2SM_LOADENS4_14ComposedLayoutINS4_7SwizzleILi1ELi4ELi3EEENS4_18smem_ptr_flag_bitsILi16EEENST_INS5_IJNSA_ILi8EEESH_EEENS5_IJSH_SC_EEEEEEEvNS4_8identityES11_S1B_vS1C_EENS_8epilogue10collective18CollectiveEpilogueINS1E_23Sm100TmaWarpSpecializedILi3ELi2ELi64ELb1ELb0EEEJNS5_IJNSA_ILi128EEESG_SH_EEENS5_IJNST_IS1J_SC_EENST_INSA_ILi64EEESC_EEEEESJ_SK_SJ_SK_NS1E_6fusion15FusionCallbacksIS1I_NS1P_17LinearCombinationISJ_fSJ_fLNS_15FloatRoundStyleE2EEES1K_S1O_JEEENS4_5SM1004TMEM4LOAD26SM100_TMEM_LOAD_32dp32b64xENS4_13SM90_TMA_LOADENS12_INS13_ILi3ELi4ELi3EEES16_NST_INS5_IJS17_S1M_EEENS5_IJS1M_SC_EEEEEEENS4_39AutoVectorizingCopyWithAssumedAlignmentILi128EEENS4_14SM90_TMA_STOREES24_S26_S26_EEEvvEEEEvNT_6ParamsE,(.L_x_242 - _ZN7cutlass13device_kernelINS_4gemm6kernel13GemmUniversalIN4cute5tupleIJiiiiEEENS1_10collective13CollectiveMmaINS1_35MainloopSm100TmaUmmaWarpSpecializedILi25ELi2ELi2ENS5_IJNS4_1CILi2EEENSA_ILi1EEESC_EEEEENS5_IJNSA_ILi256EEENSA_ILi192EEENSA_ILi16EEEEEENS_10bfloat16_tENS5_IJlSC_lEEESJ_SK_NS4_8TiledMMAINS4_8MMA_AtomIJNS4_26SM100_MMA_F16BF16_2x1SM_SSISJ_SJ_fLi256ELi192ELNS4_4UMMA5MajorE0ELSP_0ELNSO_7ScaleInE0ELSQ_0EEEEEENS4_6LayoutINS5_IJSC_SC_SC_EEENS5_IJNSA_ILi0EEESV_SV_EEEEENS5_IJNS4_10UnderscoreESY_SY_EEEEENS4_18SM100_TMA_2SM_LOADENS4_14ComposedLayoutINS4_7SwizzleILi1ELi4ELi3EEENS4_18smem_ptr_flag_bitsILi16EEENST_INS5_IJNSA_ILi8EEESH_EEENS5_IJSH_SC_EEEEEEEvNS4_8identityES11_S1B_vS1C_EENS_8epilogue10collective18CollectiveEpilogueINS1E_23Sm100TmaWarpSpecializedILi3ELi2ELi64ELb1ELb0EEEJNS5_IJNSA_ILi128EEESG_SH_EEENS5_IJNST_IS1J_SC_EENST_INSA_ILi64EEESC_EEEEESJ_SK_SJ_SK_NS1E_6fusion15FusionCallbacksIS1I_NS1P_17LinearCombinationISJ_fSJ_fLNS_15FloatRoundStyleE2EEES1K_S1O_JEEENS4_5SM1004TMEM4LOAD26SM100_TMEM_LOAD_32dp32b64xENS4_13SM90_TMA_LOADENS12_INS13_ILi3ELi4ELi3EEES16_NST_INS5_IJS17_S1M_EEENS5_IJS1M_SC_EEEEEEENS4_39AutoVectorizingCopyWithAssumedAlignmentILi128EEENS4_14SM90_TMA_STOREES24_S26_S26_EEEvvEEEEvNT_6ParamsE)
        .other          _ZN7cutlass13device_kernelINS_4gemm6kernel13GemmUniversalIN4cute5tupleIJiiiiEEENS1_10collective13CollectiveMmaINS1_35MainloopSm100TmaUmmaWarpSpecializedILi25ELi2ELi2ENS5_IJNS4_1CILi2EEENSA_ILi1EEESC_EEEEENS5_IJNSA_ILi256EEENSA_ILi192EEENSA_ILi16EEEEEENS_10bfloat16_tENS5_IJlSC_lEEESJ_SK_NS4_8TiledMMAINS4_8MMA_AtomIJNS4_26SM100_MMA_F16BF16_2x1SM_SSISJ_SJ_fLi256ELi192ELNS4_4UMMA5MajorE0ELSP_0ELNSO_7ScaleInE0ELSQ_0EEEEEENS4_6LayoutINS5_IJSC_SC_SC_EEENS5_IJNSA_ILi0EEESV_SV_EEEEENS5_IJNS4_10UnderscoreESY_SY_EEEEENS4_18SM100_TMA_2SM_LOADENS4_14ComposedLayoutINS4_7SwizzleILi1ELi4ELi3EEENS4_18smem_ptr_flag_bitsILi16EEENST_INS5_IJNSA_ILi8EEESH_EEENS5_IJSH_SC_EEEEEEEvNS4_8identityES11_S1B_vS1C_EENS_8epilogue10collective18CollectiveEpilogueINS1E_23Sm100TmaWarpSpecializedILi3ELi2ELi64ELb1ELb0EEEJNS5_IJNSA_ILi128EEESG_SH_EEENS5_IJNST_IS1J_SC_EENST_INSA_ILi64EEESC_EEEEESJ_SK_SJ_SK_NS1E_6fusion15FusionCallbacksIS1I_NS1P_17LinearCombinationISJ_fSJ_fLNS_15FloatRoundStyleE2EEES1K_S1O_JEEENS4_5SM1004TMEM4LOAD26SM100_TMEM_LOAD_32dp32b64xENS4_13SM90_TMA_LOADENS12_INS13_ILi3ELi4ELi3EEES16_NST_INS5_IJS17_S1M_EEENS5_IJS1M_SC_EEEEEEENS4_39AutoVectorizingCopyWithAssumedAlignmentILi128EEENS4_14SM90_TMA_STOREES24_S26_S26_EEEvvEEEEvNT_6ParamsE,@"STO_CUDA_ENTRY STV_DEFAULT"
_ZN7cutlass13device_kernelINS_4gemm6kernel13GemmUniversalIN4cute5tupleIJiiiiEEENS1_10collective13CollectiveMmaINS1_35MainloopSm100TmaUmmaWarpSpecializedILi25ELi2ELi2ENS5_IJNS4_1CILi2EEENSA_ILi1EEESC_EEEEENS5_IJNSA_ILi256EEENSA_ILi192EEENSA_ILi16EEEEEENS_10bfloat16_tENS5_IJlSC_lEEESJ_SK_NS4_8TiledMMAINS4_8MMA_AtomIJNS4_26SM100_MMA_F16BF16_2x1SM_SSISJ_SJ_fLi256ELi192ELNS4_4UMMA5MajorE0ELSP_0ELNSO_7ScaleInE0ELSQ_0EEEEEENS4_6LayoutINS5_IJSC_SC_SC_EEENS5_IJNSA_ILi0EEESV_SV_EEEEENS5_IJNS4_10UnderscoreESY_SY_EEEEENS4_18SM100_TMA_2SM_LOADENS4_14ComposedLayoutINS4_7SwizzleILi1ELi4ELi3EEENS4_18smem_ptr_flag_bitsILi16EEENST_INS5_IJNSA_ILi8EEESH_EEENS5_IJSH_SC_EEEEEEEvNS4_8identityES11_S1B_vS1C_EENS_8epilogue10collective18CollectiveEpilogueINS1E_23Sm100TmaWarpSpecializedILi3ELi2ELi64ELb1ELb0EEEJNS5_IJNSA_ILi128EEESG_SH_EEENS5_IJNST_IS1J_SC_EENST_INSA_ILi64EEESC_EEEEESJ_SK_SJ_SK_NS1E_6fusion15FusionCallbacksIS1I_NS1P_17LinearCombinationISJ_fSJ_fLNS_15FloatRoundStyleE2EEES1K_S1O_JEEENS4_5SM1004TMEM4LOAD26SM100_TMEM_LOAD_32dp32b64xENS4_13SM90_TMA_LOADENS12_INS13_ILi3ELi4ELi3EEES16_NST_INS5_IJS17_S1M_EEENS5_IJS1M_SC_EEEEEEENS4_39AutoVectorizingCopyWithAssumedAlignmentILi128EEENS4_14SM90_TMA_STOREES24_S26_S26_EEEvvEEEEvNT_6ParamsE:
[----:B------:R-:W1:Y:S01]  /*0000*/  LDC R1, c[0x0][0x37c] ;  /* 0x0000df00ff017b82 */ /* 0x000e620000000800 */
[----:B------:R-:W2:Y:S01]  /*0010*/  S2R R170, SR_TID.X ;  /* 0x0000000000aa7919 */ /* 0x000ea20000002100 */
[----:B------:R-:W3:Y:S06]  /*0020*/  LDCU.64 UR4, c[0x0][0x890] ;  /* 0x00011200ff0477ac */ /* 0x000eec0008000a00 */
[----:B------:R-:W4:Y:S01]  /*0030*/  S2UR UR37, SR_CgaCtaId ;  /* 0x00000000002579c3 */ /* 0x000f220000008800 */
[----:B------:R-:W-:Y:S02]  /*0040*/  PRMT R155, RZ, 0x7610, R155 ;  /* 0x00007610ff9b7816 */ /* 0x000fe4000000009b */
[----:B------:R-:W-:Y:S01]  /*0050*/  ELECT P1, URZ, PT ;  /* 0x0000000000ff782f */ /* 0x000fe20003820000 */
[----:B------:R-:W1:Y:S01]  /*0060*/  LDCU.64 UR46, c[0x0][0x358] ;  /* 0x00006b00ff2e77ac */ /* 0x000e620008000a00 */
[----:B---3--:R-:W-:-:S04]  /*0070*/  UISETP.NE.U32.AND UP0, UPT, UR4, URZ, UPT ;  /* 0x000000ff0400728c */ /* 0x008fc8000bf05070 */
[----:B------:R-:W-:Y:S02]  /*0080*/  UISETP.NE.AND.EX UP0, UPT, UR5, URZ, UPT, UP0 ;  /* 0x000000ff0500728c */ /* 0x000fe4000bf05300 */
[----:B----4-:R-:W-:Y:S02]  /*0090*/  ULOP3.LUT UR9, UR37, 0x1, URZ, 0xc0, !UPT ;  /* 0x0000000125097892 */ /* 0x010fe4000f8ec0ff */
[----:B------:R-:W-:Y:S01]  /*00a0*/  ULOP3.LUT UR8, UR37, 0x1, URZ, 0x3c, !UPT ;  /* 0x0000000125087892 */ /* 0x000fe2000f8e3cff */
[----:B--2---:R-:W-:-:S05]  /*00b0*/  SHF.R.U32.HI R162, RZ, 0x5, R170 ;  /* 0x00000005ffa27819 */ /* 0x004fca00000116aa */
[----:B------:R-:W2:Y:S02]  /*00c0*/  SHFL.IDX PT, R0, R162, RZ, 0x1f ;  /* 0x00001fffa2007589 */ /* 0x000ea400000e0000 */
[----:B--2---:R-:W-:Y:S01]  /*00d0*/  R2UR UR10, R0 ;  /* 0x00000000000a72ca */ /* 0x004fe200000e0000 */
[----:B-1----:R-:W-:-:S14]  /*00e0*/  BRA.U UP0, `(.L_x_0) ;  /* 0x00000001002c7547 */ /* 0x002fdc000b800000 */
[----:B------:R-:W1:Y:S02]  /*00f0*/  LDCU.64 UR6, c[0x0][0x888] ;  /* 0x00011100ff0677ac */ /* 0x000e640008000a00 */
[----:B-1----:R-:W-:-:S04]  /*0100*/  UISETP.NE.U32.AND UP0, UPT, UR6, URZ, UPT ;  /* 0x000000ff0600728c */ /* 0x002fc8000bf05070 */
[----:B------:R-:W-:-:S09]  /*0110*/  UISETP.NE.AND.EX UP0, UPT, UR7, URZ, UPT, UP0 ;  /* 0x000000ff0700728c */ /* 0x000fd2000bf05300 */
[----:B------:R-:W-:Y:S05]  /*0120*/  BRA.U !UP0, `(.L_x_1) ;  /* 0x0000000108107547 */ /* 0x000fea000b800000 */
[----:B------:R-:W1:Y:S02]  /*0130*/  LDC.64 R2, c[0x0][0x888] ;  /* 0x00022200ff027b82 */ /* 0x000e640000000a00 */
[----:B-1----:R1:W5:Y:S01]  /*0140*/  LDG.E R81, desc[UR46][R2.64] ;  /* 0x0000002e02517981 */ /* 0x002362000c1e1900 */
[----:B------:R-:W-:Y:S01]  /*0150*/  HFMA2 R155, -RZ, RZ, 0, 5.9604644775390625e-08 ;  /* 0x00000001ff9b7431 */ /* 0x000fe200000001ff */
[----:B------:R-:W-:Y:S05]  /*0160*/  BRA `(.L_x_0) ;  /* 0x00000000000c7947 */ /* 0x000fea0003800000 */
.L_x_1:
[----:B------:R-:W1:Y:S01]  /*0170*/  LDCU UR6, c[0x0][0x880] ;  /* 0x00011000ff0677ac */ /* 0x000e620008000800 */
[----:B------:R-:W-:Y:S01]  /*0180*/  HFMA2 R155, -RZ, RZ, 0, 5.9604644775390625e-08 ;  /* 0x00000001ff9b7431 */ /* 0x000fe200000001ff */
[----:B-1----:R-:W-:-:S07]  /*0190*/  MOV R81, UR6 ;  /* 0x0000000600517c02 */ /* 0x002fce0008000f00 */
.L_x_0:
[----:B------:R-:W2:Y:S02]  /*01a0*/  LDCU.64 UR6, c[0x0][0x8b0] ;  /* 0x00011600ff0677ac */ /* 0x000ea40008000a00 */
[----:B--2---:R-:W-:-:S04]  /*01b0*/  UISETP.NE.U32.AND UP0, UPT, UR6, URZ, UPT ;  /* 0x000000ff0600728c */ /* 0x004fc8000bf05070 */
[----:B------:R-:W-:-:S09]  /*01c0*/  UISETP.NE.AND.EX UP0, UPT, UR7, URZ, UPT, UP0 ;  /* 0x000000ff0700728c */ /* 0x000fd2000bf05300 */
[----:B------:R-:W-:Y:S05]  /*01d0*/  BRA.U UP0, `(.L_x_2) ;  /* 0x0000000100247547 */ /* 0x000fea000b800000 */
[----:B------:R-:W2:Y:S02]  /*01e0*/  LDCU.64 UR6, c[0x0][0x8a8] ;  /* 0x00011500ff0677ac */ /* 0x000ea40008000a00 */
[----:B--2---:R-:W-:-:S04]  /*01f0*/  UISETP.NE.U32.AND UP0, UPT, UR6, URZ, UPT ;  /* 0x000000ff0600728c */ /* 0x004fc8000bf05070 */
[----:B------:R-:W-:-:S09]  /*0200*/  UISETP.NE.AND.EX UP0, UPT, UR7, URZ, UPT, UP0 ;  /* 0x000000ff0700728c */ /* 0x000fd2000bf05300 */
[----:B------:R-:W-:Y:S05]  /*0210*/  BRA.U !UP0, `(.L_x_3) ;  /* 0x00000001080c7547 */ /* 0x000fea000b800000 */
[----:B------:R-:W2:Y:S02]  /*0220*/  LDC.64 R76, c[0x0][0x8a8] ;  /* 0x00022a00ff4c7b82 */ /* 0x000ea40000000a00 */
[----:B--2---:R2:W5:Y:S01]  /*0230*/  LDG.E R76, desc[UR46][R76.64] ;  /* 0x0000002e4c4c7981 */ /* 0x004562000c1e1900 */
[----:B------:R-:W-:Y:S05]  /*0240*/  BRA `(.L_x_2) ;  /* 0x0000000000087947 */ /* 0x000fea0003800000 */
.L_x_3:
[----:B------:R-:W2:Y:S02]  /*0250*/  LDCU UR6, c[0x0][0x8a0] ;  /* 0x00011400ff0677ac */ /* 0x000ea40008000800 */
[----:B--2---:R-:W-:Y:S02]  /*0260*/  MOV R76, UR6 ;  /* 0x00000006004c7c02 */ /* 0x004fe40008000f00 */
.L_x_2:
[----:B------:R-:W-:Y:S01]  /*0270*/  IMAD.U32 R0, RZ, RZ, UR10 ;  /* 0x0000000aff007e24 */ /* 0x000fe2000f8e00ff */
[----:B------:R-:W-:Y:S04]  /*0280*/  BSSY.RECONVERGENT B0, `(.L_x_4) ;  /* 0x000000c000007945 */ /* 0x000fe80003800200 */
[C---:B------:R-:W-:Y:S02]  /*0290*/  ISETP.NE.OR P2, PT, R0.reuse, 0x1, !P1 ;  /* 0x000000010000780c */ /* 0x040fe40004f45670 */
[----:B------:R-:W-:-:S11]  /*02a0*/  ISETP.NE.OR P0, PT, R0, 0x3, !P1 ;  /* 0x000000030000780c */ /* 0x000fd60004f05670 */
[----:B------:R-:W-:Y:S05]  /*02b0*/  @P2 BRA `(.L_x_5) ;  /* 0x0000000000202947 */ /* 0x000fea0003800000 */
[----:B------:R-:W3:Y:S02]  /*02c0*/  LDCU.64 UR6, c[0x0][0x348] ;  /* 0x00006900ff0677ac */ /* 0x000ee40008000a00 */
[----:B---3--:R-:W-:Y:S02]  /*02d0*/  UIADD3 UR12, UP1, UPT, UR6, 0x80, URZ ;  /* 0x00000080060c7890 */ /* 0x008fe4000ff3e0ff */
[----:B------:R-:W-:Y:S02]  /*02e0*/  UIADD3 UR6, UP0, UPT, UR6, 0x180, URZ ;  /* 0x0000018006067890 */ /* 0x000fe4000ff1e0ff */
[----:B------:R-:W-:Y:S02]  /*02f0*/  UIADD3.X UR13, UPT, UPT, URZ, UR7, URZ, UP1, !UPT ;  /* 0x00000007ff0d7290 */ /* 0x000fe40008ffe4ff */
[----:B------:R-:W-:-:S07]  /*0300*/  UIADD3.X UR7, UPT, UPT, URZ, UR7, URZ, UP0, !UPT ;  /* 0x00000007ff077290 */ /* 0x000fce00087fe4ff */
[----:B------:R3:W-:Y:S02]  /*0310*/  UTMACCTL.PF [UR12] ;  /* 0x000000000c0079b9 */ /* 0x0007e40008040000 */
[----:B------:R3:W-:Y:S02]  /*0320*/  UTMACCTL.PF [UR6] ;  /* 0x00000000060079b9 */ /* 0x0007e40008040000 */
[----:B---3--:R-:W-:Y:S01]  /*0330*/  NOP ;  /* 0x0000000000007918 */ /* 0x008fe20000000000 */
.L_x_5:
[----:B------:R-:W-:Y:S05]  /*0340*/  BSYNC.RECONVERGENT B0 ;  /* 0x0000000000007941 */ /* 0x000fea0003800200 */
.L_x_4:
[----:B------:R-:W-:Y:S04]  /*0350*/  BSSY.RECONVERGENT B0, `(.L_x_6) ;  /* 0x000000a000007945 */ /* 0x000fe80003800200 */
        /* <DEDUP_REMOVED lines=9> */
.L_x_7:
[----:B------:R-:W-:Y:S05]  /*03f0*/  BSYNC.RECONVERGENT B0 ;  /* 0x0000000000007941 */ /* 0x000fea0003800200 */
.L_x_6:
[----:B------:R-:W3:Y:S01]  /*0400*/  LDCU.64 UR6, c[0x0][0x888] ;  /* 0x00011100ff0677ac */ /* 0x000ee20008000a00 */
[----:B------:R-:W-:Y:S02]  /*0410*/  UISETP.EQ.U32.AND UP1, UPT, UR4, URZ, UPT ;  /* 0x000000ff0400728c */ /* 0x000fe4000bf22070 */
[----:B------:R-:W-:Y:S02]  /*0420*/  UPLOP3.LUT UP5, UPT, UPT, UPT, UPT, 0x80, 0x8 ;  /* 0x000000000008789c */ /* 0x000fe40003faf070 */
[----:B---3--:R-:W-:-:S04]  /*0430*/  UISETP.NE.U32.AND UP0, UPT, UR6, URZ, UPT ;  /* 0x000000ff0600728c */ /* 0x008fc8000bf05070 */
[----:B------:R-:W-:-:S04]  /*0440*/  UISETP.NE.AND.EX UP0, UPT, UR7, URZ, UPT, UP0 ;  /* 0x000000ff0700728c */ /* 0x000fc8000bf05300 */
[----:B------:R-:W-:-:S04]  /*0450*/  UISETP.EQ.OR.EX UP2, UPT, UR5, URZ, !UP0, UP1 ;  /* 0x000000ff0500728c */ /* 0x000fc8000c742710 */
[----:B------:R-:W-:-:S05]  /*0460*/  UP2UR UR51, UPR, URZ, 0x4 ;  /* 0x00000004ff337883 */ /* 0x000fca0008000000 */
[----:B------:R-:W-:Y:S07]  /*0470*/  BRA.U !UP2, `(.L_x_8) ;  /* 0x000000010a207547 */ /* 0x000fee000b800000 */
[----:B------:R-:W-:Y:S01]  /*0480*/  UISETP.NE.U32.AND UP2, UPT, UR4, URZ, UPT ;  /* 0x000000ff0400728c */ /* 0x000fe2000bf45070 */
[----:B-----5:R-:W-:Y:S01]  /*0490*/  FSETP.NEU.AND P0, PT, R81, RZ, PT ;  /* 0x000000ff5100720b */ /* 0x020fe20003f0d000 */
[----:B------:R-:W-:Y:S02]  /*04a0*/  USEL UR4, URZ, 0xffffffff, UP0 ;  /* 0xffffffffff047887 */ /* 0x000fe40008000000 */
[----:B------:R-:W-:-:S10]  /*04b0*/  UISETP.NE.AND.EX UP2, UPT, UR5, URZ, UPT, UP2 ;  /* 0x000000ff0500728c */ /* 0x000fd4000bf45320 */
[----:B------:R-:W-:Y:S01]  /*04c0*/  VOTEU.ANY UP1, P0 ;  /* 0x0000000000ff7886 */ /* 0x000fe20000020100 */
[----:B------:R-:W-:-:S04]  /*04d0*/  @!UP2 USEL UR4, URZ, 0xffffffff, UP1 ;  /* 0xffffffffff04a887 */ /* 0x000fc80008800000 */
[----:B------:R-:W-:-:S04]  /*04e0*/  ULOP3.LUT UR4, UR4, 0x1, URZ, 0xc0, !UPT ;  /* 0x0000000104047892 */ /* 0x000fc8000f8ec0ff */
[----:B------:R-:W-:-:S11]  /*04f0*/  UISETP.NE.U32.AND UP5, UPT, UR4, 0x1, UPT ;  /* 0x000000010400788c */ /* 0x000fd6000bfa5070 */
.L_x_8:
[----:B------:R-:W3:Y:S01]  /*0500*/  SHFL.IDX PT, R0, R162, RZ, 0x1f ;  /* 0x00001fffa2007589 */ /* 0x000ee200000e0000 */
[----:B------:R-:W-:-:S04]  /*0510*/  UISETP.NE.AND UP1, UPT, UR10, 0x2, UPT ;  /* 0x000000020a00788c */ /* 0x000fc8000bf25270 */
[----:B------:R-:W-:Y:S02]  /*0520*/  UISETP.EQ.AND UP2, UPT, UR9, URZ, !UP1 ;  /* 0x000000ff0900728c */ /* 0x000fe4000cf42270 */
[----:B------:R-:W-:-:S04]  /*0530*/  USEL UR14, URZ, 0x1, UP1 ;  /* 0x00000001ff0e7887 */ /* 0x000fc80008800000 */
[----:B------:R-:W-:Y:S02]  /*0540*/  PLOP3.LUT P5, PT, P1, PT, UP2, 0x80, 0x8 ;  /* 0x000000000008781c */ /* 0x000fe40000faf028 */
[----:B---3--:R-:W-:-:S13]  /*0550*/  ISETP.NE.AND P0, PT, R0, RZ, PT ;  /* 0x000000ff0000720c */ /* 0x008fda0003f05270 */
[----:B------:R-:W-:Y:S05]  /*0560*/  @P0 BRA `(.L_x_9) ;  /* 0x0000000000f80947 */ /* 0x000fea0003800000 */
[----:B------:R-:W-:Y:S01]  /*0570*/  ELECT P0, URZ, PT ;  /* 0x0000000000ff782f */ /* 0x000fe20003800000 */
[----:B------:R-:W-:-:S12]  /*0580*/  BSSY.RECONVERGENT B0, `(.L_x_9) ;  /* 0x000003c000007945 */ /* 0x000fd80003800200 */
[----:B------:R-:W-:Y:S05]  /*0590*/  @!P0 BRA `(.L_x_10) ;  /* 0x0000000000e88947 */ /* 0x000fea0003800000 */
[----:B------:R-:W-:Y:S01]  /*05a0*/  UMOV UR5, 0x400 ;  /* 0x0000040000057882 */ /* 0x000fe20000000000 */
[----:B------:R-:W-:Y:S01]  /*05b0*/  UMOV UR4, 0x1 ;  /* 0x0000000100047882 */ /* 0x000fe20000000000 */
[----:B------:R-:W-:Y:S02]  /*05c0*/  ULEA UR5, UR37, UR5, 0x18 ;  /* 0x0000000525057291 */ /* 0x000fe4000f8ec0ff */
[----:B------:R-:W-:-:S04]  /*05d0*/  UIADD3 UR6, UPT, UPT, -UR4, 0x100000, URZ ;  /* 0x0010000004067890 */ /* 0x000fc8000fffe1ff */
[----:B------:R-:W-:Y:S02]  /*05e0*/  USHF.L.U32 UR7, UR6, 0xb, URZ ;  /* 0x0000000b06077899 */ /* 0x000fe400080006ff */
[----:B------:R-:W-:Y:S01]  /*05f0*/  USHF.L.U32 UR6, UR6, 0x1, URZ ;  /* 0x0000000106067899 */ /* 0x000fe200080006ff */
[----:B------:R-:W3:Y:S11]  /*0600*/  FENCE.VIEW.ASYNC.S ;  /* 0x00000000000073c6 */ /* 0x000ef60000000000 */
[----:B---3--:R3:W4:Y:S01]  /*0610*/  SYNCS.EXCH.64 URZ, [UR5], UR6 ;  /* 0x0000000605ff75b2 */ /* 0x0087220008000100 */
[----:B------:R3:W1:Y:S01]  /*0620*/  SYNCS.EXCH.64 URZ, [UR5+0xc8], UR6 ;  /* 0x0000c80605ff75b2 */ /* 0x0006620008000100 */
        /* <DEDUP_REMOVED lines=47> */
[----:B------:R3:W1:Y:S02]  /*0920*/  SYNCS.EXCH.64 URZ, [UR5+0x188], UR6 ;  /* 0x0001880605ff75b2 */ /* 0x0006640008000100 */
[----:B---34-:R-:W-:Y:S01]  /*0930*/  NOP ;  /* 0x0000000000007918 */ /* 0x018fe20000000000 */
.L_x_10:
[----:B------:R-:W-:Y:S05]  /*0940*/  BSYNC.RECONVERGENT B0 ;  /* 0x0000000000007941 */ /* 0x000fea0003800200 */
.L_x_9:
[----:B------:R-:W3:Y:S01]  /*0950*/  SHFL.IDX PT, R0, R162, RZ, 0x1f ;  /* 0x00001fffa2007589 */ /* 0x000ee200000e0000 */
[----:B------:R-:W-:Y:S01]  /*0960*/  NOP ;  /* 0x0000000000007918 */ /* 0x000fe20000000000 */
[----:B---3--:R-:W-:-:S13]  /*0970*/  ISETP.NE.AND P0, PT, R0, 0x1, PT ;  /* 0x000000010000780c */ /* 0x008fda0003f05270 */
[----:B------:R-:W-:Y:S05]  /*0980*/  @P0 BRA `(.L_x_11) ;  /* 0x00000000004c0947 */ /* 0x000fea0003800000 */
[----:B------:R-:W-:Y:S01]  /*0990*/  UMOV UR6, 0x400 ;  /* 0x0000040000067882 */ /* 0x000fe20000000000 */
[----:B------:R-:W-:Y:S01]  /*09a0*/  UMOV UR5, 0x20 ;  /* 0x0000002000057882 */ /* 0x000fe20000000000 */
[----:B------:R-:W-:Y:S01]  /*09b0*/  UMOV UR4, 0x80 ;  /* 0x0000008000047882 */ /* 0x000fe20000000000 */
[----:B------:R-:W-:Y:S02]  /*09c0*/  ULEA UR6, UR37, UR6, 0x18 ;  /* 0x0000000625067291 */ /* 0x000fe4000f8ec0ff */
[----:B------:R-:W-:-:S04]  /*09d0*/  UIADD3 UR12, UPT, UPT, -UR5, 0x100000, URZ ;  /* 0x00100000050c7890 */ /* 0x000fc8000fffe1ff */
[----:B------:R-:W-:Y:S02]  /*09e0*/  USHF.L.U32 UR13, UR12, 0xb, URZ ;  /* 0x0000000b0c0d7899 */ /* 0x000fe400080006ff */
[----:B------:R-:W-:Y:S02]  /*09f0*/  USHF.L.U32 UR12, UR12, 0x1, URZ ;  /* 0x000000010c0c7899 */ /* 0x000fe400080006ff */
[----:B------:R-:W-:-:S04]  /*0a00*/  UIADD3 UR4, UPT, UPT, -UR4, 0x100000, URZ ;  /* 0x0010000004047890 */ /* 0x000fc8000fffe1ff */
[----:B------:R-:W-:Y:S02]  /*0a10*/  USHF.L.U32 UR5, UR4, 0xb, URZ ;  /* 0x0000000b04057899 */ /* 0x000fe400080006ff */
[----:B------:R-:W-:Y:S01]  /*0a20*/  USHF.L.U32 UR4, UR4, 0x1, URZ ;  /* 0x0000000104047899 */ /* 0x000fe200080006ff */
[----:B------:R-:W-:Y:S01]  /*0a30*/  ELECT P0, URZ, PT ;  /* 0x0000000000ff782f */ /* 0x000fe20003800000 */
[----:B------:R-:W3:Y:S02]  /*0a40*/  FENCE.VIEW.ASYNC.S ;  /* 0x00000000000073c6 */ /* 0x000ee40000000000 */
[----:B---3--:R3:W4:Y:S08]  /*0a50*/  SYNCS.EXCH.64 URZ, [UR6+0x190], UR12 ;  /* 0x0001900c06ff75b2 */ /* 0x0087300008000100 */
[----:B------:R3:W1:Y:S01]  /*0a60*/  SYNCS.EXCH.64 URZ, [UR6+0x1a8], UR4 ;  /* 0x0001a80406ff75b2 */ /* 0x0006620008000100 */
[----:B------:R3:W1:Y:S01]  /*0a70*/  SYNCS.EXCH.64 URZ, [UR6+0x198], UR12 ;  /* 0x0001980c06ff75b2 */ /* 0x0006620008000100 */
[----:B------:R3:W1:Y:S01]  /*0a80*/  SYNCS.EXCH.64 URZ, [UR6+0x1b0], UR4 ;  /* 0x0001b00406ff75b2 */ /* 0x0006620008000100 */
[----:B------:R3:W1:Y:S01]  /*0a90*/  SYNCS.EXCH.64 URZ, [UR6+0x1a0], UR12 ;  /* 0x0001a00c06ff75b2 */ /* 0x0006620008000100 */
[----:B------:R3:W1:Y:S01]  /*0aa0*/  SYNCS.EXCH.64 URZ, [UR6+0x1b8], UR4 ;  /* 0x0001b80406ff75b2 */ /* 0x0006620008000100 */
[----:B------:R-:W-:Y:S01]  /*0ab0*/  NOP ;  /* 0x0000000000007918 */ /* 0x000fe20000000000 */
.L_x_11:
[----:B------:R-:W2:Y:S01]  /*0ac0*/  SHFL.IDX PT, R0, R162, RZ, 0x1f ;  /* 0x00001fffa2007589 */ /* 0x000ea200000e0000 */
[----:B------:R-:W-:Y:S01]  /*0ad0*/  NOP ;  /* 0x0000000000007918 */ /* 0x000fe20000000000 */
[----:B--2---:R-:W-:-:S13]  /*0ae0*/  ISETP.NE.AND P0, PT, R0, 0x3, PT ;  /* 0x000000030000780c */ /* 0x004fda0003f05270 */
[----:B------:R-:W-:Y:S05]  /*0af0*/  @P0 BRA `(.L_x_12) ;  /* 0x00000000002c0947 */ /* 0x000fea0003800000 */
[----:B---3--:R-:W-:Y:S01]  /*0b00*/  UMOV UR5, 0x400 ;  /* 0x0000040000057882 */ /* 0x008fe20000000000 */
[----:B------:R-:W-:Y:S01]  /*0b10*/  UMOV UR4, 0x20 ;  /* 0x0000002000047882 */ /* 0x000fe20000000000 */
[----:B------:R-:W-:Y:S02]  /*0b20*/  ULEA UR5, UR37, UR5, 0x18 ;  /* 0x0000000525057291 */ /* 0x000fe4000f8ec0ff */
[----:B------:R-:W-:-:S04]  /*0b30*/  UIADD3 UR6, UPT, UPT, -UR4, 0x100000, URZ ;  /* 0x0010000004067890 */ /* 0x000fc8000fffe1ff */
[----:B------:R-:W-:Y:S02]  /*0b40*/  USHF.L.U32 UR7, UR6, 0xb, URZ ;  /* 0x0000000b06077899 */ /* 0x000fe400080006ff */
[----:B------:R-:W-:Y:S01]  /*0b50*/  USHF.L.U32 UR6, UR6, 0x1, URZ ;  /* 0x0000000106067899 */ /* 0x000fe200080006ff */
[----:B------:R-:W-:Y:S01]  /*0b60*/  ELECT P0, URZ, PT ;  /* 0x0000000000ff782f */ /* 0x000fe20003800000 */
[----:B------:R-:W2:Y:S10]  /*0b70*/  FENCE.VIEW.ASYNC.S ;  /* 0x00000000000073c6 */ /* 0x000eb40000000000 */
[----:B--2---:R2:W3:Y:S01]  /*0b80*/  SYNCS.EXCH.64 URZ, [UR5+0x1c0], UR6 ;  /* 0x0001c00605ff75b2 */ /* 0x0044e20008000100 */
[----:B------:R2:W1:Y:S01]  /*0b90*/  SYNCS.EXCH.64 URZ, [UR5+0x1c8], UR6 ;  /* 0x0001c80605ff75b2 */ /* 0x0004620008000100 */
[----:B------:R-:W-:Y:S01]  /*0ba0*/  NOP ;  /* 0x0000000000007918 */ /* 0x000fe20000000000 */
.L_x_12:
[----:B------:R-:W4:Y:S01]  /*0bb0*/  SHFL.IDX PT, R0, R162, RZ, 0x1f ;  /* 0x00001fffa2007589 */ /* 0x000f2200000e0000 */
[----:B------:R-:W-:Y:S01]  /*0bc0*/  NOP ;  /* 0x0000000000007918 */ /* 0x000fe20000000000 */
[----:B----4-:R-:W-:-:S13]  /*0bd0*/  ISETP.NE.AND P0, PT, R0, 0x4, PT ;  /* 0x000000040000780c */ /* 0x010fda0003f05270 */
[----:B------:R-:W-:Y:S05]  /*0be0*/  @P0 BRA `(.L_x_13) ;  /* 0x0000000000480947 */ /* 0x000fea0003800000 */
[----:B--23--:R-:W-:Y:S01]  /*0bf0*/  UMOV UR6, 0x1e0 ;  /* 0x000001e000067882 */ /* 0x00cfe20000000000 */
[----:B------:R-:W-:Y:S01]  /*0c00*/  UMOV UR5, 0x400 ;  /* 0x0000040000057882 */ /* 0x000fe20000000000 */
[----:B------:R-:W-:Y:S01]  /*0c10*/  USEL UR6, UR6, 0x1a0, UP5 ;  /* 0x000001a006067887 */ /* 0x000fe2000a800000 */
        /* <DEDUP_REMOVED lines=9> */
[----:B------:R-:W2:Y:S02]  /*0cb0*/  FENCE.VIEW.ASYNC.S ;  /* 0x00000000000073c6 */ /* 0x000ea40000000000 */
[----:B--2---:R4:W2:Y:S08]  /*0cc0*/  SYNCS.EXCH.64 URZ, [UR5+0x1d0], UR12 ;  /* 0x0001d00c05ff75b2 */ /* 0x0048b00008000100 */
[----:B------:R4:W3:Y:S01]  /*0cd0*/  SYNCS.EXCH.64 URZ, [UR5+0x1e0], UR6 ;  /* 0x0001e00605ff75b2 */ /* 0x0008e20008000100 */
[----:B------:R4:W1:Y:S01]  /*0ce0*/  SYNCS.EXCH.64 URZ, [UR5+0x1d8], UR12 ;  /* 0x0001d80c05ff75b2 */ /* 0x0008620008000100 */
[----:B------:R4:W1:Y:S02]  /*0cf0*/  SYNCS.EXCH.64 URZ, [UR5+0x1e8], UR6 ;  /* 0x0001e80605ff75b2 */ /* 0x0008640008000100 */
[----:B----4-:R-:W-:Y:S01]  /*0d00*/  NOP ;  /* 0x0000000000007918 */ /* 0x010fe20000000000 */
.L_x_13:
[----:B------:R-:W4:Y:S01]  /*0d10*/  SHFL.IDX PT, R0, R162, RZ, 0x1f ;  /* 0x00001fffa2007589 */ /* 0x000f2200000e0000 */
[----:B------:R-:W-:Y:S01]  /*0d20*/  NOP ;  /* 0x0000000000007918 */ /* 0x000fe20000000000 */
[----:B----4-:R-:W-:-:S13]  /*0d30*/  ISETP.NE.AND P0, PT, R0, 0x5, PT ;  /* 0x000000050000780c */ /* 0x010fda0003f05270 */
[----:B------:R-:W-:Y:S05]  /*0d40*/  @P0 BRA `(.L_x_14) ;  /* 0x0000000000440947 */ /* 0x000fea0003800000 */
[----:B--23--:R-:W-:Y:S01]  /*0d50*/  UMOV UR6, 0x400 ;  /* 0x0000040000067882 */ /* 0x00cfe20000000000 */
        /* <DEDUP_REMOVED lines=16> */
.L_x_14:
[----:B------:R-:W4:Y:S01]  /*0e60*/  SHFL.IDX PT, R0, R162, RZ, 0x1f ;  /* 0x00001fffa2007589 */ /* 0x000f2200000e0000 */
[----:B------:R-:W-:Y:S01]  /*0e70*/  ISETP.NE.OR P1, PT, RZ, UR10, !P1 ;  /* 0x0000000aff007c0c */ /* 0x000fe2000cf25670 */
[----:B------:R-:W-:Y:S01]  /*0e80*/  NOP ;  /* 0x0000000000007918 */ /* 0x000fe20000000000 */
[----:B----4-:R-:W-:-:S13]  /*0e90*/  ISETP.NE.AND P0, PT, R0, 0x3, PT ;  /* 0x000000030000780c */ /* 0x010fda0003f05270 */
[----:B------:R-:W-:Y:S05]  /*0ea0*/  @P0 BRA `(.L_x_15) ;  /* 0x0000000000340947 */ /* 0x000fea0003800000 */
[----:B--23--:R-:W-:Y:S01]  /*0eb0*/  UMOV UR5, 0x400 ;  /* 0x0000040000057882 */ /* 0x00cfe20000000000 */
[----:B------:R-:W-:Y:S01]  /*0ec0*/  UMOV UR4, 0x20 ;  /* 0x0000002000047882 */ /* 0x000fe20000000000 */
[----:B------:R-:W-:Y:S02]  /*0ed0*/  ULEA UR5, UR37, UR5, 0x18 ;  /* 0x0000000525057291 */ /* 0x000fe4000f8ec0ff */
[----:B------:R-:W-:-:S04]  /*0ee0*/  UIADD3 UR6, UPT, UPT, -UR4, 0x100000, URZ ;  /* 0x0010000004067890 */ /* 0x000fc8000fffe1ff */
[----:B------:R-:W-:Y:S02]  /*0ef0*/  USHF.L.U32 UR7, UR6, 0xb, URZ ;  /* 0x0000000b06077899 */ /* 0x000fe400080006ff */
[----:B------:R-:W-:Y:S01]  /*0f00*/  USHF.L.U32 UR6, UR6, 0x1, URZ ;  /* 0x0000000106067899 */ /* 0x000fe200080006ff */
[----:B------:R-:W-:Y:S01]  /*0f10*/  ELECT P0, URZ, PT ;  /* 0x0000000000ff782f */ /* 0x000fe20003800000 */
[----:B------:R-:W2:Y:S10]  /*0f20*/  FENCE.VIEW.ASYNC.S ;  /* 0x00000000000073c6 */ /* 0x000eb40000000000 */
[----:B--2---:R4:W2:Y:S01]  /*0f30*/  SYNCS.EXCH.64 URZ, [UR5+0x210], UR6 ;  /* 0x0002100605ff75b2 */ /* 0x0048a20008000100 */
[----:B------:R4:W3:Y:S01]  /*0f40*/  SYNCS.EXCH.64 URZ, [UR5+0x220], UR6 ;  /* 0x0002200605ff75b2 */ /* 0x0008e20008000100 */
[----:B------:R4:W1:Y:S01]  /*0f50*/  SYNCS.EXCH.64 URZ, [UR5+0x218], UR6 ;  /* 0x0002180605ff75b2 */ /* 0x0008620008000100 */
[----:B------:R4:W1:Y:S02]  /*0f60*/  SYNCS.EXCH.64 URZ, [UR5+0x228], UR6 ;  /* 0x0002280605ff75b2 */ /* 0x0008640008000100 */
[----:B----4-:R-:W-:Y:S01]  /*0f70*/  NOP ;  /* 0x0000000000007918 */ /* 0x010fe20000000000 */
.L_x_15:
[----:B------:R-:W-:Y:S01]  /*0f80*/  VOTEU.ALL UP1, P1 ;  /* 0x0000000000ff7886 */ /* 0x000fe20000820000 */
[----:B--23--:R-:W2:Y:S01]  /*0f90*/  LDCU UR5, c[0x0][0x36c] ;  /* 0x00006d80ff0577ac */ /* 0x00cea20008000800 */
[----:B------:R-:W-:Y:S01]  /*0fa0*/  NOP ;  /* 0x0000000000007918 */ /* 0x000fe20000000000 */
[----:B------:R-:W-:Y:S01]  /*0fb0*/  LOP3.LUT R10, R170, 0x1f, RZ, 0xc0, !PT ;  /* 0x0000001faa0a7812 */ /* 0x000fe200078ec0ff */
[----:B------:R-:W-:Y:S01]  /*0fc0*/  UMOV UR6, 0x20 ;  /* 0x0000002000067882 */ /* 0x000fe20000000000 */
[----:B------:R-:W-:Y:S01]  /*0fd0*/  @!UP1 UMOV UR4, 0x400 ;  /* 0x0000040000049882 */ /* 0x000fe20000000000 */
[----:B------:R-:W-:-:S04]  /*0fe0*/  @!UP1 UIADD3 UR6, UPT, UPT, -UR6, 0x100000, URZ ;  /* 0x0010000006069890 */ /* 0x000fc8000fffe1ff */
[----:B------:R-:W-:Y:S02]  /*0ff0*/  @!UP1 USHF.L.U32 UR7, UR6, 0xb, URZ ;  /* 0x0000000b06079899 */ /* 0x000fe400080006ff */
[----:B------:R-:W-:Y:S02]  /*1000*/  @!UP1 USHF.L.U32 UR6, UR6, 0x1, URZ ;  /* 0x0000000106069899 */ /* 0x000fe400080006ff */
[----:B------:R-:W-:Y:S01]  /*1010*/  @!UP1 ULEA UR4, UR37, UR4, 0x18 ;  /* 0x0000000425049291 */ /* 0x000fe2000f8ec0ff */
[----:B------:R-:W-:Y:S01]  /*1020*/  VOTEU.ALL UP1, P1 ;  /* 0x0000000000ff7886 */ /* 0x000fe20000820000 */
[----:B------:R-:W-:Y:S01]  /*1030*/  UISETP.NE.AND UP4, UPT, UR10, URZ, UPT ;  /* 0x000000ff0a00728c */ /* 0x000fe2000bf85270 */
[----:B------:R-:W3:Y:S09]  /*1040*/  FENCE.VIEW.ASYNC.S ;  /* 0x00000000000073c6 */ /* 0x000ef20000000000 */
[----:B---3--:R3:W4:Y:S01]  /*1050*/  @!UP1 SYNCS.EXCH.64 URZ, [UR4+0x230], UR6 ;  /* 0x0002300604ff95b2 */ /* 0x0087220008000100 */
[----:B--2---:R-:W-:-:S09]  /*1060*/  UISETP.EQ.U32.AND UP1, UPT, UR5, 0x1, UPT ;  /* 0x000000010500788c */ /* 0x004fd2000bf22070 */
[----:B------:R-:W-:Y:S05]  /*1070*/  BRA.U !UP1, `(.L_x_16) ;  /* 0x0000000109087547 */ /* 0x000fea000b800000 */
[----:B-1--4-:R-:W-:Y:S01]  /*1080*/  UCGABAR_ARV ;  /* 0x00000000000079c7 */ /* 0x012fe20008000000 */
[----:B------:R-:W-:Y:S05]  /*1090*/  BRA `(.L_x_17) ;  /* 0x0000000000047947 */ /* 0x000fea0003800000 */
.L_x_16:
[----:B-1--4-:R-:W-:Y:S01]  /*10a0*/  NOP ;  /* 0x0000000000007918 */ /* 0x012fe20000000000 */
.L_x_17:
[----:B------:R-:W1:Y:S01]  /*10b0*/  S2R R11, SR_CTAID.X ;  /* 0x00000000000b7919 */ /* 0x000e620000002500 */
[----:B------:R-:W-:-:S05]  /*10c0*/  CS2R.32 R156, SR_CgaSize ;  /* 0x00000000009c7805 */ /* 0x000fca0000008a00 */
[----:B------:R-:W-:-:S05]  /*10d0*/  IMAD R156, R156, -0xa0, RZ ;  /* 0xffffff609c9c7824 */ /* 0x000fca00078e02ff */
[----:B------:R-:W-:-:S14]  /*10e0*/  R2UR UR5, R156 ;  /* 0x000000009c0572ca */ /* 0x000fdc00000e0000 */
[----:B------:R-:W2:Y:S01]  /*10f0*/  LDCU UR5, c[0x0][UR5+0x2b0] ;  /* 0x00005600050577ac */ /* 0x000ea20008000800 */
[----:B------:R-:W-:-:S05]  /*1100*/  CS2R.32 R0, SR_CgaSize ;  /* 0x0000000000007805 */ /* 0x000fca0000008a00 */
[----:B------:R-:W-:-:S06]  /*1110*/  IMAD R0, R0, -0xa0, RZ ;  /* 0xffffff6000007824 */ /* 0x000fcc00078e02ff */
[----:B------:R-:W4:Y:S01]  /*1120*/  LDC R0, c[0x0][R0+0x2a0] ;  /* 0x0000a80000007b82 */ /* 0x000f220000000800 */
[----:B------:R-:W-:Y:S01]  /*1130*/  PRMT R8, RZ, 0x7610, R8 ;  /* 0x00007610ff087816 */ /* 0x000fe20000000008 */
[----:B------:R-:W2:Y:S01]  /*1140*/  S2R R20, SR_CTAID.Y ;  /* 0x0000000000147919 */ /* 0x000ea20000002600 */
[----:B------:R-:W-:-:S05]  /*1150*/  CS2R.32 R156, SR_CgaSize ;  /* 0x00000000009c7805 */ /* 0x000fca0000008a00 */
[----:B------:R-:W-:-:S05]  /*1160*/  IMAD R156, R156, -0xa0, RZ ;  /* 0xffffff609c9c7824 */ /* 0x000fca00078e02ff */
[----:B---3--:R-:W-:-:S14]  /*1170*/  R2UR UR4, R156 ;  /* 0x000000009c0472ca */ /* 0x008fdc00000e0000 */
[----:B------:R-:W3:Y:S01]  /*1180*/  LDCU UR4, c[0x0][UR4+0x2b4] ;  /* 0x00005680040477ac */ /* 0x000ee20008000800 */
[----:B------:R-:W-:Y:S01]  /*1190*/  UISETP.NE.AND UP2, UPT, UR10, 0x2, UPT ;  /* 0x000000020a00788c */ /* 0x000fe2000bf45270 */
[----:B------:R-:W2:Y:S01]  /*11a0*/  LDC R9, c[0x0][0xb24] ;  /* 0x0002c900ff097b82 */ /* 0x000ea20000000800 */
[----:B------:R-:W-:-:S05]  /*11b0*/  CS2R.32 R154, SR_CgaSize ;  /* 0x00000000009a7805 */ /* 0x000fca0000008a00 */
[----:B------:R-:W-:-:S06]  /*11c0*/  IMAD R154, R154, -0xa0, RZ ;  /* 0xffffff609a9a7824 */ /* 0x000fcc00078e02ff */
[----:B------:R-:W4:Y:S08]  /*11d0*/  LDC R154, c[0x0][R154+0x2a4] ;  /* 0x0000a9009a9a7b82 */ /* 0x000f300000000800 */
[----:B------:R-:W4:Y:S01]  /*11e0*/  LDC R72, c[0x0][0xb24] ;  /* 0x0002c900ff487b82 */ /* 0x000f220000000800 */
[----:B-1----:R-:W-:Y:S01]  /*11f0*/  I2FP.F32.U32 R4, R11 ;  /* 0x0000000b00047245 */ /* 0x002fe20000201000 */
[----:B------:R-:W-:-:S06]  /*1200*/  IMAD.MOV.U32 R21, RZ, RZ, R11 ;  /* 0x000000ffff157224 */ /* 0x000fcc00078e000b */
[----:B------:R-:W1:Y:S01]  /*1210*/  S2UR UR36, SR_CTAID.Z ;  /* 0x00000000002479c3 */ /* 0x000e620000002700 */
[----:B--2---:R-:W-:Y:S02]  /*1220*/  ISETP.GE.AND P0, PT, R9, 0x1, PT ;  /* 0x000000010900780c */ /* 0x004fe40003f06270 */
[----:B------:R-:W-:Y:S01]  /*1230*/  I2FP.F32.U32 R2, R20 ;  /* 0x0000001400027245 */ /* 0x000fe20000201000 */
[----:B------:R-:W-:-:S04]  /*1240*/  FMUL R4, R4, UR5 ;  /* 0x0000000504047c20 */ /* 0x000fc80008400000 */
[----:B---3--:R-:W-:Y:S01]  /*1250*/  FMUL R2, R2, UR4 ;  /* 0x0000000402027c20 */ /* 0x008fe20008400000 */
[----:B------:R-:W2:Y:S01]  /*1260*/  F2I.U32.TRUNC.NTZ R156, R4 ;  /* 0x00000004009c7305 */ /* 0x000ea2000020f000 */
[----:B------:R-:W3:Y:S07]  /*1270*/  LDCU UR4, c[0x0][0xb30] ;  /* 0x00016600ff0477ac */ /* 0x000eee0008000800 */
[----:B------:R-:W1:Y:S01]  /*1280*/  F2I.U32.TRUNC.NTZ R3, R2 ;  /* 0x0000000200037305 */ /* 0x000e62000020f000 */
[----:B--2---:R-:W-:-:S04]  /*1290*/  IMAD.MOV R156, RZ, RZ, -R156 ;  /* 0x000000ffff9c7224 */ /* 0x004fc800078e0a9c */
[----:B----4-:R-:W-:Y:S01]  /*12a0*/  IMAD R156, R0, R156, R11 ;  /* 0x0000009c009c7224 */ /* 0x010fe200078e020b */
[----:B------:R-:W-:Y:S01]  /*12b0*/  PRMT R0, RZ, 0x7610, R0 ;  /* 0x00007610ff007816 */ /* 0x000fe20000000000 */
[----:B---3--:R-:W-:Y:S01]  /*12c0*/  UISETP.NE.AND UP3, UPT, UR4, 0x1, UPT ;  /* 0x000000010400788c */ /* 0x008fe2000bf65270 */
[----:B-1----:R-:W-:-:S05]  /*12d0*/  IADD3 R3, PT, PT, -R3, RZ, RZ ;  /* 0x000000ff03037210 */ /* 0x002fca0007ffe1ff */
[----:B------:R-:W-:Y:S01]  /*12e0*/  IMAD R154, R154, R3, R20 ;  /* 0x000000039a9a7224 */ /* 0x000fe200078e0214 */
[----:B------:R-:W-:Y:S06]  /*12f0*/  BRA.U UP4, `(.L_x_18) ;  /* 0x0000000104247547 */ /* 0x000fec000b800000 */
[----:B------:R-:W-:Y:S01]  /*1300*/  ISETP.NE.AND P1, PT, R154, RZ, PT ;  /* 0x000000ff9a00720c */ /* 0x000fe20003f25270 */
[----:B------:R-:W-:Y:S01]  /*1310*/  IMAD.MOV.U32 R0, RZ, RZ, 0x3 ;  /* 0x00000003ff007424 */ /* 0x000fe200078e00ff */
[C---:B------:R-:W-:Y:S02]  /*1320*/  LOP3.LUT R3, R156.reuse, 0xfffffffe, RZ, 0xc0, !PT ;  /* 0xfffffffe9c037812 */ /* 0x040fe400078ec0ff */
[----:B------:R-:W-:Y:S02]  /*1330*/  ISETP.LT.U32.OR P1, PT, R156, 0x2, !P1 ;  /* 0x000000029c00780c */ /* 0x000fe40004f21470 */
[----:B------:R-:W-:Y:S02]  /*1340*/  SHF.L.U32 R0, R0, R3, RZ ;  /* 0x0000000300007219 */ /* 0x000fe400000006ff */
[----:B------:R-:W-:Y:S02]  /*1350*/  SEL R5, RZ, 0x1, !P1 ;  /* 0x00000001ff057807 */ /* 0x000fe40004800000 */
[----:B------:R-:W-:-:S05]  /*1360*/  SEL R2, RZ, 0x2, !P1 ;  /* 0x00000002ff027807 */ /* 0x000fca0004800000 */
[----:B------:R-:W-:-:S05]  /*1370*/  IMAD.IADD R2, R5, 0x1, R2 ;  /* 0x0000000105027824 */ /* 0x000fca00078e0202 */
[----:B------:R-:W-:Y:S02]  /*1380*/  PRMT R8, R2, 0x7610, R8 ;  /* 0x0000761002087816 */ /* 0x000fe40000000008 */
.L_x_18:
[----:B------:R-:W-:Y:S05]  /*1390*/  @!P0 BRA `(.L_x_19) ;  /* 0x0000000000b88947 */ /* 0x000fea0003800000 */
[----:B------:R-:W1:Y:S01]  /*13a0*/  LDC.64 R4, c[0x0][0xb18] ;  /* 0x0002c600ff047b82 */ /* 0x000e620000000a00 */
[----:B------:R-:W-:-:S07]  /*13b0*/  ISETP.NE.AND P0, PT, R9, 0x1, PT ;  /* 0x000000010900780c */ /* 0x000fce0003f05270 */
[----:B------:R-:W2:Y:S08]  /*13c0*/  LDC R14, c[0x0][0xb0c] ;  /* 0x0002c300ff0e7b82 */ /* 0x000eb00000000800 */
[----:B------:R-:W3:Y:S08]  /*13d0*/  LDC R13, c[0x0][0x370] ;  /* 0x0000dc00ff0d7b82 */ /* 0x000ef00000000800 */
[----:B------:R-:W4:Y:S01]  /*13e0*/  LDC R16, c[0x0][0x374] ;  /* 0x0000dd00ff107b82 */ /* 0x000f220000000800 */
[----:B-1----:R-:W-:-:S07]  /*13f0*/  ISETP.NE.AND P1, PT, R4, 0x1, PT ;  /* 0x000000010400780c */ /* 0x002fce0003f25270 */
[----:B------:R-:W3:Y:S01]  /*1400*/  LDC.64 R6, c[0x0][0xb10] ;  /* 0x0002c400ff067b82 */ /* 0x000ee20000000a00 */
[----:B--2---:R-:W-:-:S07]  /*1410*/  ISETP.NE.AND P2, PT, R14, 0x1, PT ;  /* 0x000000010e00780c */ /* 0x004fce0003f45270 */
[----:B------:R-:W1:Y:S08]  /*1420*/  LDC R12, c[0x0][0xb20] ;  /* 0x0002c800ff0c7b82 */ /* 0x000e700000000800 */
[----:B------:R-:W2:Y:S01]  /*1430*/  LDC.64 R2, c[0x0][0xb28] ;  /* 0x0002ca00ff027b82 */ /* 0x000ea20000000a00 */
[----:B----4-:R-:W-:-:S04]  /*1440*/  IMAD.HI.U32 R15, R16, R5, RZ ;  /* 0x00000005100f7227 */ /* 0x010fc800078e00ff */
[----:B------:R-:W-:-:S04]  /*1450*/  IMAD.HI.U32 R5, R20, R5, RZ ;  /* 0x0000000514057227 */ /* 0x000fc800078e00ff */
[----:B---3--:R-:W-:-:S04]  /*1460*/  IMAD.HI.U32 R18, R13, R6, RZ ;  /* 0x000000060d127227 */ /* 0x008fc800078e00ff */
[C---:B------:R-:W-:Y:S01]  /*1470*/  IMAD.HI.U32 R22, R11.reuse, R6, RZ ;  /* 0x000000060b167227 */ /* 0x040fe200078e00ff */
[-C--:B------:R-:W-:Y:S02]  /*1480*/  @P2 SHF.R.U32.HI R13, RZ, R7.reuse, R18 ;  /* 0x00000007ff0d2219 */ /* 0x080fe40000011612 */
[-C--:B-1----:R-:W-:Y:S02]  /*1490*/  @P1 SHF.R.U32.HI R16, RZ, R12.reuse, R15 ;  /* 0x0000000cff101219 */ /* 0x082fe4000001160f */
[----:B------:R-:W-:Y:S02]  /*14a0*/  SHF.R.U32.HI R5, RZ, R12, R5 ;  /* 0x0000000cff057219 */ /* 0x000fe40000011605 */
[----:B------:R-:W-:Y:S02]  /*14b0*/  SHF.R.U32.HI R22, RZ, R7, R22 ;  /* 0x00000007ff167219 */ /* 0x000fe40000011616 */
[----:B------:R-:W-:Y:S01]  /*14c0*/  SEL R5, R20, R5, !P1 ;  /* 0x0000000514057207 */ /* 0x000fe20004800000 */
[----:B--2---:R-:W-:Y:S01]  /*14d0*/  IMAD.HI.U32 R18, R16, R2, RZ ;  /* 0x0000000210127227 */ /* 0x004fe200078e00ff */
[----:B------:R-:W-:-:S02]  /*14e0*/  SEL R21, R11, R22, !P2 ;  /* 0x000000160b157207 */ /* 0x000fc40005000000 */
[----:B------:R-:W-:Y:S01]  /*14f0*/  IADD3 R7, PT, PT, -R5, RZ, RZ ;  /* 0x000000ff05077210 */ /* 0x000fe20007ffe1ff */
[----:B------:R-:W-:Y:S01]  /*1500*/  IMAD.HI.U32 R6, R13, R2, RZ ;  /* 0x000000020d067227 */ /* 0x000fe200078e00ff */
[----:B------:R-:W-:-:S03]  /*1510*/  @P0 SHF.R.U32.HI R16, RZ, R3, R18 ;  /* 0x00000003ff100219 */ /* 0x000fc60000011612 */
[----:B------:R-:W-:Y:S01]  /*1520*/  IMAD R7, R4, R7, R20 ;  /* 0x0000000704077224 */ /* 0x000fe200078e0214 */
[----:B------:R-:W-:Y:S01]  /*1530*/  @P0 SHF.R.U32.HI R13, RZ, R3, R6 ;  /* 0x00000003ff0d0219 */ /* 0x000fe20000011606 */
[----:B------:R-:W-:-:S04]  /*1540*/  IMAD R16, R16, R9, RZ ;  /* 0x0000000910107224 */ /* 0x000fc800078e02ff */
[----:B------:R-:W-:Y:S01]  /*1550*/  IMAD R6, R13, R9, RZ ;  /* 0x000000090d067224 */ /* 0x000fe200078e02ff */
[----:B------:R-:W-:-:S04]  /*1560*/  ISETP.GE.AND P1, PT, R5, R16, PT ;  /* 0x000000100500720c */ /* 0x000fc80003f26270 */
[----:B------:R-:W-:Y:S01]  /*1570*/  ISETP.GE.OR P1, PT, R21, R6, P1 ;  /* 0x000000061500720c */ /* 0x000fe20000f26670 */
[----:B------:R-:W-:-:S05]  /*1580*/  IMAD.HI.U32 R6, R5, R2, RZ ;  /* 0x0000000205067227 */ /* 0x000fca00078e00ff */
[----:B------:R-:W-:-:S04]  /*1590*/  SHF.R.U32.HI R6, RZ, R3, R6 ;  /* 0x00000003ff067219 */ /* 0x000fc80000011606 */
[----:B------:R-:W-:-:S03]  /*15a0*/  SEL R6, R5, R6, !P0 ;  /* 0x0000000605067207 */ /* 0x000fc60004000000 */
[----:B------:R-:W-:Y:S01]  /*15b0*/  @!P1 IMAD.HI.U32 R12, R21, R2, RZ ;  /* 0x00000002150c9227 */ /* 0x000fe200078e00ff */
[----:B------:R-:W-:-:S04]  /*15c0*/  IADD3 R2, PT, PT, -R6, RZ, RZ ;  /* 0x000000ff06027210 */ /* 0x000fc80007ffe1ff */
[----:B------:R-:W-:Y:S01]  /*15d0*/  @!P1 SHF.R.U32.HI R12, RZ, R3, R12 ;  /* 0x00000003ff0c9219 */ /* 0x000fe2000001160c */
[----:B------:R-:W-:-:S03]  /*15e0*/  IMAD R2, R9, R2, R5 ;  /* 0x0000000209027224 */ /* 0x000fc600078e0205 */
[----:B------:R-:W-:-:S05]  /*15f0*/  @!P1 SEL R3, R21, R12, !P0 ;  /* 0x0000000c15039207 */ /* 0x000fca0004000000 */
[--C-:B------:R-:W-:Y:S02]  /*1600*/  @!P1 IMAD.IADD R6, R6, 0x1, -R3.reuse ;  /* 0x0000000106069824 */ /* 0x100fe400078e0a03 */
[----:B------:R-:W-:Y:S01]  /*1610*/  @!P1 IMAD R3, R2, R13, R3 ;  /* 0x0000000d02039224 */ /* 0x000fe200078e0203 */
[----:B------:R-:W-:Y:S01]  /*1620*/  IADD3 R2, PT, PT, -R21, RZ, RZ ;  /* 0x000000ff15027210 */ /* 0x000fe20007ffe1ff */
[----:B------:R-:W-:Y:S02]  /*1630*/  @!P1 IMAD R5, R6, R9, R21 ;  /* 0x0000000906059224 */ /* 0x000fe400078e0215 */
[----:B------:R-:W-:Y:S02]  /*1640*/  @!P1 IMAD.MOV.U32 R21, RZ, RZ, R3 ;  /* 0x000000ffff159224 */ /* 0x000fe400078e0003 */
[----:B------:R-:W-:Y:S02]  /*1650*/  IMAD R2, R14, R2, R11 ;  /* 0x000000020e027224 */ /* 0x000fe400078e020b */
[----:B------:R-:W-:-:S02]  /*1660*/  IMAD R20, R5, R4, R7 ;  /* 0x0000000405147224 */ /* 0x000fc400078e0207 */
[----:B------:R-:W-:Y:S02]  /*1670*/  IMAD R21, R21, R14, R2 ;  /* 0x0000000e15157224 */ /* 0x000fe400078e0202 */
.L_x_19:
[----:B------:R-:W-:Y:S05]  /*1680*/  BRA.U UP3, `(.L_x_20) ;  /* 0x0000000103407547 */ /* 0x000fea000b800000 */
[----:B------:R-:W1:Y:S08]  /*1690*/  LDC.64 R4, c[0x0][0xb10] ;  /* 0x0002c400ff047b82 */ /* 0x000e700000000a00 */
[----:B------:R-:W2:Y:S08]  /*16a0*/  LDC.64 R2, c[0x0][0xb18] ;  /* 0x0002c600ff027b82 */ /* 0x000eb00000000a00 */
[----:B------:R-:W3:Y:S08]  /*16b0*/  LDC R6, c[0x0][0xb20] ;  /* 0x0002c800ff067b82 */ /* 0x000ef00000000800 */
[----:B------:R-:W4:Y:S01]  /*16c0*/  LDC R12, c[0x0][0xb0c] ;  /* 0x0002c300ff0c7b82 */ /* 0x000f220000000800 */
[----:B-1----:R-:W-:-:S05]  /*16d0*/  IMAD.HI.U32 R4, R21, R4, RZ ;  /* 0x0000000415047227 */ /* 0x002fca00078e00ff */
[----:B------:R-:W-:Y:S01]  /*16e0*/  SHF.R.U32.HI R4, RZ, R5, R4 ;  /* 0x00000005ff047219 */ /* 0x000fe20000011604 */
[----:B--2---:R-:W-:Y:S01]  /*16f0*/  IMAD.HI.U32 R3, R20, R3, RZ ;  /* 0x0000000314037227 */ /* 0x004fe200078e00ff */
[----:B------:R-:W-:-:S04]  /*1700*/  ISETP.NE.AND P0, PT, R2, 0x1, PT ;  /* 0x000000010200780c */ /* 0x000fc80003f05270 */
[----:B---3--:R-:W-:-:S04]  /*1710*/  SHF.R.U32.HI R3, RZ, R6, R3 ;  /* 0x00000006ff037219 */ /* 0x008fc80000011603 */
[----:B------:R-:W-:Y:S02]  /*1720*/  SEL R3, R20, R3, !P0 ;  /* 0x0000000314037207 */ /* 0x000fe40004000000 */
[----:B----4-:R-:W-:-:S04]  /*1730*/  ISETP.NE.AND P1, PT, R12, 0x1, PT ;  /* 0x000000010c00780c */ /* 0x010fc80003f25270 */
[----:B------:R-:W-:-:S05]  /*1740*/  SEL R6, R21, R4, !P1 ;  /* 0x0000000415067207 */ /* 0x000fca0004800000 */
[----:B------:R-:W-:Y:S02]  /*1750*/  IMAD.IADD R4, R3, 0x1, -R6 ;  /* 0x0000000103047824 */ /* 0x000fe400078e0a06 */
[----:B------:R-:W-:Y:S02]  /*1760*/  IMAD.IADD R3, R6, 0x1, -R3 ;  /* 0x0000000106037824 */ /* 0x000fe400078e0a03 */
[----:B------:R-:W-:Y:S02]  /*1770*/  IMAD R21, R4, R12, R21 ;  /* 0x0000000c04157224 */ /* 0x000fe400078e0215 */
[----:B------:R-:W-:Y:S02]  /*1780*/  IMAD R20, R3, R2, R20 ;  /* 0x0000000203147224 */ /* 0x000fe400078e0214 */
.L_x_20:
[----:B------:R-:W-:Y:S05]  /*1790*/  BRA.U !UP1, `(.L_x_21) ;  /* 0x00000001090c7547 */ /* 0x000fea000b800000 */
[----:B------:R-:W-:Y:S01]  /*17a0*/  UCGABAR_WAIT ;  /* 0x0000000000007dc7 */ /* 0x000fe20008000000 */
[----:B------:R-:W-:Y:S01]  /*17b0*/  CCTL.IVALL ;  /* 0x00000000ff00798f */ /* 0x000fe20002000000 */
[----:B------:R-:W-:Y:S05]  /*17c0*/  BRA `(.L_x_22) ;  /* 0x0000000000047947 */ /* 0x000fea0003800000 */
.L_x_21:
[----:B------:R-:W-:Y:S06]  /*17d0*/  BAR.SYNC.DEFER_BLOCKING 0x0 ;  /* 0x0000000000007b1d */ /* 0x000fec0000010000 */
.L_x_22:
[----:B------:R-:W-:Y:S05]  /*17e0*/  BRA.U UP2, `(.L_x_23) ;  /* 0x0000001d02a87547 */ /* 0x000fea000b800000 */
[----:B------:R-:W1:Y:S01]  /*17f0*/  LDCU UR22, c[0x0][0x38c] ;  /* 0x00007180ff1677ac */ /* 0x000e620008000800 */
[----:B------:R-:W2:Y:S01]  /*1800*/  LDC R9, c[0x0][0x370] ;  /* 0x0000dc00ff097b82 */ /* 0x000ea20000000800 */
[----:B------:R-:W-:Y:S01]  /*1810*/  PLOP3.LUT P1, PT, PT, PT, UP5, 0x80, 0x8 ;  /* 0x000000000008781c */ /* 0x000fe20003f2f058 */
[----:B------:R-:W-:Y:S01]  /*1820*/  HFMA2 R12, -RZ, RZ, 0, 0 ;  /* 0x00000000ff0c7431 */ /* 0x000fe200000001ff */
[----:B------:R-:W-:Y:S01]  /*1830*/  UISETP.NE.AND UP1, UPT, UR10, URZ, UPT ;  /* 0x000000ff0a00728c */ /* 0x000fe2000bf25270 */
[----:B------:R-:W-:Y:S01]  /*1840*/  ISETP.NE.AND P4, PT, R10, RZ, P5 ;  /* 0x000000ff0a00720c */ /* 0x000fe20002f85270 */
[C---:B------:R-:W-:Y:S01]  /*1850*/  IMAD.SHL.U32 R16, R11.reuse, 0x80, RZ ;  /* 0x000000800b107824 */ /* 0x040fe200078e00ff */
[----:B------:R-:W-:Y:S01]  /*1860*/  LOP3.LUT R17, R11, 0x1, RZ, 0xc0, !PT ;  /* 0x000000010b117812 */ /* 0x000fe200078ec0ff */
[----:B------:R-:W-:Y:S01]  /*1870*/  IMAD.MOV.U32 R15, RZ, RZ, 0x1 ;  /* 0x00000001ff0f7424 */ /* 0x000fe200078e00ff */
[----:B------:R-:W3:Y:S01]  /*1880*/  LDC R0, c[0x0][0x374] ;  /* 0x0000dd00ff007b82 */ /* 0x000ee20000000800 */
[----:B------:R-:W-:Y:S01]  /*1890*/  PLOP3.LUT P1, PT, P1, PT, PT, 0x8, 0x80 ;  /* 0x000000000080781c */ /* 0x000fe20000f2e170 */
[----:B------:R-:W-:Y:S01]  /*18a0*/  IMAD.MOV.U32 R14, RZ, RZ, RZ ;  /* 0x000000ffff0e7224 */ /* 0x000fe200078e00ff */
[----:B------:R-:W-:Y:S01]  /*18b0*/  MOV R8, 0x1 ;  /* 0x0000000100087802 */ /* 0x000fe20000000f00 */
[----:B------:R-:W-:Y:S01]  /*18c0*/  IMAD.MOV.U32 R10, RZ, RZ, RZ ;  /* 0x000000ffff0a7224 */ /* 0x000fe200078e00ff */
[----:B------:R-:W4:Y:S01]  /*18d0*/  LDCU.64 UR26, c[0x0][0x348] ;  /* 0x00006900ff1a77ac */ /* 0x000f220008000a00 */
[----:B-1----:R-:W-:-:S02]  /*18e0*/  UIADD3 UR4, UPT, UPT, UR22, 0xf, URZ ;  /* 0x0000000f16047890 */ /* 0x002fc4000fffe0ff */
[----:B------:R-:W-:Y:S02]  /*18f0*/  USEL UR14, UR14, 0x2, UP1 ;  /* 0x000000020e0e7887 */ /* 0x000fe40008800000 */
[----:B------:R-:W-:Y:S01]  /*1900*/  USHF.R.S32.HI UR24, URZ, 0x1f, UR4 ;  /* 0x0000001fff187899 */ /* 0x000fe20008011404 */
[----:B------:R-:W-:-:S03]  /*1910*/  UMOV UR15, URZ ;  /* 0x000000ff000f7c82 */ /* 0x000fc60008000000 */
[----:B------:R-:W-:Y:S02]  /*1920*/  ULEA.HI UR24, UR24, UR4, URZ, 0x4 ;  /* 0x0000000418187291 */ /* 0x000fe4000f8f20ff */
[----:B------:R-:W-:Y:S02]  /*1930*/  UIADD3 UR4, UPT, UPT, UR22, -0x1, URZ ;  /* 0xffffffff16047890 */ /* 0x000fe4000fffe0ff */
[----:B------:R-:W-:Y:S02]  /*1940*/  USHF.R.S32.HI UR24, URZ, 0x4, UR24 ;  /* 0x00000004ff187899 */ /* 0x000fe40008011418 */
[----:B------:R-:W-:Y:S02]  /*1950*/  UISETP.GE.U32.AND UP2, UPT, UR4, -0x1f, UPT ;  /* 0xffffffe10400788c */ /* 0x000fe4000bf46070 */
[----:B------:R-:W-:Y:S02]  /*1960*/  UISETP.LT.U32.AND UP0, UPT, UR24, 0x19, UPT ;  /* 0x000000191800788c */ /* 0x000fe4000bf01070 */
[----:B------:R-:W-:-:S02]  /*1970*/  UIADD3 UR22, UPT, UPT, UR22, 0x1e, URZ ;  /* 0x0000001e16167890 */ /* 0x000fc4000fffe0ff */
[----:B------:R-:W-:-:S04]  /*1980*/  USEL UR23, UR24, 0x19, UP0 ;  /* 0x0000001918177887 */ /* 0x000fc80008000000 */
[----:B------:R-:W-:Y:S02]  /*1990*/  UIADD3 UR13, UPT, UPT, UR23, -0x1, URZ ;  /* 0xffffffff170d7890 */ /* 0x000fe4000fffe0ff */
[----:B------:R-:W-:Y:S02]  /*19a0*/  @UP2 UIADD3 UR13, UPT, UPT, UR23, URZ, URZ ;  /* 0x000000ff170d2290 */ /* 0x000fe4000fffe0ff */
[----:B------:R-:W-:Y:S02]  /*19b0*/  UIADD3 UR21, UPT, UPT, UR24, -UR23, URZ ;  /* 0x8000001718157290 */ /* 0x000fe4000fffe0ff */
[----:B------:R-:W-:Y:S02]  /*19c0*/  UIADD3 UR7, UPT, UPT, UR13, 0x1, URZ ;  /* 0x000000010d077890 */ /* 0x000fe4000fffe0ff */
[----:B--2-4-:R-:W-:-:S12]  /*19d0*/  UIADD3 UR13, UPT, UPT, -UR13, URZ, URZ ;  /* 0x000000ff0d0d7290 */ /* 0x014fd8000fffe1ff */
.L_x_43:
[----:B------:R-:W-:Y:S01]  /*19e0*/  UISETP.NE.AND UP0, UPT, UR37, URZ, UPT ;  /* 0x000000ff2500728c */ /* 0x000fe2000bf05270 */
[----:B------:R-:W1:Y:S08]  /*19f0*/  S2UR UR37, SR_CgaCtaId ;  /* 0x00000000002579c3 */ /* 0x000e700000008800 */
[----:B------:R-:W-:Y:S05]  /*1a00*/  BRA.U UP0, `(.L_x_24) ;  /* 0x0000000100347547 */ /* 0x000fea000b800000 */
[----:B------:R-:W2:Y:S01]  /*1a10*/  S2R R2, SR_CgaCtaId ;  /* 0x0000000000027919 */ /* 0x000ea20000008800 */
[----:B------:R-:W-:-:S04]  /*1a20*/  MOV R3, 0x400 ;  /* 0x0000040000037802 */ /* 0x000fc80000000f00 */
[----:B--2---:R-:W-:Y:S02]  /*1a30*/  LEA R3, R2, R3, 0x18 ;  /* 0x0000000302037211 */ /* 0x004fe400078ec0ff */
[----:B------:R-:W-:-:S03]  /*1a40*/  SHF.L.U32 R2, R8, 0x1f, RZ ;  /* 0x0000001f08027819 */ /* 0x000fc600000006ff */
[----:B------:R-:W-:-:S04]  /*1a50*/  IMAD R3, R10, 0x8, R3 ;  /* 0x000000080a037824 */ /* 0x000fc800078e0203 */
[----:B------:R-:W2:Y:S02]  /*1a60*/  SYNCS.PHASECHK.TRANS64.TRYWAIT P0, [R3+URZ+0x220], R2 ;  /* 0x00022002030075a7 */ /* 0x000ea400080011ff */
[----:B--2---:R-:W-:Y:S05]  /*1a70*/  @!P0 BRA `(.L_x_25) ;  /* 0x0000009000508947 */ /* 0x004fea0003800000 */
.L_x_160:
[----:B------:R-:W-:Y:S01]  /*1a80*/  VIADD R10, R10, 0x1 ;  /* 0x000000010a0a7836 */ /* 0x000fe20000000000 */
[----:B------:R2:W-:Y:S04]  /*1a90*/  SYNCS.ARRIVE.TRANS64.A1T0 RZ, [R3+URZ+0x210], RZ ;  /* 0x000210ff03ff79a7 */ /* 0x0005e800081000ff */
[----:B------:R-:W-:-:S04]  /*1aa0*/  ISETP.NE.AND P0, PT, R10, 0x2, PT ;  /* 0x000000020a00780c */ /* 0x000fc80003f05270 */
[----:B------:R-:W-:Y:S02]  /*1ab0*/  SEL R10, R10, RZ, P0 ;  /* 0x000000ff0a0a7207 */ /* 0x000fe40000000000 */
[----:B--2---:R-:W-:-:S04]  /*1ac0*/  SEL R3, RZ, 0x1, P0 ;  /* 0x00000001ff037807 */ /* 0x004fc80000000000 */
[----:B------:R-:W-:-:S07]  /*1ad0*/  LOP3.LUT R8, R8, R3, RZ, 0x3c, !PT ;  /* 0x0000000308087212 */ /* 0x000fce00078e3cff */
.L_x_24:
[----:B------:R-:W-:Y:S01]  /*1ae0*/  UMOV UR4, 0x400 ;  /* 0x0000040000047882 */ /* 0x000fe20000000000 */
[----:B------:R-:W-:Y:S01]  /*1af0*/  LEA.HI R3, R21, R21, RZ, 0x1 ;  /* 0x0000001515037211 */ /* 0x000fe200078f08ff */
[----:B-1----:R-:W-:Y:S01]  /*1b00*/  ULEA UR4, UR37, UR4, 0x18 ;  /* 0x0000000425047291 */ /* 0x002fe2000f8ec0ff */
[----:B------:R-:W-:Y:S01]  /*1b10*/  SHF.L.U32 R2, R15, 0x1f, RZ ;  /* 0x0000001f0f027819 */ /* 0x000fe200000006ff */
[----:B------:R-:W-:Y:S01]  /*1b20*/  IMAD R20, R20, 0x2, R17 ;  /* 0x0000000214147824 */ /* 0x000fe200078e0211 */
[----:B------:R-:W-:Y:S01]  /*1b30*/  UISETP.GE.U32.AND UP0, UPT, UR22, 0x1f, UPT ;  /* 0x0000001f1600788c */ /* 0x000fe2000bf06070 */
[----:B------:R-:W-:Y:S01]  /*1b40*/  IMAD.SHL.U32 R3, R3, 0x80, RZ ;  /* 0x0000008003037824 */ /* 0x000fe200078e00ff */
[----:B------:R-:W-:Y:S01]  /*1b50*/  ULEA UR5, UR15, UR4, 0x3 ;  /* 0x000000040f057291 */ /* 0x000fe2000f8e18ff */
[----:B------:R-:W-:Y:S01]  /*1b60*/  R2UR UR35, R16 ;  /* 0x00000000102372ca */ /* 0x000fe200000e0000 */
[----:B------:R-:W-:Y:S01]  /*1b70*/  UMOV UR25, URZ ;  /* 0x000000ff00197c82 */ /* 0x000fe20008000000 */
[----:B------:R-:W-:-:S02]  /*1b80*/  R2UR UR11, R20 ;  /* 0x00000000140b72ca */ /* 0x000fc400000e0000 */
[----:B------:R-:W-:-:S04]  /*1b90*/  LOP3.LUT R3, R3, 0xffffff00, RZ, 0xc0, !PT ;  /* 0xffffff0003037812 */ /* 0x000fc800078ec0ff */
[----:B------:R1:W2:Y:S01]  /*1ba0*/  SYNCS.PHASECHK.TRANS64.TRYWAIT P0, [UR5+0xc8], R2 ;  /* 0x0000c802ff0075a7 */ /* 0x0002a20008001105 */
[----:B------:R-:W-:-:S06]  /*1bb0*/  R2UR UR5, R3 ;  /* 0x00000000030572ca */ /* 0x000fcc00000e0000 */
[----:B------:R-:W-:-:S07]  /*1bc0*/  UIMAD UR11, UR11, 0x60, URZ ;  /* 0x000000600b0b78a4 */ /* 0x000fce000f8e02ff */
[----:B------:R-:W-:Y:S01]  /*1bd0*/  ULOP3.LUT UR35, UR5, 0x80, UR35, 0xf8, !UPT ;  /* 0x0000008005237892 */ /* 0x000fe2000f8ef823 */
[----:B------:R-:W-:Y:S11]  /*1be0*/  BRA.U !UP0, `(.L_x_26) ;  /* 0x0000000108c07547 */ /* 0x000ff6000b800000 */
[----:B------:R-:W-:Y:S01]  /*1bf0*/  UMOV UR16, UR13 ;  /* 0x0000000d00107c82 */ /* 0x000fe20008000000 */
[----:B------:R-:W-:Y:S01]  /*1c00*/  UMOV UR6, UR15 ;  /* 0x0000000f00067c82 */ /* 0x000fe20008000000 */
[----:B------:R-:W-:-:S05]  /*1c10*/  UMOV UR34, URZ ;  /* 0x000000ff00227c82 */ /* 0x000fca0008000000 */
.L_x_32:
[----:B------:R-:W-:Y:S01]  /*1c20*/  @P5 MOV R3, 0x3800 ;  /* 0x0000380000035802 */ /* 0x000fe20000000f00 */
[----:B------:R-:W-:Y:S01]  /*1c30*/  ULEA UR33, UR6, UR4, 0x3 ;  /* 0x0000000406217291 */ /* 0x000fe2000f8e18ff */
[----:B-12-4-:R-:W-:Y:S11]  /*1c40*/  @P0 BRA `(.L_x_27) ;  /* 0x00000000000c0947 */ /* 0x016ff60003800000 */
[----:B------:R-:W-:Y:S04]  /*1c50*/  SHF.L.U32 R5, R15, 0x1f, RZ ;  /* 0x0000001f0f057819 */ /* 0x000fe800000006ff */
[----:B------:R-:W2:Y:S02]  /*1c60*/  SYNCS.PHASECHK.TRANS64.TRYWAIT P0, [UR33+0xc8], R5 ;  /* 0x0000c805ff0075a7 */ /* 0x000ea40008001121 */
[----:B--2---:R-:W-:Y:S05]  /*1c70*/  @!P0 BRA `(.L_x_28) ;  /* 0x0000008c00e48947 */ /* 0x004fea0003800000 */
.L_x_27:
[----:B------:R2:W-:Y:S01]  /*1c80*/  @P5 SYNCS.ARRIVE.TRANS64 RZ, [UR33], R3 ;  /* 0x00000003ffff59a7 */ /* 0x0005e20008000021 */
[----:B------:R-:W-:Y:S02]  /*1c90*/  ULOP3.LUT UR5, UR14, 0x2, URZ, 0xfc, !UPT ;  /* 0x000000020e057892 */ /* 0x000fe4000f8efcff */
[----:B------:R-:W-:Y:S02]  /*1ca0*/  UIADD3 UR16, UPT, UPT, UR16, 0x1, URZ ;  /* 0x0000000110107890 */ /* 0x000fe4000fffe0ff */
[----:B------:R-:W-:Y:S02]  /*1cb0*/  UISETP.NE.AND UP0, UPT, UR5, 0x2, UPT ;  /* 0x000000020500788c */ /* 0x000fe4000bf05270 */
[----:B------:R-:W-:Y:S07]  /*1cc0*/  UISETP.NE.AND UP2, UPT, UR16, 0x1, UPT ;  /* 0x000000011000788c */ /* 0x000fee000bf45270 */
[----:B------:R-:W-:Y:S05]  /*1cd0*/  BRA.U UP0, `(.L_x_29) ;  /* 0x0000000100047547 */ /* 0x000fea000b800000 */
[----:B------:R-:W-:Y:S05]  /*1ce0*/  BPT.TRAP 0x1 ;  /* 0x000000040000795c */ /* 0x000fea0000300000 */
.L_x_29:
[----:B------:R-:W-:Y:S04]  /*1cf0*/  BSSY.RECONVERGENT B0, `(.L_x_30) ;  /* 0x0000003000007945 */ /* 0x000fe80003800200 */
[----:B------:R-:W-:Y:S05]  /*1d00*/  @!P4 BRA `(.L_x_31) ;  /* 0x000000000004c947 */ /* 0x000fea0003800000 */
[----:B------:R-:W-:Y:S05]  /*1d10*/  BPT.TRAP 0x1 ;  /* 0x000000040000795c */ /* 0x000fea0000300000 */
.L_x_31:
[----:B------:R-:W-:Y:S05]  /*1d20*/  BSYNC.RECONVERGENT B0 ;  /* 0x0000000000007941 */ /* 0x000fea0003800200 */
.L_x_30:
[----:B------:R-:W-:Y:S02]  /*1d30*/  UIADD3 UR15, UPT, UPT, UR6, 0x1, URZ ;  /* 0x00000001060f7890 */ /* 0x000fe4000fffe0ff */
[----:B------:R-:W-:Y:S02]  /*1d40*/  UIADD3 UR18, UP1, UPT, UR26, 0x80, URZ ;  /* 0x000000801a127890 */ /* 0x000fe4000ff3e0ff */
[----:B------:R-:W-:Y:S02]  /*1d50*/  UISETP.NE.AND UP0, UPT, UR15, 0x19, UPT ;  /* 0x000000190f00788c */ /* 0x000fe4000bf05270 */
[----:B------:R-:W-:Y:S02]  /*1d60*/  ULEA UR32, UR6, UR4, 0xc ;  /* 0x0000000406207291 */ /* 0x000fe4000f8e60ff */
[----:B------:R-:W-:Y:S02]  /*1d70*/  USEL UR9, URZ, 0x1, UP0 ;  /* 0x00000001ff097887 */ /* 0x000fe40008000000 */
[----:B------:R-:W-:Y:S02]  /*1d80*/  USEL UR15, UR15, URZ, UP0 ;  /* 0x000000ff0f0f7287 */ /* 0x000fe40008000000 */
[----:B------:R-:W-:Y:S02]  /*1d90*/  ULOP3.LUT UR33, UR33, 0xfefffff8, URZ, 0xc0, !UPT ;  /* 0xfefffff821217892 */ /* 0x000fe4000f8ec0ff */
[----:B------:R-:W-:Y:S01]  /*1da0*/  ULEA UR8, UR15, UR4, 0x3 ;  /* 0x000000040f087291 */ /* 0x000fe2000f8e18ff */
[----:B------:R-:W-:Y:S01]  /*1db0*/  LOP3.LUT R15, R15, UR9, RZ, 0x3c, !PT ;  /* 0x000000090f0f7c12 */ /* 0x000fe2000f8e3cff */
[----:B------:R-:W-:Y:S02]  /*1dc0*/  UIADD3.X UR19, UPT, UPT, URZ, UR27, URZ, UP1, !UPT ;  /* 0x0000001bff137290 */ /* 0x000fe40008ffe4ff */
[----:B------:R-:W-:Y:S01]  /*1dd0*/  UIADD3 UR32, UPT, UPT, UR32, 0xc800, URZ ;  /* 0x0000c80020207890 */ /* 0x000fe2000fffe0ff */
[----:B-1----:R-:W-:Y:S01]  /*1de0*/  SHF.L.U32 R2, R15, 0x1f, RZ ;  /* 0x0000001f0f027819 */ /* 0x002fe200000006ff */
[----:B------:R-:W-:Y:S01]  /*1df0*/  UIMAD UR5, UR6, 0xc00, UR4 ;  /* 0x00000c00060578a4 */ /* 0x000fe2000f8e0204 */
[----:B------:R-:W-:Y:S02]  /*1e00*/  UMOV UR30, 0x0 ;  /* 0x00000000001e7882 */ /* 0x000fe40000000000 */
[----:B------:R4:W1:Y:S01]  /*1e10*/  SYNCS.PHASECHK.TRANS64.TRYWAIT P0, [UR8+0xc8], R2 ;  /* 0x0000c802ff0075a7 */ /* 0x0008620008001108 */
[----:B------:R-:W-:Y:S01]  /*1e20*/  UMOV UR31, 0x10000000 ;  /* 0x10000000001f7882 */ /* 0x000fe20000000000 */
[----:B------:R-:W-:Y:S02]  /*1e30*/  UIADD3 UR28, UP0, UPT, UR26, 0x180, URZ ;  /* 0x000001801a1c7890 */ /* 0x000fe4000ff1e0ff */
[----:B------:R2:W-:Y:S01]  /*1e40*/  UTMALDG.3D.2CTA [UR32], [UR18], desc[UR30] ;  /* 0x00001e20120075b4 */ /* 0x0005e20008211000 */
[----:B------:R-:W-:Y:S02]  /*1e50*/  UIADD3 UR8, UPT, UPT, UR5, 0x25800, URZ ;  /* 0x0002580005087890 */ /* 0x000fe4000fffe0ff */
[----:B------:R-:W-:Y:S01]  /*1e60*/  UIADD3.X UR29, UPT, UPT, URZ, UR27, URZ, UP0, !UPT ;  /* 0x0000001bff1d7290 */ /* 0x000fe200087fe4ff */
[----:B------:R-:W-:Y:S01]  /*1e70*/  UMOV UR10, UR34 ;  /* 0x00000022000a7c82 */ /* 0x000fe20008000000 */
[----:B------:R-:W-:Y:S01]  /*1e80*/  UMOV UR12, UR36 ;  /* 0x00000024000c7c82 */ /* 0x000fe20008000000 */
[----:B------:R-:W-:Y:S01]  /*1e90*/  UMOV UR9, UR33 ;  /* 0x0000002100097c82 */ /* 0x000fe20008000000 */
[----:B------:R-:W-:Y:S01]  /*1ea0*/  UMOV UR25, UR7 ;  /* 0x0000000700197c82 */ /* 0x000fe20008000000 */
[----:B------:R-:W-:Y:S04]  /*1eb0*/  UMOV UR6, UR15 ;  /* 0x0000000f00067c82 */ /* 0x000fe80008000000 */
[----:B------:R4:W-:Y:S01]  /*1ec0*/  UTMALDG.3D.2CTA [UR8], [UR28], desc[UR30] ;  /* 0x00001e081c0075b4 */ /* 0x0009e20008211000 */
[----:B--2---:R-:W-:Y:S01]  /*1ed0*/  UIADD3 UR34, UPT, UPT, UR34, 0x10, URZ ;  /* 0x0000001022227890 */ /* 0x004fe2000fffe0ff */
[----:B------:R-:W-:Y:S11]  /*1ee0*/  BRA.U UP2, `(.L_x_32) ;  /* 0xfffffffd024c7547 */ /* 0x000ff6000b83ffff */
.L_x_26:
[----:B------:R-:W-:Y:S01]  /*1ef0*/  ULEA UR5, UR15, UR4, 0x3 ;  /* 0x000000040f057291 */ /* 0x000fe2000f8e18ff */
[----:B-1--4-:R-:W-:Y:S01]  /*1f00*/  SHF.L.U32 R2, R15, 0x1f, RZ ;  /* 0x0000001f0f027819 */ /* 0x012fe200000006ff */
[----:B------:R-:W-:Y:S01]  /*1f10*/  @!P1 SYNCS.ARRIVE.TRANS64.A1T0 RZ, [UR4+0x1c8], RZ ;  /* 0x0001c8ffffff99a7 */ /* 0x000fe20008100004 */
[----:B------:R-:W-:-:S06]  /*1f20*/  UISETP.GT.AND UP0, UPT, UR24, UR23, UPT ;  /* 0x000000171800728c */ /* 0x000fcc000bf04270 */
[----:B--2---:R1:W2:Y:S03]  /*1f30*/  SYNCS.PHASECHK.TRANS64.TRYWAIT P0, [UR5+0xc8], R2 ;  /* 0x0000c802ff0075a7 */ /* 0x0042a60008001105 */
[----:B------:R-:W-:Y:S05]  /*1f40*/  BRA.U !UP0, `(.L_x_33) ;  /* 0x0000000108c07547 */ /* 0x000fea000b800000 */
[----:B------:R-:W-:Y:S01]  /*1f50*/  UIADD3 UR28, UPT, UPT, UR21, UR25, URZ ;  /* 0x00000019151c7290 */ /* 0x000fe2000fffe0ff */
[----:B------:R-:W-:-:S11]  /*1f60*/  UMOV UR6, UR15 ;  /* 0x0000000f00067c82 */ /* 0x000fd60008000000 */
.L_x_39:
[----:B--2---:R-:W-:Y:S01]  /*1f70*/  @P5 MOV R3, 0x3800 ;  /* 0x0000380000035802 */ /* 0x004fe20000000f00 */
[----:B------:R-:W-:Y:S01]  /*1f80*/  ULEA UR17, UR6, UR4, 0x3 ;  /* 0x0000000406117291 */ /* 0x000fe2000f8e18ff */
[----:B-12---:R-:W-:Y:S11]  /*1f90*/  @P0 BRA `(.L_x_34) ;  /* 0x00000000000c0947 */ /* 0x006ff60003800000 */
[----:B------:R-:W-:Y:S04]  /*1fa0*/  SHF.L.U32 R5, R15, 0x1f, RZ ;  /* 0x0000001f0f057819 */ /* 0x000fe800000006ff */
[----:B------:R-:W2:Y:S02]  /*1fb0*/  SYNCS.PHASECHK.TRANS64.TRYWAIT P0, [UR17+0xc8], R5 ;  /* 0x0000c805ff0075a7 */ /* 0x000ea40008001111 */
[----:B--2---:R-:W-:Y:S05]  /*1fc0*/  @!P0 BRA `(.L_x_35) ;  /* 0x0000008c00288947 */ /* 0x004fea0003800000 */
.L_x_34:
[----:B------:R2:W-:Y:S01]  /*1fd0*/  @P5 SYNCS.ARRIVE.TRANS64 RZ, [UR17], R3 ;  /* 0x00000003ffff59a7 */ /* 0x0005e20008000011 */
[----:B------:R-:W-:Y:S04]  /*1fe0*/  ULOP3.LUT UR5, UR14, 0x2, URZ, 0xfc, !UPT ;  /* 0x000000020e057892 */ /* 0x000fe8000f8efcff */
[----:B------:R-:W-:Y:S09]  /*1ff0*/  UISETP.NE.AND UP0, UPT, UR5, 0x2, UPT ;  /* 0x000000020500788c */ /* 0x000ff2000bf05270 */
[----:B------:R-:W-:Y:S05]  /*2000*/  BRA.U UP0, `(.L_x_36) ;  /* 0x0000000100047547 */ /* 0x000fea000b800000 */
[----:B------:R-:W-:Y:S05]  /*2010*/  BPT.TRAP 0x1 ;  /* 0x000000040000795c */ /* 0x000fea0000300000 */
.L_x_36:
[----:B------:R-:W-:Y:S04]  /*2020*/  BSSY.RECONVERGENT B0, `(.L_x_37) ;  /* 0x0000003000007945 */ /* 0x000fe80003800200 */
[----:B------:R-:W-:Y:S05]  /*2030*/  @!P4 BRA `(.L_x_38) ;  /* 0x000000000004c947 */ /* 0x000fea0003800000 */
[----:B------:R-:W-:Y:S05]  /*2040*/  BPT.TRAP 0x1 ;  /* 0x000000040000795c */ /* 0x000fea0000300000 */
.L_x_38:
[----:B------:R-:W-:Y:S05]  /*2050*/  BSYNC.RECONVERGENT B0 ;  /* 0x0000000000007941 */ /* 0x000fea0003800200 */
.L_x_37:
[----:B------:R-:W-:Y:S02]  /*2060*/  UIADD3 UR15, UPT, UPT, UR6, 0x1, URZ ;  /* 0x00000001060f7890 */ /* 0x000fe4000fffe0ff */
[----:B------:R-:W-:Y:S02]  /*2070*/  ULEA UR16, UR6, UR4, 0xc ;  /* 0x0000000406107291 */ /* 0x000fe4000f8e60ff */
[----:B------:R-:W-:Y:S02]  /*2080*/  UISETP.NE.AND UP0, UPT, UR15, 0x19, UPT ;  /* 0x000000190f00788c */ /* 0x000fe4000bf05270 */
[----:B------:R-:W-:Y:S02]  /*2090*/  UIADD3 UR38, UP1, UPT, UR26, 0x80, URZ ;  /* 0x000000801a267890 */ /* 0x000fe4000ff3e0ff */
[----:B------:R-:W-:Y:S02]  /*20a0*/  USEL UR9, URZ, 0x1, UP0 ;  /* 0x00000001ff097887 */ /* 0x000fe40008000000 */
[----:B------:R-:W-:Y:S02]  /*20b0*/  USEL UR15, UR15, URZ, UP0 ;  /* 0x000000ff0f0f7287 */ /* 0x000fe40008000000 */
[----:B------:R-:W-:Y:S02]  /*20c0*/  ULOP3.LUT UR17, UR17, 0xfefffff8, URZ, 0xc0, !UPT ;  /* 0xfefffff811117892 */ /* 0x000fe4000f8ec0ff */
[----:B------:R-:W-:Y:S01]  /*20d0*/  ULEA UR8, UR15, UR4, 0x3 ;  /* 0x000000040f087291 */ /* 0x000fe2000f8e18ff */
[----:B------:R-:W-:Y:S01]  /*20e0*/  LOP3.LUT R15, R15, UR9, RZ, 0x3c, !PT ;  /* 0x000000090f0f7c12 */ /* 0x000fe2000f8e3cff */
[----:B------:R-:W-:Y:S02]  /*20f0*/  USHF.L.U32 UR18, UR25, 0x4, URZ ;  /* 0x0000000419127899 */ /* 0x000fe400080006ff */
[----:B------:R-:W-:Y:S01]  /*2100*/  UIADD3 UR16, UPT, UPT, UR16, 0xc800, URZ ;  /* 0x0000c80010107890 */ /* 0x000fe2000fffe0ff */
[----:B-1----:R-:W-:Y:S01]  /*2110*/  SHF.L.U32 R2, R15, 0x1f, RZ ;  /* 0x0000001f0f027819 */ /* 0x002fe200000006ff */
[----:B------:R-:W-:Y:S02]  /*2120*/  UIADD3.X UR39, UPT, UPT, URZ, UR27, URZ, UP1, !UPT ;  /* 0x0000001bff277290 */ /* 0x000fe40008ffe4ff */
[----:B------:R-:W-:Y:S01]  /*2130*/  UIMAD UR5, UR6, 0xc00, UR4 ;  /* 0x00000c00060578a4 */ /* 0x000fe2000f8e0204 */
[----:B------:R4:W1:Y:S01]  /*2140*/  SYNCS.PHASECHK.TRANS64.TRYWAIT P0, [UR8+0xc8], R2 ;  /* 0x0000c802ff0075a7 */ /* 0x0008620008001108 */
[----:B------:R-:W-:Y:S02]  /*2150*/  UIADD3 UR32, UP0, UPT, UR26, 0x180, URZ ;  /* 0x000001801a207890 */ /* 0x000fe4000ff1e0ff */
[----:B------:R-:W-:Y:S01]  /*2160*/  UIADD3 UR8, UPT, UPT, UR5, 0x25800, URZ ;  /* 0x0002580005087890 */ /* 0x000fe2000fffe0ff */
[----:B------:R-:W-:Y:S01]  /*2170*/  UMOV UR30, 0x0 ;  /* 0x00000000001e7882 */ /* 0x000fe20000000000 */
[----:B------:R-:W-:Y:S01]  /*2180*/  UMOV UR31, 0x10000000 ;  /* 0x10000000001f7882 */ /* 0x000fe20000000000 */
[----:B------:R-:W-:Y:S01]  /*2190*/  UMOV UR19, UR35 ;  /* 0x0000002300137c82 */ /* 0x000fe20008000000 */
[----:B------:R-:W-:Y:S01]  /*21a0*/  UMOV UR20, UR36 ;  /* 0x0000002400147c82 */ /* 0x000fe20008000000 */
[----:B------:R-:W-:Y:S01]  /*21b0*/  UIADD3.X UR33, UPT, UPT, URZ, UR27, URZ, UP0, !UPT ;  /* 0x0000001bff217290 */ /* 0x000fe200087fe4ff */
[----:B------:R4:W-:Y:S01]  /*21c0*/  UTMALDG.3D.2CTA [UR16], [UR38], desc[UR30] ;  /* 0x00001e10260075b4 */ /* 0x0009e20008211000 */
[----:B------:R-:W-:Y:S01]  /*21d0*/  UIADD3 UR25, UPT, UPT, UR25, 0x1, URZ ;  /* 0x0000000119197890 */ /* 0x000fe2000fffe0ff */
[----:B------:R-:W-:Y:S01]  /*21e0*/  UMOV UR12, UR36 ;  /* 0x00000024000c7c82 */ /* 0x000fe20008000000 */
[----:B------:R-:W-:Y:S01]  /*21f0*/  UMOV UR9, UR17 ;  /* 0x0000001100097c82 */ /* 0x000fe20008000000 */
[----:B------:R-:W-:Y:S01]  /*2200*/  UMOV UR10, UR18 ;  /* 0x00000012000a7c82 */ /* 0x000fe20008000000 */
[----:B------:R-:W-:Y:S03]  /*2210*/  UISETP.NE.AND UP0, UPT, UR25, UR28, UPT ;  /* 0x0000001c1900728c */ /* 0x000fe6000bf05270 */
[----:B------:R4:W-:Y:S01]  /*2220*/  UTMALDG.3D.2CTA [UR8], [UR32], desc[UR30] ;  /* 0x00001e08200075b4 */ /* 0x0009e20008211000 */
[----:B------:R-:W-:Y:S05]  /*2230*/  UMOV UR6, UR15 ;  /* 0x0000000f00067c82 */ /* 0x000fea0008000000 */
[----:B----4-:R-:W-:Y:S05]  /*2240*/  BRA.U UP0, `(.L_x_39) ;  /* 0xfffffffd00487547 */ /* 0x010fea000b83ffff */
.L_x_33:
[----:B-1----:R-:W-:Y:S01]  /*2250*/  LEA R2, R14, UR4, 0x3 ;  /* 0x000000040e027c11 */ /* 0x002fe2000f8e18ff */
[----:B------:R-:W-:Y:S01]  /*2260*/  NOP ;  /* 0x0000000000007918 */ /* 0x000fe20000000000 */
[----:B--2---:R-:W-:Y:S02]  /*2270*/  SHF.L.U32 R3, R12, 0x1f, RZ ;  /* 0x0000001f0c037819 */ /* 0x004fe400000006ff */
[----:B------:R-:W-:Y:S02]  /*2280*/  LEA R4, R14, UR4, 0x4 ;  /* 0x000000040e047c11 */ /* 0x000fe4000f8e20ff */
[----:B------:R-:W1:Y:S02]  /*2290*/  SYNCS.PHASECHK.TRANS64.TRYWAIT P0, [R2+URZ+0x1d0], R3 ;  /* 0x0001d003020075a7 */ /* 0x000e6400080011ff */
[----:B-1----:R-:W-:Y:S05]  /*22a0*/  @!P0 BRA `(.L_x_40) ;  /* 0x0000008800888947 */ /* 0x002fea0003800000 */
.L_x_163:
[----:B------:R-:W2:Y:S01]  /*22b0*/  LDS.128 R4, [R4+0x240] ;  /* 0x0002400004047984 */ /* 0x000ea20000000c00 */
[----:B------:R-:W-:Y:S01]  /*22c0*/  ISETP.GE.AND P0, PT, R72, 0x1, PT ;  /* 0x000000014800780c */ /* 0x000fe20003f06270 */
[----:B-1----:R-:W-:Y:S01]  /*22d0*/  VIADD R2, R2, 0x1e0 ;  /* 0x000001e002027836 */ /* 0x002fe20000000000 */
[----:B------:R-:W-:Y:S01]  /*22e0*/  @!PT LDS RZ, [RZ] ;  /* 0x00000000fffff984 */ /* 0x000fe20000000800 */
[----:B------:R-:W-:Y:S01]  /*22f0*/  @!PT LDS RZ, [RZ] ;  /* 0x00000000fffff984 */ /* 0x000fe20000000800 */
[----:B------:R-:W-:Y:S01]  /*2300*/  @!PT LDS RZ, [RZ] ;  /* 0x00000000fffff984 */ /* 0x000fe20000000800 */
[----:B------:R-:W-:Y:S01]  /*2310*/  @!PT LDS RZ, [RZ] ;  /* 0x00000000fffff984 */ /* 0x000fe20000000800 */
[----:B------:R1:W-:Y:S06]  /*2320*/  MEMBAR.ALL.CTA ;  /* 0x0000000000007992 */ /* 0x0003ec0000008000 */
[----:B-1----:R-:W1:Y:S01]  /*2330*/  FENCE.VIEW.ASYNC.S ;  /* 0x00000000000073c6 */ /* 0x002e620000000000 */
[----:B------:R-:W-:-:S04]  /*2340*/  PRMT R2, RZ, 0x654, R2 ;  /* 0x00000654ff027816 */ /* 0x000fc80000000002 */
[----:B-1----:R1:W-:Y:S01]  /*2350*/  SYNCS.ARRIVE.TRANS64.RED.A1T0 RZ, [R2+URZ], RZ ;  /* 0x000000ff02ff79a7 */ /* 0x0023e200081004ff */
[----:B--2---:R-:W-:-:S13]  /*2360*/  LOP3.LUT P2, RZ, R6, 0x1, RZ, 0xc0, !PT ;  /* 0x0000000106ff7812 */ /* 0x004fda000784c0ff */
[----:B------:R-:W-:Y:S01]  /*2370*/  @P2 SHF.R.U32.HI R3, RZ, 0x10, R5 ;  /* 0x00000010ff032819 */ /* 0x000fe20000011605 */
[----:B------:R-:W-:Y:S01]  /*2380*/  VOTEU.ANY UP0, P2 ;  /* 0x0000000000ff7886 */ /* 0x000fe20001000100 */
[----:B------:R-:W-:Y:S02]  /*2390*/  @P2 MOV R13, R4 ;  /* 0x00000004000d2202 */ /* 0x000fe40000000f00 */
[----:B------:R-:W-:Y:S02]  /*23a0*/  @P2 R2UR.BROADCAST UR5, R3 ;  /* 0x00000000030522ca */ /* 0x000fe400008e0000 */
[----:B------:R-:W-:-:S11]  /*23b0*/  @P2 LOP3.LUT R11, R5, 0xffff, RZ, 0xc0, !PT ;  /* 0x0000ffff050b2812 */ /* 0x000fd600078ec0ff */
[----:B------:R-:W-:Y:S01]  /*23c0*/  @UP0 UMOV UR36, UR5 ;  /* 0x0000000500240c82 */ /* 0x000fe20008000000 */
[----:B-1----:R-:W-:Y:S05]  /*23d0*/  @!P0 BRA `(.L_x_41) ;  /* 0x0000000000b88947 */ /* 0x002fea0003800000 */
[----:B------:R-:W3:Y:S01]  /*23e0*/  LDC.64 R4, c[0x0][0xb18] ;  /* 0x0002c600ff047b82 */ /* 0x000ee20000000a00 */
[----:B------:R-:W-:-:S07]  /*23f0*/  ISETP.NE.AND P3, PT, R72, 0x1, PT ;  /* 0x000000014800780c */ /* 0x000fce0003f65270 */
[----:B------:R-:W1:Y:S08]  /*2400*/  LDC.64 R6, c[0x0][0xb10] ;  /* 0x0002c400ff067b82 */ /* 0x000e700000000a00 */
[----:B------:R-:W2:Y:S08]  /*2410*/  LDC R18, c[0x0][0xb20] ;  /* 0x0002c800ff127b82 */ /* 0x000eb00000000800 */
[----:B------:R-:W4:Y:S01]  /*2420*/  LDC R20, c[0x0][0xb0c] ;  /* 0x0002c300ff147b82 */ /* 0x000f220000000800 */
[----:B---3--:R-:W-:Y:S01]  /*2430*/  IMAD.HI.U32 R19, R0, R5, RZ ;  /* 0x0000000500137227 */ /* 0x008fe200078e00ff */
[----:B------:R-:W-:-:S03]  /*2440*/  ISETP.NE.AND P0, PT, R4, 0x1, PT ;  /* 0x000000010400780c */ /* 0x000fc60003f05270 */
[----:B------:R-:W-:-:S03]  /*2450*/  IMAD.HI.U32 R5, R11, R5, RZ ;  /* 0x000000050b057227 */ /* 0x000fc600078e00ff */
[----:B------:R-:W3:Y:S01]  /*2460*/  LDC.64 R2, c[0x0][0xb28] ;  /* 0x0002ca00ff027b82 */ /* 0x000ee20000000a00 */
[----:B-1----:R-:W-:-:S04]  /*2470*/  IMAD.HI.U32 R22, R9, R6, RZ ;  /* 0x0000000609167227 */ /* 0x002fc800078e00ff */
[----:B------:R-:W-:Y:S01]  /*2480*/  IMAD.HI.U32 R24, R13, R6, RZ ;  /* 0x000000060d187227 */ /* 0x000fe200078e00ff */
[----:B------:R-:W-:Y:S02]  /*2490*/  SHF.R.U32.HI R22, RZ, R7, R22 ;  /* 0x00000007ff167219 */ /* 0x000fe40000011616 */
[-C--:B--2---:R-:W-:Y:S02]  /*24a0*/  SHF.R.U32.HI R19, RZ, R18.reuse, R19 ;  /* 0x00000012ff137219 */ /* 0x084fe40000011613 */
[----:B------:R-:W-:Y:S02]  /*24b0*/  SHF.R.U32.HI R18, RZ, R18, R5 ;  /* 0x00000012ff127219 */ /* 0x000fe40000011605 */
[----:B------:R-:W-:Y:S02]  /*24c0*/  SEL R19, R0, R19, !P0 ;  /* 0x0000001300137207 */ /* 0x000fe40004000000 */
[----:B------:R-:W-:Y:S02]  /*24d0*/  SHF.R.U32.HI R24, RZ, R7, R24 ;  /* 0x00000007ff187219 */ /* 0x000fe40000011618 */
[----:B----4-:R-:W-:-:S02]  /*24e0*/  ISETP.NE.AND P1, PT, R20, 0x1, PT ;  /* 0x000000011400780c */ /* 0x010fc40003f25270 */
[----:B------:R-:W-:Y:S02]  /*24f0*/  SEL R5, R11, R18, !P0 ;  /* 0x000000120b057207 */ /* 0x000fe40004000000 */
[----:B------:R-:W-:Y:S02]  /*2500*/  SEL R21, R9, R22, !P1 ;  /* 0x0000001609157207 */ /* 0x000fe40004800000 */
[----:B------:R-:W-:Y:S01]  /*2510*/  SEL R7, R13, R24, !P1 ;  /* 0x000000180d077207 */ /* 0x000fe20004800000 */
[----:B---3--:R-:W-:-:S04]  /*2520*/  IMAD.HI.U32 R22, R19, R2, RZ ;  /* 0x0000000213167227 */ /* 0x008fc800078e00ff */
[----:B------:R-:W-:Y:S01]  /*2530*/  IMAD.HI.U32 R6, R21, R2, RZ ;  /* 0x0000000215067227 */ /* 0x000fe200078e00ff */
[----:B------:R-:W-:-:S04]  /*2540*/  @P3 SHF.R.U32.HI R19, RZ, R3, R22 ;  /* 0x00000003ff133219 */ /* 0x000fc80000011616 */
        /* <DEDUP_REMOVED lines=8> */
[----:B------:R-:W-:-:S04]  /*25d0*/  @!P0 IMAD.HI.U32 R18, R7, R2, RZ ;  /* 0x0000000207128227 */ /* 0x000fc800078e00ff */
[----:B------:R-:W-:Y:S01]  /*25e0*/  IMAD.MOV R2, RZ, RZ, -R6 ;  /* 0x000000ffff027224 */ /* 0x000fe200078e0a06 */
[----:B------:R-:W-:-:S03]  /*25f0*/  @!P0 SHF.R.U32.HI R18, RZ, R3, R18 ;  /* 0x00000003ff128219 */ /* 0x000fc60000011612 */
[----:B------:R-:W-:Y:S01]  /*2600*/  IMAD R2, R72, R2, R5 ;  /* 0x0000000248027224 */ /* 0x000fe200078e0205 */
[----:B------:R-:W-:Y:S02]  /*2610*/  @!P0 SEL R3, R7, R18, !P3 ;  /* 0x0000001207038207 */ /* 0x000fe40005800000 */
[----:B------:R-:W-:-:S03]  /*2620*/  IADD3 R18, PT, PT, -R5, RZ, RZ ;  /* 0x000000ff05127210 */ /* 0x000fc60007ffe1ff */
[--C-:B------:R-:W-:Y:S02]  /*2630*/  @!P0 IMAD.IADD R6, R6, 0x1, -R3.reuse ;  /* 0x0000000106068824 */ /* 0x100fe400078e0a03 */
[----:B------:R-:W-:Y:S01]  /*2640*/  @!P0 IMAD R3, R2, R21, R3 ;  /* 0x0000001502038224 */ /* 0x000fe200078e0203 */
[----:B------:R-:W-:Y:S01]  /*2650*/  IADD3 R2, PT, PT, -R7, RZ, RZ ;  /* 0x000000ff07027210 */ /* 0x000fe20007ffe1ff */
[----:B------:R-:W-:Y:S02]  /*2660*/  @!P0 IMAD R5, R72, R6, R7 ;  /* 0x0000000648058224 */ /* 0x000fe400078e0207 */
[----:B------:R-:W-:Y:S02]  /*2670*/  IMAD R11, R4, R18, R11 ;  /* 0x00000012040b7224 */ /* 0x000fe400078e020b */
[----:B------:R-:W-:Y:S02]  /*2680*/  @!P0 IMAD.MOV.U32 R7, RZ, RZ, R3 ;  /* 0x000000ffff078224 */ /* 0x000fe400078e0003 */
[----:B------:R-:W-:-:S02]  /*2690*/  IMAD R2, R20, R2, R13 ;  /* 0x0000000214027224 */ /* 0x000fc400078e020d */
[----:B------:R-:W-:Y:S02]  /*26a0*/  IMAD R11, R5, R4, R11 ;  /* 0x00000004050b7224 */ /* 0x000fe400078e020b */
[----:B------:R-:W-:Y:S02]  /*26b0*/  IMAD R13, R7, R20, R2 ;  /* 0x00000014070d7224 */ /* 0x000fe400078e0202 */
.L_x_41:
[----:B------:R-:W1:Y:S02]  /*26c0*/  LDCU UR5, c[0x0][0xb30] ;  /* 0x00016600ff0577ac */ /* 0x000e640008000800 */
[----:B-1----:R-:W-:-:S09]  /*26d0*/  UISETP.NE.AND UP0, UPT, UR5, 0x1, UPT ;  /* 0x000000010500788c */ /* 0x002fd2000bf05270 */
[----:B------:R-:W-:Y:S05]  /*26e0*/  BRA.U UP0, `(.L_x_42) ;  /* 0x0000000100407547 */ /* 0x000fea000b800000 */
[----:B------:R-:W1:Y:S08]  /*26f0*/  LDC.64 R4, c[0x0][0xb10] ;  /* 0x0002c400ff047b82 */ /* 0x000e700000000a00 */
[----:B------:R-:W2:Y:S08]  /*2700*/  LDC.64 R2, c[0x0][0xb18] ;  /* 0x0002c600ff027b82 */ /* 0x000eb00000000a00 */
[----:B------:R-:W4:Y:S08]  /*2710*/  LDC R6, c[0x0][0xb20] ;  /* 0x0002c800ff067b82 */ /* 0x000f300000000800 */
[----:B------:R-:W3:Y:S01]  /*2720*/  LDC R18, c[0x0][0xb0c] ;  /* 0x0002c300ff127b82 */ /* 0x000ee20000000800 */
[----:B-1----:R-:W-:-:S05]  /*2730*/  IMAD.HI.U32 R4, R13, R4, RZ ;  /* 0x000000040d047227 */ /* 0x002fca00078e00ff */
[----:B------:R-:W-:Y:S01]  /*2740*/  SHF.R.U32.HI R4, RZ, R5, R4 ;  /* 0x00000005ff047219 */ /* 0x000fe20000011604 */
[----:B--2---:R-:W-:Y:S01]  /*2750*/  IMAD.HI.U32 R3, R11, R3, RZ ;  /* 0x000000030b037227 */ /* 0x004fe200078e00ff */
[----:B------:R-:W-:-:S04]  /*2760*/  ISETP.NE.AND P0, PT, R2, 0x1, PT ;  /* 0x000000010200780c */ /* 0x000fc80003f05270 */
[----:B----4-:R-:W-:-:S04]  /*2770*/  SHF.R.U32.HI R6, RZ, R6, R3 ;  /* 0x00000006ff067219 */ /* 0x010fc80000011603 */
[----:B------:R-:W-:Y:S02]  /*2780*/  SEL R3, R11, R6, !P0 ;  /* 0x000000060b037207 */ /* 0x000fe40004000000 */
[----:B---3--:R-:W-:-:S04]  /*2790*/  ISETP.NE.AND P1, PT, R18, 0x1, PT ;  /* 0x000000011200780c */ /* 0x008fc80003f25270 */
[----:B------:R-:W-:-:S05]  /*27a0*/  SEL R4, R13, R4, !P1 ;  /* 0x000000040d047207 */ /* 0x000fca0004800000 */
[----:B------:R-:W-:Y:S02]  /*27b0*/  IMAD.IADD R5, R3, 0x1, -R4 ;  /* 0x0000000103057824 */ /* 0x000fe400078e0a04 */
[----:B------:R-:W-:Y:S02]  /*27c0*/  IMAD.IADD R3, R4, 0x1, -R3 ;  /* 0x0000000104037824 */ /* 0x000fe400078e0a03 */
[----:B------:R-:W-:Y:S02]  /*27d0*/  IMAD R13, R5, R18, R13 ;  /* 0x00000012050d7224 */ /* 0x000fe400078e020d */
[----:B------:R-:W-:-:S07]  /*27e0*/  IMAD R11, R3, R2, R11 ;  /* 0x00000002030b7224 */ /* 0x000fce00078e020b */
.L_x_42:
[----:B------:R-:W-:Y:S01]  /*27f0*/  VIADD R14, R14, 0x1 ;  /* 0x000000010e0e7836 */ /* 0x000fe20000000000 */
[----:B------:R-:W-:Y:S01]  /*2800*/  PLOP3.LUT P1, PT, PT, PT, PT, 0x80, 0x8 ;  /* 0x000000000008781c */ /* 0x000fe20003f2f070 */
[----:B------:R-:W-:Y:S02]  /*2810*/  IMAD.IADD R21, R13, 0x1, R156 ;  /* 0x000000010d157824 */ /* 0x000fe400078e029c */
[----:B------:R-:W-:Y:S01]  /*2820*/  IMAD.IADD R20, R11, 0x1, R154 ;  /* 0x000000010b147824 */ /* 0x000fe200078e029a */
[----:B------:R-:W-:-:S04]  /*2830*/  ISETP.NE.AND P0, PT, R14, 0x2, PT ;  /* 0x000000020e00780c */ /* 0x000fc80003f05270 */
[----:B------:R-:W-:Y:S02]  /*2840*/  SEL R3, RZ, 0x1, P0 ;  /* 0x00000001ff037807 */ /* 0x000fe40000000000 */
[----:B------:R-:W-:Y:S02]  /*2850*/  SEL R14, R14, RZ, P0 ;  /* 0x000000ff0e0e7207 */ /* 0x000fe40000000000 */
[----:B------:R-:W-:Y:S01]  /*2860*/  LOP3.LUT R12, R12, R3, RZ, 0x3c, !PT ;  /* 0x000000030c0c7212 */ /* 0x000fe200078e3cff */
[----:B------:R-:W-:Y:S06]  /*2870*/  @P2 BRA `(.L_x_43) ;  /* 0xfffffff000582947 */ /* 0x000fec000383ffff */
[----:B------:R-:W-:Y:S01]  /*2880*/  UIADD3 UR4, UPT, UPT, UR4, 0xc8, URZ ;  /* 0x000000c804047890 */ /* 0x000fe2000fffe0ff */
[----:B------:R-:W-:-:S03]  /*2890*/  SHF.L.U32 R3, R15, 0x1f, RZ ;  /* 0x0000001f0f037819 */ /* 0x000fc600000006ff */
[----:B------:R-:W-:-:S09]  /*28a0*/  ULEA UR5, UR15, UR4, 0x3 ;  /* 0x000000040f057291 */ /* 0x000fd2000f8e18ff */
[----:B------:R-:W1:Y:S02]  /*28b0*/  SYNCS.PHASECHK.TRANS64.TRYWAIT P0, [UR5], R3 ;  /* 0x00000003ff0075a7 */ /* 0x000e640008001105 */
[----:B-1----:R-:W-:Y:S05]  /*28c0*/  @!P0 BRA `(.L_x_44) ;  /* 0x0000008400148947 */ /* 0x002fea0003800000 */
.L_x_165:
[----:B------:R-:W-:-:S04]  /*28d0*/  UIADD3 UR6, UPT, UPT, UR15, 0x1, URZ ;  /* 0x000000010f067890 */ /* 0x000fc8000fffe0ff */
[----:B------:R-:W-:-:S04]  /*28e0*/  UISETP.NE.AND UP0, UPT, UR6, 0x19, UPT ;  /* 0x000000190600788c */ /* 0x000fc8000bf05270 */
[----:B------:R-:W-:Y:S02]  /*28f0*/  USEL UR7, URZ, 0x1, UP0 ;  /* 0x00000001ff077887 */ /* 0x000fe40008000000 */
[----:B------:R-:W-:-:S04]  /*2900*/  USEL UR6, UR6, URZ, UP0 ;  /* 0x000000ff06067287 */ /* 0x000fc80008000000 */
[----:B------:R-:W-:Y:S01]  /*2910*/  ULEA UR5, UR6, UR4, 0x3 ;  /* 0x0000000406057291 */ /* 0x000fe2000f8e18ff */
[----:B------:R-:W-:-:S04]  /*2920*/  LOP3.LUT R2, R15, UR7, RZ, 0x3c, !PT ;  /* 0x000000070f027c12 */ /* 0x000fc8000f8e3cff */
[----:B-1----:R-:W-:-:S04]  /*2930*/  SHF.L.U32 R3, R2, 0x1f, RZ ;  /* 0x0000001f02037819 */ /* 0x002fc800000006ff */
[----:B------:R-:W1:Y:S02]  /*2940*/  SYNCS.PHASECHK.TRANS64.TRYWAIT P0, [UR5], R3 ;  /* 0x00000003ff0075a7 */ /* 0x000e640008001105 */
[----:B-1----:R-:W-:Y:S05]  /*2950*/  @!P0 BRA `(.L_x_45) ;  /* 0x0000008400088947 */ /* 0x002fea0003800000 */
.L_x_167:
        /* <DEDUP_REMOVED lines=9> */
.L_x_169:
        /* <DEDUP_REMOVED lines=9> */
.L_x_171:
        /* <DEDUP_REMOVED lines=9> */
.L_x_173:
        /* <DEDUP_REMOVED lines=9> */
.L_x_175:
        /* <DEDUP_REMOVED lines=9> */
.L_x_177:
        /* <DEDUP_REMOVED lines=9> */
.L_x_179:
        /* <DEDUP_REMOVED lines=9> */
.L_x_181:
        /* <DEDUP_REMOVED lines=9> */
.L_x_183:
        /* <DEDUP_REMOVED lines=9> */
.L_x_185:
        /* <DEDUP_REMOVED lines=9> */
.L_x_187:
        /* <DEDUP_REMOVED lines=9> */
.L_x_189:
        /* <DEDUP_REMOVED lines=9> */
.L_x_191:
        /* <DEDUP_REMOVED lines=9> */
.L_x_193:
        /* <DEDUP_REMOVED lines=9> */
.L_x_195:
        /* <DEDUP_REMOVED lines=9> */
.L_x_197:
        /* <DEDUP_REMOVED lines=9> */
.L_x_199:
        /* <DEDUP_REMOVED lines=9> */
.L_x_201:
        /* <DEDUP_REMOVED lines=9> */
.L_x_203:
        /* <DEDUP_REMOVED lines=9> */
.L_x_205:
        /* <DEDUP_REMOVED lines=9> */
.L_x_207:
        /* <DEDUP_REMOVED lines=9> */
.L_x_209:
        /* <DEDUP_REMOVED lines=9> */
.L_x_211:
[----:B------:R-:W-:-:S04]  /*35c0*/  UIADD3 UR6, UPT, UPT, UR6, 0x1, URZ ;  /* 0x0000000106067890 */ /* 0x000fc8000fffe0ff */
[----:B------:R-:W-:-:S04]  /*35d0*/  UISETP.NE.AND UP0, UPT, UR6, 0x19, UPT ;  /* 0x000000190600788c */ /* 0x000fc8000bf05270 */
[----:B------:R-:W-:Y:S02]  /*35e0*/  USEL UR5, URZ, 0x1, UP0 ;  /* 0x00000001ff057887 */ /* 0x000fe40008000000 */
[----:B------:R-:W-:-:S04]  /*35f0*/  USEL UR6, UR6, URZ, UP0 ;  /* 0x000000ff06067287 */ /* 0x000fc80008000000 */
[----:B------:R-:W-:Y:S01]  /*3600*/  ULEA UR6, UR6, UR4, 0x3 ;  /* 0x0000000406067291 */ /* 0x000fe2000f8e18ff */
[----:B-1----:R-:W-:-:S04]  /*3610*/  LOP3.LUT R3, R2, UR5, RZ, 0x3c, !PT ;  /* 0x0000000502037c12 */ /* 0x002fc8000f8e3cff */
[----:B------:R-:W-:Y:S01]  /*3620*/  SHF.L.U32 R3, R3, 0x1f, RZ ;  /* 0x0000001f03037819 */ /* 0x000fe200000006ff */
[----:B---3--:R-:W-:-:S07]  /*3630*/  IMAD.U32 R0, RZ, RZ, UR6 ;  /* 0x00000006ff007e24 */ /* 0x008fce000f8e00ff */
.L_x_68:
[----:B-1----:R1:W2:Y:S02]  /*3640*/  SYNCS.PHASECHK.TRANS64.TRYWAIT P0, [R0+URZ], R3 ;  /* 0x00000003000075a7 */ /* 0x0022a400080011ff */
[----:B--2---:R-:W-:Y:S05]  /*3650*/  @!P0 NANOSLEEP.SYNCS 0x989680 ;  /* 0x009896800000895d */ /* 0x004fea0003900000 */
[----:B------:R-:W2:Y:S02]  /*3660*/  @!P0 SYNCS.PHASECHK.TRANS64 P0, [R0+URZ], R3 ;  /* 0x00000003000085a7 */ /* 0x000ea400080010ff */
[----:B--2---:R-:W-:Y:S05]  /*3670*/  @P0 EXIT ;  /* 0x000000000000094d */ /* 0x004fea0003800000 */
[----:B------:R-:W-:Y:S05]  /*3680*/  BRA `(.L_x_68) ;  /* 0xfffffffc00ec7947 */ /* 0x000fea000383ffff */
.L_x_23:
[----:B------:R-:W-:-:S04]  /*3690*/  UISETP.NE.AND UP1, UPT, UR37, URZ, UPT ;  /* 0x000000ff2500728c */ /* 0x000fc8000bf25270 */
[----:B------:R-:W-:-:S09]  /*36a0*/  UISETP.NE.OR UP1, UPT, UR10, 0x1, UP1 ;  /* 0x000000010a00788c */ /* 0x000fd20008f25670 */
[----:B------:R-:W-:Y:S05]  /*36b0*/  BRA.U UP1, `(.L_x_69) ;  /* 0x00000005014c7547 */ /* 0x000fea000b800000 */
[----:B------:R-:W-:Y:S01]  /*36c0*/  HFMA2 R11, -RZ, RZ, 0, 0 ;  /* 0x00000000ff0b7431 */ /* 0x000fe200000001ff */
[----:B------:R-:W-:Y:S01]  /*36d0*/  ISETP.GE.U32.AND P2, PT, R10, 0x2, PT ;  /* 0x000000020a00780c */ /* 0x000fe20003f46070 */
[----:B------:R-:W-:Y:S01]  /*36e0*/  IMAD.MOV.U32 R12, RZ, RZ, 0x1 ;  /* 0x00000001ff0c7424 */ /* 0x000fe200078e00ff */
[----:B------:R-:W-:Y:S01]  /*36f0*/  CS2R R8, SRZ ;  /* 0x0000000000087805 */ /* 0x000fe2000001ff00 */
[----:B------:R-:W-:Y:S01]  /*3700*/  IMAD.MOV.U32 R3, RZ, RZ, RZ ;  /* 0x000000ffff037224 */ /* 0x000fe200078e00ff */
[----:B------:R-:W-:Y:S01]  /*3710*/  UMOV UR4, 0x400 ;  /* 0x0000040000047882 */ /* 0x000fe20000000000 */
[----:B------:R-:W-:Y:S01]  /*3720*/  UMOV UR6, URZ ;  /* 0x000000ff00067c82 */ /* 0x000fe20008000000 */
[----:B------:R-:W-:-:S12]  /*3730*/  ULEA UR37, UR37, UR4, 0x18 ;  /* 0x0000000425257291 */ /* 0x000fd8000f8ec0ff */
.L_x_73:
[----:B------:R-:W-:Y:S02]  /*3740*/  LEA R0, R3, UR37, 0x3 ;  /* 0x0000002503007c11 */ /* 0x000fe4000f8e18ff */
[----:B------:R-:W-:-:S03]  /*3750*/  SHF.L.U32 R5, R8, 0x1f, RZ ;  /* 0x0000001f08057819 */ /* 0x000fc600000006ff */
[----:B------:R-:W-:Y:S01]  /*3760*/  VIADD R4, R0, 0x220 ;  /* 0x0000022000047836 */ /* 0x000fe20000000000 */
[----:B------:R-:W1:Y:S02]  /*3770*/  SYNCS.PHASECHK.TRANS64.TRYWAIT P0, [R0+URZ+0x210], R5 ;  /* 0x00021005000075a7 */ /* 0x000e6400080011ff */
[----:B-1----:R-:W-:Y:S05]  /*3780*/  @!P0 BRA `(.L_x_70) ;  /* 0x0000007c00a48947 */ /* 0x002fea0003800000 */
.L_x_212:
[----:B------:R-:W-:Y:S01]  /*3790*/  ULEA UR5, UR6, UR37, 0x3 ;  /* 0x0000002506057291 */ /* 0x000fe2000f8e18ff */
[----:B------:R-:W-:Y:S01]  /*37a0*/  PRMT R4, RZ, 0x654, R4 ;  /* 0x00000654ff047816 */ /* 0x000fe20000000004 */
[----:B-1----:R-:W-:Y:S01]  /*37b0*/  @!P2 IMAD.MOV.U32 R5, RZ, RZ, 0x10 ;  /* 0x00000010ff05a424 */ /* 0x002fe200078e00ff */
[----:B------:R-:W-:Y:S01]  /*37c0*/  SHF.L.U32 R7, R12, 0x1f, RZ ;  /* 0x0000001f0c077819 */ /* 0x000fe200000006ff */
[----:B------:R-:W-:Y:S01]  /*37d0*/  UIADD3 UR4, UPT, UPT, UR5, 0x1d0, URZ ;  /* 0x000001d005047890 */ /* 0x000fe2000fffe0ff */
[----:B------:R1:W-:Y:S05]  /*37e0*/  SYNCS.ARRIVE.TRANS64.RED.A1T0 RZ, [R4+URZ], RZ ;  /* 0x000000ff04ff79a7 */ /* 0x0003ea00081004ff */
[----:B------:R-:W-:Y:S01]  /*37f0*/  IMAD.U32 R13, RZ, RZ, UR4 ;  /* 0x00000004ff0d7e24 */ /* 0x000fe2000f8e00ff */
[----:B------:R-:W2:Y:S04]  /*3800*/  SYNCS.PHASECHK.TRANS64.TRYWAIT P0, [UR5+0x1e0], R7 ;  /* 0x0001e007ff0075a7 */ /* 0x000ea80008001105 */
[----:B------:R-:W-:Y:S01]  /*3810*/  PRMT R13, R10, 0x654, R13 ;  /* 0x000006540a0d7816 */ /* 0x000fe2000000000d */
[----:B-12---:R-:W-:Y:S06]  /*3820*/  @!P0 BRA `(.L_x_71) ;  /* 0x0000007c00908947 */ /* 0x006fec0003800000 */
.L_x_214:
[----:B------:R-:W-:Y:S01]  /*3830*/  ULEA UR4, UR6, UR37, 0x4 ;  /* 0x0000002506047291 */ /* 0x000fe2000f8e20ff */
[----:B------:R-:W-:Y:S01]  /*3840*/  SEL R2, R13, R2, !P2 ;  /* 0x000000020d027207 */ /* 0x000fe20005000000 */
[----:B------:R-:W-:Y:S01]  /*3850*/  UIADD3 UR5, UPT, UPT, UR5, 0x1d0, URZ ;  /* 0x000001d005057890 */ /* 0x000fe2000fffe0ff */
[----:B-1----:R-:W-:Y:S01]  /*3860*/  LEA R0, R11, UR37, 0x3 ;  /* 0x000000250b007c11 */ /* 0x002fe2000f8e18ff */
[----:B------:R-:W-:Y:S01]  /*3870*/  UIADD3 UR4, UPT, UPT, UR4, 0x240, URZ ;  /* 0x0000024004047890 */ /* 0x000fe2000fffe0ff */
[----:B------:R1:W-:Y:S01]  /*3880*/  @!P2 SYNCS.ARRIVE.TRANS64.RED RZ, [R2+URZ], R5 ;  /* 0x0000000502ffa9a7 */ /* 0x0003e200080004ff */
[----:B------:R-:W-:Y:S01]  /*3890*/  UIADD3 UR6, UPT, UPT, UR6, 0x1, URZ ;  /* 0x0000000106067890 */ /* 0x000fe2000fffe0ff */
[----:B------:R-:W-:-:S03]  /*38a0*/  VIADD R3, R3, 0x1 ;  /* 0x0000000103037836 */ /* 0x000fc60000000000 */
[----:B------:R-:W-:Y:S02]  /*38b0*/  UISETP.NE.AND UP0, UPT, UR6, 0x2, UPT ;  /* 0x000000020600788c */ /* 0x000fe4000bf05270 */
[----:B------:R-:W-:Y:S01]  /*38c0*/  ISETP.NE.AND P0, PT, R3, 0x2, PT ;  /* 0x000000020300780c */ /* 0x000fe20003f05270 */
[----:B------:R-:W-:Y:S06]  /*38d0*/  UGETNEXTWORKID.BROADCAST [UR4], [UR5] ;  /* 0x00000000040073ca */ /* 0x000fec0008000100 */
[----:B------:R-:W-:Y:S02]  /*38e0*/  USEL UR4, URZ, 0x1, UP0 ;  /* 0x00000001ff047887 */ /* 0x000fe40008000000 */
[----:B------:R-:W-:-:S04]  /*38f0*/  USEL UR6, UR6, URZ, UP0 ;  /* 0x000000ff06067287 */ /* 0x000fc80008000000 */
[----:B------:R-:W-:Y:S02]  /*3900*/  LOP3.LUT R12, R12, UR4, RZ, 0x3c, !PT ;  /* 0x000000040c0c7c12 */ /* 0x000fe4000f8e3cff */
[----:B-1----:R-:W-:-:S04]  /*3910*/  SHF.L.U32 R5, R9, 0x1f, RZ ;  /* 0x0000001f09057819 */ /* 0x002fc800000006ff */
[----:B------:R-:W1:Y:S02]  /*3920*/  SYNCS.PHASECHK.TRANS64.TRYWAIT P1, [R0+URZ+0x1d0], R5 ;  /* 0x0001d005000075a7 */ /* 0x000e6400080211ff */
[----:B-1----:R-:W-:Y:S05]  /*3930*/  @!P1 BRA `(.L_x_72) ;  /* 0x0000007c00649947 */ /* 0x002fea0003800000 */
.L_x_215:
[----:B------:R-:W-:Y:S01]  /*3940*/  LEA R4, R11, UR37, 0x4 ;  /* 0x000000250b047c11 */ /* 0x000fe2000f8e20ff */
[----:B-1----:R-:W-:Y:S01]  /*3950*/  VIADD R0, R0, 0x1e0 ;  /* 0x000001e000007836 */ /* 0x002fe20000000000 */
[----:B------:R-:W-:Y:S01]  /*3960*/  SEL R3, R3, RZ, P0 ;  /* 0x000000ff03037207 */ /* 0x000fe20000000000 */
[----:B------:R-:W-:-:S03]  /*3970*/  VIADD R11, R11, 0x1 ;  /* 0x000000010b0b7836 */ /* 0x000fc60000000000 */
[----:B------:R-:W1:Y:S01]  /*3980*/  LDS.128 R4, [R4+0x240] ;  /* 0x0002400004047984 */ /* 0x000e620000000c00 */
[----:B------:R-:W-:Y:S02]  /*3990*/  PRMT R0, RZ, 0x654, R0 ;  /* 0x00000654ff007816 */ /* 0x000fe40000000000 */
[C---:B------:R-:W-:Y:S01]  /*39a0*/  ISETP.NE.AND P1, PT, R11.reuse, 0x2, PT ;  /* 0x000000020b00780c */ /* 0x040fe20003f25270 */
[----:B------:R-:W-:Y:S01]  /*39b0*/  @!PT LDS RZ, [RZ] ;  /* 0x00000000fffff984 */ /* 0x000fe20000000800 */
[----:B------:R-:W-:Y:S01]  /*39c0*/  @!PT LDS RZ, [RZ] ;  /* 0x00000000fffff984 */ /* 0x000fe20000000800 */
[----:B------:R-:W-:Y:S01]  /*39d0*/  @!PT LDS RZ, [RZ] ;  /* 0x00000000fffff984 */ /* 0x000fe20000000800 */
[----:B------:R-:W-:Y:S01]  /*39e0*/  @!PT LDS RZ, [RZ] ;  /* 0x00000000fffff984 */ /* 0x000fe20000000800 */
[----:B------:R2:W-:Y:S06]  /*39f0*/  MEMBAR.ALL.CTA ;  /* 0x0000000000007992 */ /* 0x0005ec0000008000 */
[----:B--2---:R-:W2:Y:S01]  /*3a00*/  FENCE.VIEW.ASYNC.S ;  /* 0x00000000000073c6 */ /* 0x004ea20000000000 */
[----:B------:R-:W-:Y:S01]  /*3a10*/  SEL R11, R11, RZ, P1 ;  /* 0x000000ff0b0b7207 */ /* 0x000fe20000800000 */
[----:B--2---:R2:W-:Y:S01]  /*3a20*/  SYNCS.ARRIVE.TRANS64.RED.A1T0 RZ, [R0+URZ], RZ ;  /* 0x000000ff00ff79a7 */ /* 0x0045e200081004ff */
[----:B-1----:R-:W-:-:S02]  /*3a30*/  LOP3.LUT P3, RZ, R6, 0x1, RZ, 0xc0, !PT ;  /* 0x0000000106ff7812 */ /* 0x002fc4000786c0ff */
[----:B------:R-:W-:-:S04]  /*3a40*/  SEL R5, RZ, 0x1, P0 ;  /* 0x00000001ff057807 */ /* 0x000fc80000000000 */
[----:B------:R-:W-:Y:S02]  /*3a50*/  LOP3.LUT R8, R8, R5, RZ, 0x3c, !PT ;  /* 0x0000000508087212 */ /* 0x000fe400078e3cff */
[----:B--2---:R-:W-:-:S04]  /*3a60*/  SEL R0, RZ, 0x1, P1 ;  /* 0x00000001ff007807 */ /* 0x004fc80000800000 */
[----:B------:R-:W-:Y:S01]  /*3a70*/  LOP3.LUT R9, R9, R0, RZ, 0x3c, !PT ;  /* 0x0000000009097212 */ /* 0x000fe200078e3cff */
[----:B------:R-:W-:Y:S06]  /*3a80*/  @P3 BRA `(.L_x_73) ;  /* 0xfffffffc002c3947 */ /* 0x000fec000383ffff */
[----:B------:R-:W-:Y:S01]  /*3a90*/  ULEA UR5, UR6, UR37, 0x3 ;  /* 0x0000002506057291 */ /* 0x000fe2000f8e18ff */
[----:B------:R-:W-:-:S08]  /*3aa0*/  SHF.L.U32 R3, R12, 0x1f, RZ ;  /* 0x0000001f0c037819 */ /* 0x000fd000000006ff */
[----:B------:R-:W1:Y:S02]  /*3ab0*/  SYNCS.PHASECHK.TRANS64 P0, [UR5+0x1e0], R3 ;  /* 0x0001e003ff0075a7 */ /* 0x000e640008001005 */
[----:B-1----:R-:W-:Y:S05]  /*3ac0*/  @P0 BRA `(.L_x_74) ;  /* 0x0000000000080947 */ /* 0x002fea0003800000 */
[----:B------:R-:W1:Y:S02]  /*3ad0*/  SYNCS.PHASECHK.TRANS64.TRYWAIT P0, [UR5+0x1e0], R3 ;  /* 0x0001e003ff0075a7 */ /* 0x000e640008001105 */
[----:B-1----:R-:W-:Y:S05]  /*3ae0*/  @!P0 BRA `(.L_x_75) ;  /* 0x0000007c000c8947 */ /* 0x002fea0003800000 */
.L_x_74:
[----:B------:R-:W-:-:S04]  /*3af0*/  UIADD3 UR4, UPT, UPT, UR6, 0x1, URZ ;  /* 0x0000000106047890 */ /* 0x000fc8000fffe0ff */
[----:B------:R-:W-:-:S04]  /*3b00*/  UISETP.NE.AND UP0, UPT, UR4, 0x2, UPT ;  /* 0x000000020400788c */ /* 0x000fc8000bf05270 */
[----:B------:R-:W-:Y:S02]  /*3b10*/  USEL UR7, URZ, 0x1, UP0 ;  /* 0x00000001ff077887 */ /* 0x000fe40008000000 */
[----:B------:R-:W-:-:S04]  /*3b20*/  USEL UR4, UR4, URZ, UP0 ;  /* 0x000000ff04047287 */ /* 0x000fc80008000000 */
[----:B------:R-:W-:Y:S01]  /*3b30*/  ULEA UR4, UR4, UR37, 0x3 ;  /* 0x0000002504047291 */ /* 0x000fe2000f8e18ff */
[----:B-1----:R-:W-:-:S04]  /*3b40*/  LOP3.LUT R3, R12, UR7, RZ, 0x3c, !PT ;  /* 0x000000070c037c12 */ /* 0x002fc8000f8e3cff */
[----:B------:R-:W-:-:S04]  /*3b50*/  SHF.L.U32 R0, R3, 0x1f, RZ ;  /* 0x0000001f03007819 */ /* 0x000fc800000006ff */
[----:B------:R-:W1:Y:S02]  /*3b60*/  SYNCS.PHASECHK.TRANS64 P0, [UR4+0x1e0], R0 ;  /* 0x0001e000ff0075a7 */ /* 0x000e640008001004 */
[----:B-1----:R-:W-:Y:S05]  /*3b70*/  @P0 EXIT ;  /* 0x000000000000094d */ /* 0x002fea0003800000 */
[----:B------:R-:W-:Y:S02]  /*3b80*/  SHF.L.U32 R3, R3, 0x1f, RZ ;  /* 0x0000001f03037819 */ /* 0x000fe400000006ff */
[----:B------:R-:W-:-:S07]  /*3b90*/  MOV R0, UR4 ;  /* 0x0000000400007c02 */ /* 0x000fce0008000f00 */
.L_x_76:
[----:B-1----:R1:W2:Y:S02]  /*3ba0*/  SYNCS.PHASECHK.TRANS64.TRYWAIT P0, [R0+URZ+0x1e0], R3 ;  /* 0x0001e003000075a7 */ /* 0x0022a400080011ff */
[----:B--2---:R-:W-:Y:S05]  /*3bb0*/  @!P0 NANOSLEEP.SYNCS 0x989680 ;  /* 0x009896800000895d */ /* 0x004fea0003900000 */
[----:B------:R-:W2:Y:S02]  /*3bc0*/  @!P0 SYNCS.PHASECHK.TRANS64 P0, [R0+URZ+0x1e0], R3 ;  /* 0x0001e003000085a7 */ /* 0x000ea400080010ff */
[----:B--2---:R-:W-:Y:S05]  /*3bd0*/  @P0 EXIT ;  /* 0x000000000000094d */ /* 0x004fea0003800000 */
[----:B------:R-:W-:Y:S05]  /*3be0*/  BRA `(.L_x_76) ;  /* 0xfffffffc00ec7947 */ /* 0x000fea000383ffff */
.L_x_69:
[----:B------:R-:W-:Y:S05]  /*3bf0*/  BRA.U UP4, `(.L_x_77) ;  /* 0x00000011043c7547 */ /* 0x000fea000b800000 */
[----:B------:R-:W-:Y:S01]  /*3c00*/  UMOV UR4, 0x40 ;  /* 0x0000004000047882 */ /* 0x000fe20000000000 */
[----:B------:R-:W-:Y:S01]  /*3c10*/  NOP ;  /* 0x0000000000007918 */ /* 0x000fe20000000000 */
[----:B------:R-:W-:Y:S01]  /*3c20*/  ULEA UR4, UR37, UR4, 0x18 ;  /* 0x0000000425047291 */ /* 0x000fe2000f8ec0ff */
[----:B------:R-:W-:Y:S02]  /*3c30*/  UMOV UR5, 0x400 ;  /* 0x0000040000057882 */ /* 0x000fe40000000000 */
[----:B------:R-:W-:-:S06]  /*3c40*/  ULEA UR37, UR37, UR5, 0x18 ;  /* 0x0000000525257291 */ /* 0x000fcc000f8ec0ff */
[----:B------:R-:W1:Y:S02]  /*3c50*/  LDS.U8 R2, [UR4+0x1c] ;  /* 0x00001c04ff027984 */ /* 0x000e640008000000 */
[----:B-1----:R-:W-:-:S13]  /*3c60*/  ISETP.NE.AND P0, PT, R2, RZ, PT ;  /* 0x000000ff0200720c */ /* 0x002fda0003f05270 */
[----:B------:R-:W-:Y:S05]  /*3c70*/  @P0 BRA `(.L_x_78) ;  /* 0x0000000400080947 */ /* 0x000fea0003800000 */
[----:B------:R-:W-:Y:S02]  /*3c80*/  UISETP.NE.U32.AND UP0, UPT, UR9, 0x1, UPT ;  /* 0x000000010900788c */ /* 0x000fe4000bf05070 */
[----:B------:R-:W-:-:S07]  /*3c90*/  UIADD3 UR6, UPT, UPT, UR4, 0x8, URZ ;  /* 0x0000000804067890 */ /* 0x000fce000fffe0ff */
[----:B------:R-:W-:Y:S05]  /*3ca0*/  BRA.U !UP0, `(.L_x_79) ;  /* 0x00000001089c7547 */ /* 0x000fea000b800000 */
[----:B------:R-:W-:Y:S01]  /*3cb0*/  ELECT P0, URZ, PT ;  /* 0x0000000000ff782f */ /* 0x000fe20003800000 */
[----:B------:R-:W-:-:S12]  /*3cc0*/  BSSY B0, `(.L_x_79) ;  /* 0x0000025000007945 */ /* 0x000fd80003800000 */
[----:B------:R-:W-:Y:S05]  /*3cd0*/  @!P0 BRA `(.L_x_80) ;  /* 0x00000000008c8947 */ /* 0x000fea0003800000 */
[----:B------:R-:W-:-:S05]  /*3ce0*/  UMOV UR5, 0x10 ;  /* 0x0000001000057882 */ /* 0x000fca0000000000 */
[----:B------:R-:W-:Y:S04]  /*3cf0*/  DEPBAR.LE SB1, 0x36 ;  /* 0x00009d800000791a */ /* 0x000fe80000000000 */
[----:B------:R-:W1:Y:S02]  /*3d00*/  UTCATOMSWS.2CTA.FIND_AND_SET.ALIGN UP1, UR5, UR5 ;  /* 0x00000005000575e3 */ /* 0x000e640008220800 */
[----:B-1----:R-:W-:Y:S01]  /*3d10*/  MOV R11, UR5 ;  /* 0x00000005000b7c02 */ /* 0x002fe20008000f00 */
[----:B------:R-:W-:Y:S06]  /*3d20*/  BRA.U UP1, `(.L_x_81) ;  /* 0x0000000101187547 */ /* 0x000fec000b800000 */
.L_x_82:
[----:B------:R-:W-:Y:S05]  /*3d30*/  NANOSLEEP 0x64 ;  /* 0x000000640000795d */ /* 0x000fea0003800000 */
[----:B------:R-:W-:-:S05]  /*3d40*/  UMOV UR5, 0x10 ;  /* 0x0000001000057882 */ /* 0x000fca0000000000 */
[----:B------:R-:W-:Y:S04]  /*3d50*/  DEPBAR.LE SB1, 0x36 ;  /* 0x00009d800000791a */ /* 0x000fe80000000000 */
[----:B------:R-:W1:Y:S02]  /*3d60*/  UTCATOMSWS.2CTA.FIND_AND_SET.ALIGN UP1, UR5, UR5 ;  /* 0x00000005000575e3 */ /* 0x000e640008220800 */
[----:B-1----:R-:W-:Y:S01]  /*3d70*/  MOV R11, UR5 ;  /* 0x00000005000b7c02 */ /* 0x002fe20008000f00 */
[----:B------:R-:W-:Y:S05]  /*3d80*/  BRA.U !UP1, `(.L_x_82) ;  /* 0xfffffffd09e87547 */ /* 0x000fea000b83ffff */
.L_x_81:
[----:B------:R-:W1:Y:S01]  /*3d90*/  LDS R5, [UR4+0x10] ;  /* 0x00001004ff057984 */ /* 0x000e620008000800 */
[----:B------:R-:W-:Y:S01]  /*3da0*/  IMAD.U32 R3, RZ, RZ, UR37 ;  /* 0x00000025ff037e24 */ /* 0x000fe2000f8e00ff */
[----:B------:R-:W-:-:S03]  /*3db0*/  MOV R2, UR8 ;  /* 0x0000000800027c02 */ /* 0x000fc60008000f00 */
[----:B------:R-:W-:Y:S01]  /*3dc0*/  VIADD R3, R3, 0x260 ;  /* 0x0000026003037836 */ /* 0x000fe20000000000 */
[----:B-1----:R-:W-:-:S04]  /*3dd0*/  SHF.L.U32 R5, R5, 0x1f, RZ ;  /* 0x0000001f05057819 */ /* 0x002fc800000006ff */
[----:B------:R-:W1:Y:S02]  /*3de0*/  SYNCS.PHASECHK.TRANS64.TRYWAIT P0, [UR4+0x8], R5 ;  /* 0x00000805ff0075a7 */ /* 0x000e640008001104 */
[----:B-1----:R-:W-:Y:S05]  /*3df0*/  @P0 BRA `(.L_x_83) ;  /* 0x0000000000080947 */ /* 0x002fea0003800000 */
[----:B------:R-:W1:Y:S02]  /*3e00*/  SYNCS.PHASECHK.TRANS64.TRYWAIT P0, [UR4+0x8], R5 ;  /* 0x00000805ff0075a7 */ /* 0x000e640008001104 */
[----:B-1----:R-:W-:Y:S05]  /*3e10*/  @!P0 BRA `(.L_x_84) ;  /* 0x0000007800588947 */ /* 0x002fea0003800000 */
.L_x_83:
[----:B-1----:R-:W-:Y:S01]  /*3e20*/  HFMA2 R4, -RZ, RZ, 0, 5.9604644775390625e-08 ;  /* 0x00000001ff047431 */ /* 0x002fe200000001ff */
[----:B------:R-:W-:Y:S01]  /*3e30*/  UPRMT UR5, UR8, 0x654, UR6 ;  /* 0x0000065408057896 */ /* 0x000fe20008000006 */
[----:B------:R-:W-:Y:S01]  /*3e40*/  IMAD.MOV.U32 R6, RZ, RZ, 0xffff ;  /* 0x0000ffffff067424 */ /* 0x000fe200078e00ff */
[----:B------:R-:W-:Y:S01]  /*3e50*/  PRMT R2, R2, 0x654, R3 ;  /* 0x0000065402027816 */ /* 0x000fe20000000003 */
[----:B------:R-:W-:Y:S02]  /*3e60*/  IMAD.MOV.U32 R5, RZ, RZ, 0x4 ;  /* 0x00000004ff057424 */ /* 0x000fe400078e00ff */
[----:B------:R-:W-:Y:S01]  /*3e70*/  IMAD.SHL.U32 R9, R11, 0x20, RZ ;  /* 0x000000200b097824 */ /* 0x000fe200078e00ff */
[----:B------:R-:W-:Y:S02]  /*3e80*/  MOV R3, UR5 ;  /* 0x0000000500037c02 */ /* 0x000fe40008000f00 */
[-C--:B------:R-:W-:Y:S01]  /*3e90*/  SHF.L.U32 R7, R6, R11.reuse, RZ ;  /* 0x0000000b06077219 */ /* 0x080fe200000006ff */
[----:B------:R1:W-:Y:S01]  /*3ea0*/  SYNCS.ARRIVE.TRANS64.RED RZ, [UR5], R5 ;  /* 0x00000005ffff79a7 */ /* 0x0003e20008000405 */
[----:B------:R-:W-:Y:S01]  /*3eb0*/  SHF.L.U32 R6, R4, R11, RZ ;  /* 0x0000000b04067219 */ /* 0x000fe200000006ff */
[----:B------:R1:W-:Y:S04]  /*3ec0*/  STS [UR37+0x260], R9 ;  /* 0x00026009ff007988 */ /* 0x0003e80008000825 */
[----:B------:R1:W-:Y:S04]  /*3ed0*/  STAS [R2.64], R11 ;  /* 0x0000000b02007dbd */ /* 0x0003e8000c0008ff */
[----:B------:R1:W-:Y:S04]  /*3ee0*/  ATOMS.OR RZ, [UR4+0x14], R7 ;  /* 0x00001407ffff798c */ /* 0x0003e8000b000004 */
[----:B------:R1:W-:Y:S04]  /*3ef0*/  ATOMS.OR RZ, [UR4+0x18], R6 ;  /* 0x00001806ffff798c */ /* 0x0003e8000b000004 */
[----:B------:R1:W-:Y:S02]  /*3f00*/  ATOMS.XOR RZ, [UR4+0x10], R4 ;  /* 0x00001004ffff798c */ /* 0x0003e4000b800004 */
.L_x_80:
[----:B------:R-:W-:Y:S05]  /*3f10*/  BSYNC B0 ;  /* 0x0000000000007941 */ /* 0x000fea0003800000 */
.L_x_79:
[----:B------:R-:W-:Y:S05]  /*3f20*/  BRA.U UP0, `(.L_x_85) ;  /* 0x00000001006c7547 */ /* 0x000fea000b800000 */
[----:B------:R-:W-:-:S03]  /*3f30*/  UMOV UR5, 0xffffffff ;  /* 0xffffffff00057882 */ /* 0x000fc60000000000 */
[----:B------:R-:W-:Y:S05]  /*3f40*/  BRA.DIV UR5, `(.L_x_86) ;  /* 0x0000007a05247947 */ /* 0x000fea000b800000 */
[----:B------:R-:W-:-:S13]  /*3f50*/  ELECT P6, URZ, PT ;  /* 0x0000000000ff782f */ /* 0x000fda00038c0000 */
.L_x_219:
[----:B------:R-:W-:Y:S05]  /*3f60*/  @!P6 BRA `(.L_x_85) ;  /* 0x00000000005ce947 */ /* 0x000fea0003800000 */
[----:B-1----:R-:W1:Y:S02]  /*3f70*/  LDS R3, [UR4+0x10] ;  /* 0x00001004ff037984 */ /* 0x002e640008000800 */
[----:B-1----:R-:W-:-:S04]  /*3f80*/  SHF.L.U32 R3, R3, 0x1f, RZ ;  /* 0x0000001f03037819 */ /* 0x002fc800000006ff */
[----:B------:R-:W1:Y:S02]  /*3f90*/  SYNCS.PHASECHK.TRANS64.TRYWAIT P0, [UR4+0x8], R3 ;  /* 0x00000803ff0075a7 */ /* 0x000e640008001104 */
[----:B-1----:R-:W-:Y:S05]  /*3fa0*/  @P0 BRA `(.L_x_87) ;  /* 0x0000000000080947 */ /* 0x002fea0003800000 */
[----:B------:R-:W1:Y:S02]  /*3fb0*/  SYNCS.PHASECHK.TRANS64.TRYWAIT P0, [UR4+0x8], R3 ;  /* 0x00000803ff0075a7 */ /* 0x000e640008001104 */
[----:B-1----:R-:W-:Y:S05]  /*3fc0*/  @!P0 BRA `(.L_x_88) ;  /* 0x0000007800248947 */ /* 0x002fea0003800000 */
.L_x_87:
[----:B------:R-:W2:Y:S01]  /*3fd0*/  LDS R5, [UR37+0x260] ;  /* 0x00026025ff057984 */ /* 0x000ea20008000800 */
[----:B-1----:R-:W-:Y:S02]  /*3fe0*/  HFMA2 R2, -RZ, RZ, 0, 5.9604644775390625e-08 ;  /* 0x00000001ff027431 */ /* 0x002fe400000001ff */
[----:B------:R-:W-:Y:S01]  /*3ff0*/  IMAD.MOV.U32 R3, RZ, RZ, 0xffff ;  /* 0x0000ffffff037424 */ /* 0x000fe200078e00ff */
[----:B------:R-:W-:Y:S01]  /*4000*/  UPRMT UR5, UR8, 0x654, UR6 ;  /* 0x0000065408057896 */ /* 0x000fe20008000006 */
[----:B--2---:R-:W-:-:S03]  /*4010*/  IMAD.SHL.U32 R4, R5, 0x20, RZ ;  /* 0x0000002005047824 */ /* 0x004fc600078e00ff */
[-C--:B------:R-:W-:Y:S02]  /*4020*/  SHF.L.U32 R3, R3, R5.reuse, RZ ;  /* 0x0000000503037219 */ /* 0x080fe400000006ff */
[----:B------:R-:W-:Y:S01]  /*4030*/  SHF.L.U32 R5, R2, R5, RZ ;  /* 0x0000000502057219 */ /* 0x000fe200000006ff */
[----:B------:R2:W-:Y:S04]  /*4040*/  STS [UR37+0x260], R4 ;  /* 0x00026004ff007988 */ /* 0x0005e80008000825 */
[----:B------:R2:W-:Y:S04]  /*4050*/  ATOMS.OR RZ, [UR4+0x14], R3 ;  /* 0x00001403ffff798c */ /* 0x0005e8000b000004 */
[----:B------:R2:W-:Y:S01]  /*4060*/  ATOMS.OR RZ, [UR4+0x18], R5 ;  /* 0x00001805ffff798c */ /* 0x0005e2000b000004 */
[----:B------:R-:W-:Y:S03]  /*4070*/  SYNCS.ARRIVE.TRANS64.RED.A1T0 RZ, [UR5], RZ ;  /* 0x000000ffffff79a7 */ /* 0x000fe60008100405 */
[----:B------:R2:W-:Y:S01]  /*4080*/  ATOMS.XOR RZ, [UR4+0x10], R2 ;  /* 0x00001002ffff798c */ /* 0x0005e2000b800004 */
[----:B------:R-:W-:Y:S05]  /*4090*/  BRA `(.L_x_85) ;  /* 0x0000000000107947 */ /* 0x000fea0003800000 */
.L_x_78:
[----:B------:R-:W-:-:S05]  /*40a0*/  MOV R2, 0xffffffff ;  /* 0xffffffff00027802 */ /* 0x000fca0000000f00 */
[----:B------:R1:W-:Y:S02]  /*40b0*/  STS [UR37+0x260], R2 ;  /* 0x00026002ff007988 */ /* 0x0003e40008000825 */
[----:B-1----:R-:W-:Y:S02]  /*40c0*/  MOV R2, 0x40e0 ;  /* 0x000040e000027802 */ /* 0x002fe40000000f00 */
[----:B-----5:R-:W-:Y:S05]  /*40d0*/  CALL.REL.NOINC `($__internal_1_$__cuda_sm10x_tcgen05_guardrail_trap_phase_invalid_during_alloc) ;  /* 0x0000007c00847944 */ /* 0x020fea0003c00000 */
.L_x_85:
[----:B------:R-:W-:Y:S05]  /*40e0*/  WARPSYNC.ALL ;  /* 0x0000000000007948 */ /* 0x000fea0003800000 */
[----:B------:R-:W3:Y:S01]  /*40f0*/  S2UR UR11, SR_CgaCtaId ;  /* 0x00000000000b79c3 */ /* 0x000ee20000008800 */
[----:B------:R-:W-:Y:S01]  /*4100*/  UMOV UR4, 0x400 ;  /* 0x0000040000047882 */ /* 0x000fe20000000000 */
[----:B------:R-:W-:-:S06]  /*4110*/  NOP ;  /* 0x0000000000007918 */ /* 0x000fcc0000000000 */
[----:B------:R-:W-:Y:S06]  /*4120*/  BAR.ARV 0x6, 0xa0 ;  /* 0x0182800000007b1d */ /* 0x000fec0000002000 */
[----:B------:R-:W4:Y:S01]  /*4130*/  LDCU UR5, c[0x0][0x38c] ;  /* 0x00007180ff0577ac */ /* 0x000f220008000800 */
[----:B------:R-:W-:Y:S01]  /*4140*/  LOP3.LUT R0, R0, 0xffff, RZ, 0xc0, !PT ;  /* 0x0000ffff00007812 */ /* 0x000fe200078ec0ff */
[----:B-1----:R-:W-:Y:S01]  /*4150*/  IMAD.MOV.U32 R9, RZ, RZ, 0x1 ;  /* 0x00000001ff097424 */ /* 0x002fe200078e00ff */
[----:B------:R-:W-:Y:S01]  /*4160*/  LOP3.LUT R8, R8, 0xffff, RZ, 0xc0, !PT ;  /* 0x0000ffff08087812 */ /* 0x000fe200078ec0ff */
[----:B------:R-:W-:Y:S01]  /*4170*/  UMOV UR16, URZ ;  /* 0x000000ff00107c82 */ /* 0x000fe20008000000 */
[----:B------:R-:W-:Y:S01]  /*4180*/  R2UR UR12, R0 ;  /* 0x00000000000c72ca */ /* 0x000fe200000e0000 */
[----:B------:R-:W-:Y:S01]  /*4190*/  UMOV UR15, URZ ;  /* 0x000000ff000f7c82 */ /* 0x000fe20008000000 */
[----:B------:R-:W-:Y:S01]  /*41a0*/  R2UR UR13, R8 ;  /* 0x00000000080d72ca */ /* 0x000fe200000e0000 */
[----:B------:R-:W-:Y:S01]  /*41b0*/  IMAD.MOV.U32 R8, RZ, RZ, RZ ;  /* 0x000000ffff087224 */ /* 0x000fe200078e00ff */
[----:B------:R-:W-:-:S02]  /*41c0*/  UISETP.NE.AND UP2, UPT, UR9, URZ, UPT ;  /* 0x000000ff0900728c */ /* 0x000fc4000bf45270 */
[----:B---3--:R-:W-:Y:S01]  /*41d0*/  ULEA UR11, UR11, UR4, 0x18 ;  /* 0x000000040b0b7291 */ /* 0x008fe2000f8ec0ff */
[----:B------:R-:W-:Y:S01]  /*41e0*/  UMOV UR22, URZ ;  /* 0x000000ff00167c82 */ /* 0x000fe20008000000 */
[----:B------:R-:W-:Y:S02]  /*41f0*/  UMOV UR26, 0x0 ;  /* 0x00000000001a7882 */ /* 0x000fe40000000000 */
[----:B------:R-:W-:Y:S02]  /*4200*/  UIADD3 UR14, UPT, UPT, UR11, 0xc800, URZ ;  /* 0x0000c8000b0e7890 */ /* 0x000fe4000fffe0ff */
[----:B------:R-:W-:Y:S02]  /*4210*/  UIADD3 UR4, UPT, UPT, UR11, 0x25800, URZ ;  /* 0x000258000b047890 */ /* 0x000fe4000fffe0ff */
[----:B----4-:R-:W-:Y:S01]  /*4220*/  UIADD3 UR5, UPT, UPT, UR5, 0xf, URZ ;  /* 0x0000000f05057890 */ /* 0x010fe2000fffe0ff */
[----:B--2---:R-:W1:Y:S01]  /*4230*/  LDS R2, [UR11+0x260] ;  /* 0x0002600bff027984 */ /* 0x004e620008000800 */
[----:B------:R-:W-:-:S02]  /*4240*/  USHF.R.U32.HI UR14, URZ, 0x4, UR14 ;  /* 0x00000004ff0e7899 */ /* 0x000fc4000801160e */
[----:B------:R-:W-:Y:S02]  /*4250*/  USHF.R.S32.HI UR10, URZ, 0x1f, UR5 ;  /* 0x0000001fff0a7899 */ /* 0x000fe40008011405 */
[----:B------:R-:W-:Y:S02]  /*4260*/  USHF.R.U32.HI UR4, URZ, 0x4, UR4 ;  /* 0x00000004ff047899 */ /* 0x000fe40008011604 */
[----:B------:R-:W-:Y:S02]  /*4270*/  ULEA.HI UR10, UR10, UR5, URZ, 0x4 ;  /* 0x000000050a0a7291 */ /* 0x000fe4000f8f20ff */
[----:B------:R-:W-:Y:S02]  /*4280*/  ULOP3.LUT UR14, UR14, 0x3fff, URZ, 0xc0, !UPT ;  /* 0x00003fff0e0e7892 */ /* 0x000fe4000f8ec0ff */
[----:B------:R-:W-:Y:S02]  /*4290*/  USHF.R.S32.HI UR10, URZ, 0x4, UR10 ;  /* 0x00000004ff0a7899 */ /* 0x000fe4000801140a */
[----:B------:R-:W-:-:S02]  /*42a0*/  ULOP3.LUT UR4, UR4, 0x3fff, URZ, 0xc0, !UPT ;  /* 0x00003fff04047892 */ /* 0x000fc4000f8ec0ff */
[----:B------:R-:W-:Y:S02]  /*42b0*/  UISETP.LT.AND UP0, UPT, UR10, 0x1, UPT ;  /* 0x000000010a00788c */ /* 0x000fe4000bf01270 */
[----:B------:R-:W-:Y:S02]  /*42c0*/  ULOP3.LUT UR14, UR14, 0x10000, URZ, 0xfc, !UPT ;  /* 0x000100000e0e7892 */ /* 0x000fe4000f8efcff */
[----:B------:R-:W-:Y:S02]  /*42d0*/  ULOP3.LUT UR4, UR4, 0x10000, URZ, 0xfc, !UPT ;  /* 0x0001000004047892 */ /* 0x000fe4000f8efcff */
[----:B------:R-:W-:Y:S01]  /*42e0*/  USEL UR23, UR10, 0x1, !UP0 ;  /* 0x000000010a177887 */ /* 0x000fe2000c000000 */
[----:B------:R-:W-:Y:S01]  /*42f0*/  UMOV UR27, 0x10300490 ;  /* 0x10300490001b7882 */ /* 0x000fe20000000000 */
[----:B-1----:R-:W-:Y:S02]  /*4300*/  R2UR UR17, R2 ;  /* 0x00000000021172ca */ /* 0x002fe400000e0000 */
[----:B------:R-:W-:-:S13]  /*4310*/  CS2R R2, SRZ ;  /* 0x0000000000027805 */ /* 0x000fda000001ff00 */
.L_x_96:
[C---:B------:R-:W-:Y:S02]  /*4320*/  LEA R0, R8.reuse, UR11, 0x3 ;  /* 0x0000000b08007c11 */ /* 0x040fe4000f8e18ff */
[----:B------:R-:W-:Y:S02]  /*4330*/  SHF.L.U32 R5, R3, 0x1f, RZ ;  /* 0x0000001f03057819 */ /* 0x000fe400000006ff */
[----:B------:R-:W-:Y:S02]  /*4340*/  LEA R4, R8, UR11, 0x4 ;  /* 0x0000000b08047c11 */ /* 0x000fe4000f8e20ff */
[----:B------:R-:W1:Y:S02]  /*4350*/  SYNCS.PHASECHK.TRANS64.TRYWAIT P0, [R0+URZ+0x1d0], R5 ;  /* 0x0001d005000075a7 */ /* 0x000e6400080011ff */
[----:B-1-34-:R-:W-:Y:S05]  /*4360*/  @!P0 BRA `(.L_x_89) ;  /* 0x0000007400548947 */ /* 0x01afea0003800000 */
.L_x_220:
[----:B-1----:R-:W1:Y:S01]  /*4370*/  LDS.128 R4, [R4+0x240] ;  /* 0x0002400004047984 */ /* 0x002e620000000c00 */
[----:B------:R-:W-:Y:S02]  /*4380*/  VIADD R0, R0, 0x1e0 ;  /* 0x000001e000007836 */ /* 0x000fe40000000000 */
[----:B------:R-:W-:Y:S01]  /*4390*/  VIADD R8, R8, 0x1 ;  /* 0x0000000108087836 */ /* 0x000fe20000000000 */
[----:B------:R-:W-:Y:S01]  /*43a0*/  @!PT LDS RZ, [RZ] ;  /* 0x00000000fffff984 */ /* 0x000fe20000000800 */
[----:B------:R-:W-:Y:S01]  /*43b0*/  @!PT LDS RZ, [RZ] ;  /* 0x00000000fffff984 */ /* 0x000fe20000000800 */
[----:B------:R-:W-:Y:S01]  /*43c0*/  @!PT LDS RZ, [RZ] ;  /* 0x00000000fffff984 */ /* 0x000fe20000000800 */
[----:B------:R-:W-:Y:S01]  /*43d0*/  @!PT LDS RZ, [RZ] ;  /* 0x00000000fffff984 */ /* 0x000fe20000000800 */
[----:B------:R2:W-:Y:S06]  /*43e0*/  MEMBAR.ALL.CTA ;  /* 0x0000000000007992 */ /* 0x0005ec0000008000 */
[----:B--2---:R-:W2:Y:S01]  /*43f0*/  FENCE.VIEW.ASYNC.S ;  /* 0x00000000000073c6 */ /* 0x004ea20000000000 */
[----:B------:R-:W-:-:S04]  /*4400*/  PRMT R0, RZ, 0x654, R0 ;  /* 0x00000654ff007816 */ /* 0x000fc80000000000 */
[----:B--2---:R2:W-:Y:S01]  /*4410*/  SYNCS.ARRIVE.TRANS64.RED.A1T0 RZ, [R0+URZ], RZ ;  /* 0x000000ff00ff79a7 */ /* 0x0045e200081004ff */
[----:B-1----:R-:W-:Y:S01]  /*4420*/  LOP3.LUT P1, RZ, R6, 0x1, RZ, 0xc0, !PT ;  /* 0x0000000106ff7812 */ /* 0x002fe2000782c0ff */
[----:B--2---:R-:W-:-:S12]  /*4430*/  BRA.U UP2, `(.L_x_90) ;  /* 0x0000000102cc7547 */ /* 0x004fd8000b800000 */
[----:B------:R-:W1:Y:S01]  /*4440*/  LDCU UR5, c[0x0][0x38c] ;  /* 0x00007180ff0577ac */ /* 0x000e620008000800 */
[----:B------:R-:W-:Y:S02]  /*4450*/  PLOP3.LUT P2, PT, PT, PT, PT, 0x80, 0x8 ;  /* 0x000000000008781c */ /* 0x000fe40003f4f070 */
[----:B------:R-:W-:Y:S01]  /*4460*/  SHF.L.U32 R5, R9, 0x1f, RZ ;  /* 0x0000001f09057819 */ /* 0x000fe200000006ff */
[----:B------:R-:W-:Y:S02]  /*4470*/  ULEA UR19, UR16, UR11, 0x3 ;  /* 0x0000000b10137291 */ /* 0x000fe4000f8e18ff */
[----:B-1----:R-:W-:-:S06]  /*4480*/  UISETP.GE.AND UP0, UPT, UR5, 0x1, UPT ;  /* 0x000000010500788c */ /* 0x002fcc000bf06270 */
[----:B------:R-:W-:-:S05]  /*4490*/  PLOP3.LUT P0, PT, PT, PT, UP0, 0x80, 0x8 ;  /* 0x000000000008781c */ /* 0x000fca0003f0f008 */
[----:B------:R-:W-:-:S08]  /*44a0*/  @UP0 ULEA UR5, UR15, UR11, 0x3 ;  /* 0x0000000b0f050291 */ /* 0x000fd0000f8e18ff */
[----:B------:R-:W-:-:S04]  /*44b0*/  @P0 SHF.L.U32 R0, R2, 0x1f, RZ ;  /* 0x0000001f02000819 */ /* 0x000fc800000006ff */
[----:B------:R1:W2:Y:S01]  /*44c0*/  @P0 SYNCS.PHASECHK.TRANS64.TRYWAIT P2, [UR5], R0 ;  /* 0x00000000ff0005a7 */ /* 0x0002a20008041105 */
[----:B------:R-:W3:Y:S02]  /*44d0*/  SYNCS.PHASECHK.TRANS64.TRYWAIT P0, [UR19+0x200], R5 ;  /* 0x00020005ff0075a7 */ /* 0x000ee40008001113 */
[----:B-123--:R-:W-:Y:S05]  /*44e0*/  @!P0 BRA `(.L_x_91) ;  /* 0x0000007400088947 */ /* 0x00efea0003800000 */
.L_x_222:
[----:B------:R-:W-:Y:S01]  /*44f0*/  UMOV UR21, UR22 ;  /* 0x0000001600157c82 */ /* 0x000fe20008000000 */
[----:B------:R-:W-:Y:S05]  /*4500*/  BRA.U !UP0, `(.L_x_92) ;  /* 0x0000000108887547 */ /* 0x000fea000b800000 */
[----:B------:R-:W-:Y:S02]  /*4510*/  UIADD3 UR21, UPT, UPT, UR23, UR22, URZ ;  /* 0x0000001617157290 */ /* 0x000fe4000fffe0ff */
[----:B------:R-:W-:Y:S02]  /*4520*/  UIMAD UR18, UR16, 0xc0, UR17 ;  /* 0x000000c0101278a4 */ /* 0x000fe4000f8e0211 */
[----:B------:R-:W-:Y:S01]  /*4530*/  UPLOP3.LUT UP3, UPT, UPT, UPT, UPT, 0x40, 0x4 ;  /* 0x000000000004789c */ /* 0x000fe20003f6e870 */
[----:B------:R-:W-:Y:S01]  /*4540*/  UMOV UR20, UR10 ;  /* 0x0000000a00147c82 */ /* 0x000fe20008000000 */
[----:B------:R-:W-:-:S09]  /*4550*/  UMOV UR5, UR15 ;  /* 0x0000000f00057c82 */ /* 0x000fd20008000000 */
.L_x_95:
[----:B--2---:R-:W-:Y:S01]  /*4560*/  ULEA UR7, UR5, UR11, 0x3 ;  /* 0x0000000b05077291 */ /* 0x004fe2000f8e18ff */
[----:B---3--:R-:W-:Y:S11]  /*4570*/  @P2 BRA `(.L_x_93) ;  /* 0x00000000000c2947 */ /* 0x008ff60003800000 */
[----:B-1----:R-:W-:Y:S04]  /*4580*/  SHF.L.U32 R5, R2, 0x1f, RZ ;  /* 0x0000001f02057819 */ /* 0x002fe800000006ff */
[----:B------:R-:W1:Y:S02]  /*4590*/  SYNCS.PHASECHK.TRANS64.TRYWAIT P0, [UR7], R5 ;  /* 0x00000005ff0075a7 */ /* 0x000e640008001107 */
[----:B-1----:R-:W-:Y:S05]  /*45a0*/  @!P0 BRA `(.L_x_94) ;  /* 0x0000007000f08947 */ /* 0x002fea0003800000 */
.L_x_93:
[----:B------:R-:W-:Y:S01]  /*45b0*/  UISETP.NE.AND UP0, UPT, UR20, 0x1, UPT ;  /* 0x000000011400788c */ /* 0x000fe2000bf05270 */
[----:B------:R-:W-:Y:S01]  /*45c0*/  PLOP3.LUT P2, PT, PT, PT, PT, 0x80, 0x8 ;  /* 0x000000000008781c */ /* 0x000fe20003f4f070 */
[----:B------:R-:W-:Y:S02]  /*45d0*/  UIADD3 UR15, UPT, UPT, UR5, 0x1, URZ ;  /* 0x00000001050f7890 */ /* 0x000fe4000fffe0ff */
[----:B------:R-:W-:Y:S02]  /*45e0*/  UIMAD UR6, UR5, 0xc0, UR4 ;  /* 0x000000c0050678a4 */ /* 0x000fe4000f8e0204 */
[----:B------:R-:W-:Y:S01]  /*45f0*/  UISETP.NE.AND UP1, UPT, UR15, 0x19, UPT ;  /* 0x000000190f00788c */ /* 0x000fe2000bf25270 */
[----:B------:R-:W-:Y:S01]  /*4600*/  PLOP3.LUT P0, PT, PT, PT, UP0, 0x80, 0x8 ;  /* 0x000000000008781c */ /* 0x000fe20003f0f008 */
[----:B------:R-:W-:Y:S02]  /*4610*/  ULEA UR28, UR5, UR14, 0x8 ;  /* 0x0000000e051c7291 */ /* 0x000fe4000f8e40ff */
[----:B------:R-:W-:Y:S02]  /*4620*/  USEL UR25, URZ, 0x1, UP1 ;  /* 0x00000001ff197887 */ /* 0x000fe40008800000 */
[----:B------:R-:W-:Y:S01]  /*4630*/  USEL UR15, UR15, URZ, UP1 ;  /* 0x000000ff0f0f7287 */ /* 0x000fe20008800000 */
[----:B------:R-:W-:Y:S01]  /*4640*/  UMOV UR29, 0xc0004010 ;  /* 0xc0004010001d7882 */ /* 0x000fe20000000000 */
[----:B------:R-:W-:Y:S02]  /*4650*/  UIADD3 UR22, UPT, UPT, UR22, 0x1, URZ ;  /* 0x0000000116167890 */ /* 0x000fe4000fffe0ff */
[----:B------:R-:W-:Y:S01]  /*4660*/  LOP3.LUT R2, R2, UR25, RZ, 0x3c, !PT ;  /* 0x0000001902027c12 */ /* 0x000fe2000f8e3cff */
[----:B------:R-:W-:Y:S02]  /*4670*/  @UP0 ULEA UR24, UR15, UR11, 0x3 ;  /* 0x0000000b0f180291 */ /* 0x000fe4000f8e18ff */
[----:B------:R-:W-:Y:S01]  /*4680*/  UISETP.NE.AND UP0, UPT, UR22, UR21, UPT ;  /* 0x000000151600728c */ /* 0x000fe2000bf05270 */
[----:B-1----:R-:W-:Y:S01]  /*4690*/  @P0 SHF.L.U32 R0, R2, 0x1f, RZ ;  /* 0x0000001f02000819 */ /* 0x002fe200000006ff */
[----:B------:R-:W-:Y:S01]  /*46a0*/  UIADD3 UR20, UPT, UPT, UR20, -0x1, URZ ;  /* 0xffffffff14147890 */ /* 0x000fe2000fffe0ff */
[----:B------:R-:W-:Y:S04]  /*46b0*/  UMOV UR5, UR15 ;  /* 0x0000000f00057c82 */ /* 0x000fe80008000000 */
[----:B------:R2:W3:Y:S01]  /*46c0*/  @P0 SYNCS.PHASECHK.TRANS64.TRYWAIT P2, [UR24], R0 ;  /* 0x00000000ff0005a7 */ /* 0x0004e20008041118 */
[----:B------:R-:W-:Y:S03]  /*46d0*/  UIADD3 UR24, UPT, UPT, UR7, 0xc8, URZ ;  /* 0x000000c807187890 */ /* 0x000fe6000fffe0ff */
[----:B------:R-:W-:Y:S02]  /*46e0*/  UMOV UR7, 0xc0004010 ;  /* 0xc000401000077882 */ /* 0x000fe40000000000 */
[----:B------:R2:W-:Y:S01]  /*46f0*/  UTCHMMA.2CTA gdesc[UR28], gdesc[UR6], tmem[UR18], tmem[UR26], idesc[UR27], UP3 ;  /* 0x00ff1a061c0075ea */ /* 0x0005e20009a00012 */
[----:B------:R-:W-:Y:S03]  /*4700*/  UPLOP3.LUT UP3, UPT, UPT, UPT, UPT, 0x80, 0x8 ;  /* 0x000000000008789c */ /* 0x000fe60003f6f070 */
[----:B------:R2:W-:Y:S01]  /*4710*/  UTCBAR.2CTA.MULTICAST [UR24], URZ, UR13 ;  /* 0x000000ff180073e9 */ /* 0x0005e2000820080d */
[----:B------:R-:W-:Y:S07]  /*4720*/  BRA.U UP0, `(.L_x_95) ;  /* 0xfffffffd008c7547 */ /* 0x000fee000b83ffff */
.L_x_92:
[----:B------:R-:W-:Y:S01]  /*4730*/  UIADD3 UR19, UPT, UPT, UR19, 0x1f0, URZ ;  /* 0x000001f013137890 */ /* 0x000fe2000fffe0ff */
[----:B------:R-:W-:-:S08]  /*4740*/  UMOV UR22, UR21 ;  /* 0x0000001500167c82 */ /* 0x000fd00008000000 */
[----:B------:R4:W-:Y:S01]  /*4750*/  UTCBAR.2CTA.MULTICAST [UR19], URZ, UR12 ;  /* 0x000000ff130073e9 */ /* 0x0009e2000820080c */
[----:B------:R-:W-:Y:S02]  /*4760*/  NOP ;  /* 0x0000000000007918 */ /* 0x000fe40000000000 */
.L_x_90:
[----:B------:R-:W-:Y:S01]  /*4770*/  UIADD3 UR16, UPT, UPT, UR16, 0x1, URZ ;  /* 0x0000000110107890 */ /* 0x000fe2000fffe0ff */
[----:B------:R-:W-:-:S03]  /*4780*/  ISETP.NE.AND P0, PT, R8, 0x2, PT ;  /* 0x000000020800780c */ /* 0x000fc60003f05270 */
[----:B------:R-:W-:Y:S01]  /*4790*/  UISETP.NE.AND UP0, UPT, UR16, 0x2, UPT ;  /* 0x000000021000788c */ /* 0x000fe2000bf05270 */
[----:B-12---:R-:W-:Y:S02]  /*47a0*/  SEL R0, RZ, 0x1, P0 ;  /* 0x00000001ff007807 */ /* 0x006fe40000000000 */
[----:B------:R-:W-:Y:S01]  /*47b0*/  SEL R8, R8, RZ, P0 ;  /* 0x000000ff08087207 */ /* 0x000fe20000000000 */
[----:B------:R-:W-:Y:S01]  /*47c0*/  USEL UR5, URZ, 0x1, UP0 ;  /* 0x00000001ff057887 */ /* 0x000fe20008000000 */
[----:B------:R-:W-:Y:S01]  /*47d0*/  LOP3.LUT R3, R3, R0, RZ, 0x3c, !PT ;  /* 0x0000000003037212 */ /* 0x000fe200078e3cff */
[----:B------:R-:W-:-:S04]  /*47e0*/  USEL UR16, UR16, URZ, UP0 ;  /* 0x000000ff10107287 */ /* 0x000fc80008000000 */
[----:B------:R-:W-:Y:S01]  /*47f0*/  LOP3.LUT R9, R9, UR5, RZ, 0x3c, !PT ;  /* 0x0000000509097c12 */ /* 0x000fe2000f8e3cff */
[----:B------:R-:W-:Y:S07]  /*4800*/  @P1 BRA `(.L_x_96) ;  /* 0xfffffff800c41947 */ /* 0x000fee000383ffff */
[----:B------:R-:W1:Y:S01]  /*4810*/  S2UR UR4, SR_CgaCtaId ;  /* 0x00000000000479c3 */ /* 0x000e620000008800 */
[----:B------:R-:W-:Y:S01]  /*4820*/  ELECT P0, URZ, PT ;  /* 0x0000000000ff782f */ /* 0x000fe20003800000 */
[----:B------:R-:W-:Y:S01]  /*4830*/  HFMA2 R0, -RZ, RZ, 0, 5.9604644775390625e-08 ;  /* 0x00000001ff007431 */ /* 0x000fe200000001ff */
[----:B------:R-:W-:-:S05]  /*4840*/  UMOV UR5, 0x40 ;  /* 0x0000004000057882 */ /* 0x000fca0000000000 */
[----:B------:R-:W-:Y:S01]  /*4850*/  UVIRTCOUNT.DEALLOC.SMPOOL 0x80 ;  /* 0x000000800000784c */ /* 0x000fe20000000000 */
[----:B------:R-:W-:Y:S02]  /*4860*/  UISETP.NE.AND UP0, UPT, UR9, URZ, UPT ;  /* 0x000000ff0900728c */ /* 0x000fe4000bf05270 */
[----:B-1----:R-:W-:-:S09]  /*4870*/  ULEA UR4, UR4, UR5, 0x18 ;  /* 0x0000000504047291 */ /* 0x002fd2000f8ec0ff */
[----:B------:R1:W-:Y:S01]  /*4880*/  @P0 STS.U8 [UR4+0x1c], R0 ;  /* 0x00001c00ff000988 */ /* 0x0003e20008000004 */
[----:B------:R-:W-:Y:S05]  /*4890*/  BRA.U UP0, `(.L_x_97) ;  /* 0x0000000100587547 */ /* 0x000fea000b800000 */
[----:B------:R-:W-:Y:S01]  /*48a0*/  UIADD3 UR6, UPT, UPT, UR11, 0x200, URZ ;  /* 0x000002000b067890 */ /* 0x000fe2000fffe0ff */
[----:B------:R-:W-:-:S03]  /*48b0*/  SHF.L.U32 R3, R9, 0x1f, RZ ;  /* 0x0000001f09037819 */ /* 0x000fc600000006ff */
[----:B------:R-:W-:-:S09]  /*48c0*/  ULEA UR5, UR16, UR6, 0x3 ;  /* 0x0000000610057291 */ /* 0x000fd2000f8e18ff */
[----:B------:R-:W2:Y:S02]  /*48d0*/  SYNCS.PHASECHK.TRANS64.TRYWAIT P0, [UR5], R3 ;  /* 0x00000003ff0075a7 */ /* 0x000ea40008001105 */
[----:B--2---:R-:W-:Y:S05]  /*48e0*/  @!P0 BRA `(.L_x_98) ;  /* 0x0000007000388947 */ /* 0x004fea0003800000 */
.L_x_225:
[----:B------:R-:W-:-:S04]  /*48f0*/  UIADD3 UR7, UPT, UPT, UR16, 0x1, URZ ;  /* 0x0000000110077890 */ /* 0x000fc8000fffe0ff */
[----:B------:R-:W-:-:S04]  /*4900*/  UISETP.NE.AND UP1, UPT, UR7, 0x2, UPT ;  /* 0x000000020700788c */ /* 0x000fc8000bf25270 */
[----:B------:R-:W-:Y:S02]  /*4910*/  USEL UR5, URZ, 0x1, UP1 ;  /* 0x00000001ff057887 */ /* 0x000fe40008800000 */
[----:B------:R-:W-:-:S04]  /*4920*/  USEL UR7, UR7, URZ, UP1 ;  /* 0x000000ff07077287 */ /* 0x000fc80008800000 */
[----:B------:R-:W-:Y:S01]  /*4930*/  ULEA UR7, UR7, UR6, 0x3 ;  /* 0x0000000607077291 */ /* 0x000fe2000f8e18ff */
[----:B-1----:R-:W-:-:S04]  /*4940*/  LOP3.LUT R3, R9, UR5, RZ, 0x3c, !PT ;  /* 0x0000000509037c12 */ /* 0x002fc8000f8e3cff */
[----:B------:R-:W-:Y:S01]  /*4950*/  SHF.L.U32 R3, R3, 0x1f, RZ ;  /* 0x0000001f03037819 */ /* 0x000fe200000006ff */
[----:B------:R-:W-:-:S04]  /*4960*/  IMAD.U32 R0, RZ, RZ, UR7 ;  /* 0x00000007ff007e24 */ /* 0x000fc8000f8e00ff */
[----:B------:R1:W2:Y:S03]  /*4970*/  SYNCS.PHASECHK.TRANS64.TRYWAIT P0, [R0+URZ], R3 ;  /* 0x00000003000075a7 */ /* 0x0002a600080011ff */
[----:B--2---:R-:W-:Y:S05]  /*4980*/  @!P0 NANOSLEEP.SYNCS 0x989680 ;  /* 0x009896800000895d */ /* 0x004fea0003900000 */
[----:B------:R-:W2:Y:S02]  /*4990*/  @!P0 SYNCS.PHASECHK.TRANS64 P0, [R0+URZ], R3 ;  /* 0x00000003000085a7 */ /* 0x000ea400080010ff */
[----:B--2---:R-:W-:Y:S05]  /*49a0*/  @P0 BRA `(.L_x_99) ;  /* 0x0000000000200947 */ /* 0x004fea0003800000 */
.L_x_100:
[----:B--2---:R2:W1:Y:S02]  /*49b0*/  SYNCS.PHASECHK.TRANS64.TRYWAIT P0, [R0+URZ], R3 ;  /* 0x00000003000075a7 */ /* 0x00446400080011ff */
[----:B-1----:R-:W-:Y:S05]  /*49c0*/  @!P0 NANOSLEEP.SYNCS 0x989680 ;  /* 0x009896800000895d */ /* 0x002fea0003900000 */
[----:B------:R-:W1:Y:S02]  /*49d0*/  @!P0 SYNCS.PHASECHK.TRANS64 P0, [R0+URZ], R3 ;  /* 0x00000003000085a7 */ /* 0x000e6400080010ff */
[----:B-1----:R-:W-:Y:S05]  /*49e0*/  @!P0 BRA `(.L_x_100) ;  /* 0xfffffffc00f08947 */ /* 0x002fea000383ffff */
[----:B------:R-:W-:Y:S05]  /*49f0*/  BRA `(.L_x_99) ;  /* 0x00000000000c7947 */ /* 0x000fea0003800000 */
.L_x_97:
[----:B------:R-:W-:-:S04]  /*4a00*/  UIADD3 UR5, UPT, UPT, UR11, 0x230, URZ ;  /* 0x000002300b057890 */ /* 0x000fc8000fffe0ff */
[----:B------:R-:W-:-:S09]  /*4a10*/  UPRMT UR5, UR8, 0x654, UR5 ;  /* 0x0000065408057896 */ /* 0x000fd20008000005 */
[----:B------:R-:W-:Y:S03]  /*4a20*/  SYNCS.ARRIVE.TRANS64.RED.A1T0 RZ, [UR5], RZ ;  /* 0x000000ffffff79a7 */ /* 0x000fe60008100405 */
.L_x_99:
[----:B-12---:R-:W-:Y:S01]  /*4a30*/  SHF.L.U32 R3, RZ, 0x1f, RZ ;  /* 0x0000001fff037819 */ /* 0x006fe200000006ff */
[----:B------:R-:W-:Y:S01]  /*4a40*/  UIADD3 UR5, UPT, UPT, UR11, 0x230, URZ ;  /* 0x000002300b057890 */ /* 0x000fe2000fffe0ff */
[----:B------:R-:W-:Y:S02]  /*4a50*/  PLOP3.LUT P0, PT, PT, PT, UP0, 0x80, 0x8 ;  /* 0x000000000008781c */ /* 0x000fe40003f0f008 */
[----:B------:R-:W1:Y:S02]  /*4a60*/  SYNCS.PHASECHK.TRANS64.TRYWAIT P1, [UR11+0x230], R3 ;  /* 0x00023003ff0075a7 */ /* 0x000e64000802110b */
[----:B-1----:R-:W-:Y:S09]  /*4a70*/  @!P1 BRA `(.L_x_101) ;  /* 0x0000006c00ec9947 */ /* 0x002ff20003800000 */
.L_x_227:
[----:B------:R-:W-:Y:S02]  /*4a80*/  @!UP0 UPRMT UR5, UR8, 0x654, UR5 ;  /* 0x0000065408058896 */ /* 0x000fe40008000005 */
[----:B------:R-:W-:Y:S01]  /*4a90*/  ULOP3.LUT UR6, UR17, 0xffff, URZ, 0xc0, !UPT ;  /* 0x0000ffff11067892 */ /* 0x000fe2000f8ec0ff */
[----:B------:R-:W-:-:S03]  /*4aa0*/  UMOV UR8, 0xffff ;  /* 0x0000ffff00087882 */ /* 0x000fc60000000000 */
[----:B------:R-:W-:-:S03]  /*4ab0*/  USHF.R.U32.HI UR6, URZ, 0x5, UR6 ;  /* 0x00000005ff067899 */ /* 0x000fc60008011606 */
[----:B------:R-:W-:Y:S01]  /*4ac0*/  @!P0 SYNCS.ARRIVE.TRANS64.RED.A1T0 RZ, [UR5], RZ ;  /* 0x000000ffffff89a7 */ /* 0x000fe20008100405 */
[----:B------:R-:W-:Y:S01]  /*4ad0*/  NOP ;  /* 0x0000000000007918 */ /* 0x000fe20000000000 */
[----:B-1----:R-:W1:Y:S01]  /*4ae0*/  LDS R0, [UR4+0x14] ;  /* 0x00001404ff007984 */ /* 0x002e620008000800 */
[----:B------:R-:W-:Y:S01]  /*4af0*/  USHF.L.U32 UR8, UR8, UR6, URZ ;  /* 0x0000000608087299 */ /* 0x000fe200080006ff */
[----:B------:R-:W-:Y:S02]  /*4b00*/  UMOV UR5, 0x1 ;  /* 0x0000000100057882 */ /* 0x000fe40000000000 */
[----:B------:R-:W-:-:S03]  /*4b10*/  USHF.L.U32 UR5, UR5, UR6, URZ ;  /* 0x0000000605057299 */ /* 0x000fc600080006ff */
[----:B-1----:R-:W-:-:S04]  /*4b20*/  LOP3.LUT R0, R0, UR8, RZ, 0xc0, !PT ;  /* 0x0000000800007c12 */ /* 0x002fc8000f8ec0ff */
[----:B------:R-:W-:-:S13]  /*4b30*/  ISETP.NE.AND P0, PT, R0, UR8, PT ;  /* 0x0000000800007c0c */ /* 0x000fda000bf05270 */
[----:B------:R-:W-:Y:S05]  /*4b40*/  @P0 BRA `(.L_x_102) ;  /* 0x0000000000580947 */ /* 0x000fea0003800000 */
[----:B------:R-:W1:Y:S02]  /*4b50*/  LDS R0, [UR4+0x18] ;  /* 0x00001804ff007984 */ /* 0x000e640008000800 */
[----:B-1----:R-:W-:-:S04]  /*4b60*/  LOP3.LUT R0, R0, UR5, RZ, 0xc0, !PT ;  /* 0x0000000500007c12 */ /* 0x002fc8000f8ec0ff */
[----:B------:R-:W-:-:S13]  /*4b70*/  ISETP.NE.AND P0, PT, R0, UR5, PT ;  /* 0x0000000500007c0c */ /* 0x000fda000bf05270 */
[----:B------:R-:W-:Y:S05]  /*4b80*/  @P0 BRA `(.L_x_103) ;  /* 0x00000000003c0947 */ /* 0x000fea0003800000 */
[----:B------:R-:W1:Y:S01]  /*4b90*/  S2R R2, SR_LANEID ;  /* 0x0000000000027919 */ /* 0x000e620000000000 */
[----:B------:R-:W-:Y:S01]  /*4ba0*/  ULOP3.LUT UR8, URZ, UR8, URZ, 0x33, !UPT ;  /* 0x00000008ff087292 */ /* 0x000fe2000f8e33ff */
[----:B------:R-:W-:Y:S01]  /*4bb0*/  LOP3.LUT R4, RZ, UR5, RZ, 0x33, !PT ;  /* 0x00000005ff047c12 */ /* 0x000fe2000f8e33ff */
[----:B------:R-:W-:Y:S02]  /*4bc0*/  VOTEU.ANY UR7, UPT, PT ;  /* 0x0000000000077886 */ /* 0x000fe400038e0100 */
[----:B------:R-:W-:Y:S01]  /*4bd0*/  UFLO.U32 UR7, UR7 ;  /* 0x00000007000772bd */ /* 0x000fe200080e0000 */
[----:B------:R-:W2:Y:S01]  /*4be0*/  REDUX UR5, R4 ;  /* 0x00000000040573c4 */ /* 0x000ea20000000000 */
[----:B------:R-:W-:-:S06]  /*4bf0*/  IMAD.U32 R0, RZ, RZ, UR8 ;  /* 0x00000008ff007e24 */ /* 0x000fcc000f8e00ff */
[----:B------:R1:W-:Y:S01]  /*4c00*/  UTCATOMSWS.AND URZ, UR8 ;  /* 0x0000000800ff79e3 */ /* 0x0003e20008000000 */
[----:B------:R-:W3:Y:S01]  /*4c10*/  REDUX UR6, R0 ;  /* 0x00000000000673c4 */ /* 0x000ee20000000000 */
[----:B-1----:R-:W-:Y:S01]  /*4c20*/  ISETP.EQ.U32.AND P0, PT, R2, UR7, PT ;  /* 0x0000000702007c0c */ /* 0x002fe2000bf02070 */
[----:B--2---:R-:W-:Y:S01]  /*4c30*/  IMAD.U32 R2, RZ, RZ, UR5 ;  /* 0x00000005ff027e24 */ /* 0x004fe2000f8e00ff */
[----:B---3--:R-:W-:-:S11]  /*4c40*/  MOV R3, UR6 ;  /* 0x0000000600037c02 */ /* 0x008fd60008000f00 */
[----:B------:R1:W-:Y:S04]  /*4c50*/  @P0 ATOMS.AND RZ, [UR4+0x14], R3 ;  /* 0x00001403ffff098c */ /* 0x0003e8000a800004 */
[----:B------:R1:W-:Y:S01]  /*4c60*/  @P0 ATOMS.AND RZ, [UR4+0x18], R2 ;  /* 0x00001802ffff098c */ /* 0x0003e2000a800004 */
[----:B------:R-:W-:Y:S05]  /*4c70*/  BRA `(.L_x_104) ;  /* 0x0000000000147947 */ /* 0x000fea0003800000 */
.L_x_103:
[----:B------:R-:W-:Y:S02]  /*4c80*/  MOV R2, 0x4ca0 ;  /* 0x00004ca000027802 */ /* 0x000fe40000000f00 */
[----:B---345:R-:W-:Y:S05]  /*4c90*/  CALL.REL.NOINC `($__internal_0_$__cuda_sm10x_tcgen05_guardrail_trap_col_being_dealloced_not_returned_by_alloc) ;  /* 0x0000007000887944 */ /* 0x038fea0003c00000 */
[----:B------:R-:W-:Y:S05]  /*4ca0*/  BRA `(.L_x_104) ;  /* 0x0000000000087947 */ /* 0x000fea0003800000 */
.L_x_102:
[----:B------:R-:W-:Y:S02]  /*4cb0*/  MOV R2, 0x4cd0 ;  /* 0x00004cd000027802 */ /* 0x000fe40000000f00 */
[----:B---345:R-:W-:Y:S05]  /*4cc0*/  CALL.REL.NOINC `($__internal_2_$__cuda_sm10x_tcgen05_guardrail_trap_unallocated_columns_being_dealloced) ;  /* 0x0000007000947944 */ /* 0x038fea0003c00000 */
.L_x_104:
[----:B------:R-:W-:Y:S01]  /*4cd0*/  NOP ;  /* 0x0000000000007918 */ /* 0x000fe20000000000 */
[----:B----4-:R-:W-:Y:S05]  /*4ce0*/  EXIT ;  /* 0x000000000000794d */ /* 0x010fea0003800000 */
.L_x_77:
[----:B------:R-:W-:-:S09]  /*4cf0*/  UISETP.NE.OR UP5, UPT, UR10, 0x3, !UP5 ;  /* 0x000000030a00788c */ /* 0x000fd2000efa5670 */
[----:B------:R-:W-:Y:S05]  /*4d00*/  BRA.U UP5, `(.L_x_105) ;  /* 0x0000000d05ac7547 */ /* 0x000fea000b800000 */
[----:B------:R-:W1:Y:S01]  /*4d10*/  LDCU.64 UR6, c[0x0][0x888] ;  /* 0x00011100ff0677ac */ /* 0x000e620008000a00 */
[----:B------:R-:W2:Y:S01]  /*4d20*/  LDC R0, c[0x0][0xb30] ;  /* 0x0002cc00ff007b82 */ /* 0x000ea20000000800 */
[----:B------:R-:W-:Y:S02]  /*4d30*/  HFMA2 R29, -RZ, RZ, 0, 0 ;  /* 0x00000000ff1d7431 */ /* 0x000fe400000001ff */
[----:B------:R-:W-:Y:S01]  /*4d40*/  IMAD.MOV.U32 R31, RZ, RZ, 0x1 ;  /* 0x00000001ff1f7424 */ /* 0x000fe200078e00ff */
[----:B------:R-:W3:Y:S01]  /*4d50*/  LDCU.64 UR4, c[0x0][0x890] ;  /* 0x00011200ff0477ac */ /* 0x000ee20008000a00 */
[----:B------:R-:W-:Y:S01]  /*4d60*/  IMAD.MOV.U32 R30, RZ, RZ, RZ ;  /* 0x000000ffff1e7224 */ /* 0x000fe200078e00ff */
[----:B------:R-:W-:Y:S01]  /*4d70*/  MOV R23, 0x4000 ;  /* 0x0000400000177802 */ /* 0x000fe20000000f00 */
[----:B------:R-:W-:Y:S01]  /*4d80*/  UPLOP3.LUT UP1, UPT, UPT, UPT, UPT, 0x40, 0x4 ;  /* 0x000000000004789c */ /* 0x000fe20003f2e870 */
[----:B------:R-:W4:Y:S08]  /*4d90*/  LDC R19, c[0x0][0x370] ;  /* 0x0000dc00ff137b82 */ /* 0x000f300000000800 */
[----:B------:R-:W4:Y:S01]  /*4da0*/  LDC R2, c[0x0][0xb0c] ;  /* 0x0002c300ff027b82 */ /* 0x000f220000000800 */
[----:B-1----:R-:W-:-:S03]  /*4db0*/  UISETP.NE.U32.AND UP2, UPT, UR6, URZ, UPT ;  /* 0x000000ff0600728c */ /* 0x002fc6000bf45070 */
[----:B------:R-:W-:Y:S01]  /*4dc0*/  UMOV UR6, 0x400 ;  /* 0x0000040000067882 */ /* 0x000fe20000000000 */
[----:B------:R-:W-:Y:S02]  /*4dd0*/  UISETP.NE.AND.EX UP2, UPT, UR7, URZ, UPT, UP2 ;  /* 0x000000ff0700728c */ /* 0x000fe4000bf45320 */
[----:B------:R-:W-:Y:S01]  /*4de0*/  ULEA UR6, UR37, UR6, 0x18 ;  /* 0x0000000625067291 */ /* 0x000fe2000f8ec0ff */
[----:B------:R-:W1:Y:S01]  /*4df0*/  LDC R18, c[0x0][0xb20] ;  /* 0x0002c800ff127b82 */ /* 0x000e620000000800 */
[----:B---3--:R-:W-:Y:S01]  /*4e00*/  UISETP.NE.U32.AND UP3, UPT, UR4, URZ, UPT ;  /* 0x000000ff0400728c */ /* 0x008fe2000bf65070 */
[----:B--2---:R-:W-:Y:S01]  /*4e10*/  ISETP.NE.AND P1, PT, R0, 0x1, PT ;  /* 0x000000010000780c */ /* 0x004fe20003f25270 */
[----:B------:R-:W-:Y:S02]  /*4e20*/  UIADD3 UR7, UPT, UPT, UR6, 0x1a0, URZ ;  /* 0x000001a006077890 */ /* 0x000fe4000fffe0ff */
[----:B------:R-:W-:Y:S02]  /*4e30*/  UIADD3 UR25, UPT, UPT, UR6, 0x190, URZ ;  /* 0x0000019006197890 */ /* 0x000fe4000fffe0ff */
[----:B------:R-:W-:Y:S01]  /*4e40*/  UIADD3 UR17, UPT, UPT, UR6, 0x198, URZ ;  /* 0x0000019806117890 */ /* 0x000fe2000fffe0ff */
[----:B------:R-:W2:Y:S01]  /*4e50*/  LDC.64 R32, c[0x0][0x348] ;  /* 0x0000d200ff207b82 */ /* 0x000ea20000000a00 */
[----:B------:R-:W-:-:S02]  /*4e60*/  UPRMT UR7, UR37, 0x654, UR7 ;  /* 0x0000065425077896 */ /* 0x000fc40008000007 */
[----:B------:R-:W-:-:S05]  /*4e70*/  UISETP.NE.AND.EX UP3, UPT, UR5, URZ, UPT, UP3 ;  /* 0x000000ff0500728c */ /* 0x000fca000bf65330 */
[----:B------:R-:W3:Y:S08]  /*4e80*/  LDC.64 R16, c[0x0][0xb10] ;  /* 0x0002c400ff107b82 */ /* 0x000ef00000000a00 */
[----:B------:R-:W1:Y:S08]  /*4e90*/  LDC.64 R6, c[0x0][0xb18] ;  /* 0x0002c600ff067b82 */ /* 0x000e700000000a00 */
[----:B------:R-:W1:Y:S08]  /*4ea0*/  LDC.64 R4, c[0x0][0xb28] ;  /* 0x0002ca00ff047b82 */ /* 0x000e700000000a00 */
[----:B----4-:R-:W1:Y:S02]  /*4eb0*/  LDC R22, c[0x0][0x374] ;  /* 0x0000dd00ff167b82 */ /* 0x010e640000000800 */
.L_x_115:
[C---:B------:R-:W-:Y:S02]  /*4ec0*/  LEA R0, R30.reuse, UR6, 0x3 ;  /* 0x000000061e007c11 */ /* 0x040fe4000f8e18ff */
[----:B------:R-:W-:Y:S02]  /*4ed0*/  SHF.L.U32 R3, R29, 0x1f, RZ ;  /* 0x0000001f1d037819 */ /* 0x000fe400000006ff */
[----:B------:R-:W-:Y:S02]  /*4ee0*/  LEA R24, R30, UR6, 0x4 ;  /* 0x000000061e187c11 */ /* 0x000fe4000f8e20ff */
[----:B----4-:R-:W4:Y:S02]  /*4ef0*/  SYNCS.PHASECHK.TRANS64.TRYWAIT P0, [R0+URZ+0x1d0], R3 ;  /* 0x0001d003000075a7 */ /* 0x010f2400080011ff */
[----:B----4-:R-:W-:Y:S05]  /*4f00*/  @!P0 BRA `(.L_x_106) ;  /* 0x0000006800e08947 */ /* 0x010fea0003800000 */
.L_x_228:
[----:B------:R-:W-:Y:S01]  /*4f10*/  ISETP.GE.AND P0, PT, R72, 0x1, PT ;  /* 0x000000014800780c */ /* 0x000fe20003f06270 */
[----:B------:R-:W1:Y:S01]  /*4f20*/  LDS.128 R24, [R24+0x240] ;  /* 0x0002400018187984 */ /* 0x000e620000000c00 */
[----:B----4-:R-:W-:Y:S01]  /*4f30*/  VIADD R0, R0, 0x1e0 ;  /* 0x000001e000007836 */ /* 0x010fe20000000000 */
[----:B------:R-:W-:Y:S01]  /*4f40*/  @!PT LDS RZ, [RZ] ;  /* 0x00000000fffff984 */ /* 0x000fe20000000800 */
[----:B------:R-:W-:Y:S01]  /*4f50*/  @!PT LDS RZ, [RZ] ;  /* 0x00000000fffff984 */ /* 0x000fe20000000800 */
[----:B------:R-:W-:Y:S01]  /*4f60*/  @!PT LDS RZ, [RZ] ;  /* 0x00000000fffff984 */ /* 0x000fe20000000800 */
[----:B------:R-:W-:Y:S01]  /*4f70*/  @!PT LDS RZ, [RZ] ;  /* 0x00000000fffff984 */ /* 0x000fe20000000800 */
[----:B------:R4:W-:Y:S06]  /*4f80*/  MEMBAR.ALL.CTA ;  /* 0x0000000000007992 */ /* 0x0009ec0000008000 */
[----:B----4-:R-:W4:Y:S01]  /*4f90*/  FENCE.VIEW.ASYNC.S ;  /* 0x00000000000073c6 */ /* 0x010f220000000000 */
[----:B------:R-:W-:Y:S04]  /*4fa0*/  PRMT R0, RZ, 0x654, R0 ;  /* 0x00000654ff007816 */ /* 0x000fe80000000000 */
[----:B----4-:R4:W-:Y:S01]  /*4fb0*/  SYNCS.ARRIVE.TRANS64.RED.A1T0 RZ, [R0+URZ], RZ ;  /* 0x000000ff00ff79a7 */ /* 0x0109e200081004ff */
[----:B-1----:R-:W-:Y:S11]  /*4fc0*/  LOP3.LUT P3, RZ, R26, 0x1, RZ, 0xc0, !PT ;  /* 0x000000011aff7812 */ /* 0x002ff6000786c0ff */
[----:B------:R-:W-:Y:S02]  /*4fd0*/  @!UPT UIADD3 URZ, UPT, UPT, URZ, URZ, URZ ;  /* 0x000000fffffff290 */ /* 0x000fe4000fffe0ff */
[----:B------:R-:W-:Y:S02]  /*4fe0*/  @P3 MOV R13, R24 ;  /* 0x00000018000d3202 */ /* 0x000fe40000000f00 */
[----:B------:R-:W-:Y:S01]  /*4ff0*/  @P3 LOP3.LUT R8, R25, 0xffff, RZ, 0xc0, !PT ;  /* 0x0000ffff19083812 */ /* 0x000fe200078ec0ff */
[----:B----4-:R-:W-:Y:S06]  /*5000*/  @!P0 BRA `(.L_x_107) ;  /* 0x0000000000a48947 */ /* 0x010fec0003800000 */
[----:B------:R-:W-:Y:S01]  /*5010*/  IMAD.HI.U32 R35, R22, R7, RZ ;  /* 0x0000000716237227 */ /* 0x000fe200078e00ff */
[----:B------:R-:W-:Y:S02]  /*5020*/  ISETP.NE.AND P0, PT, R6, 0x1, PT ;  /* 0x000000010600780c */ /* 0x000fe40003f05270 */
[----:B------:R-:W-:Y:S01]  /*5030*/  ISETP.NE.AND P2, PT, R72, 0x1, PT ;  /* 0x000000014800780c */ /* 0x000fe20003f45270 */
[----:B---3--:R-:W-:Y:S01]  /*5040*/  IMAD.HI.U32 R34, R19, R16, RZ ;  /* 0x0000001013227227 */ /* 0x008fe200078e00ff */
[----:B------:R-:W-:Y:S02]  /*5050*/  SHF.R.U32.HI R35, RZ, R18, R35 ;  /* 0x00000012ff237219 */ /* 0x000fe40000011623 */
[----:B------:R-:W-:Y:S01]  /*5060*/  ISETP.NE.AND P4, PT, R2, 0x1, PT ;  /* 0x000000010200780c */ /* 0x000fe20003f85270 */
[----:B------:R-:W-:Y:S01]  /*5070*/  IMAD.HI.U32 R36, R13, R16, RZ ;  /* 0x000000100d247227 */ /* 0x000fe200078e00ff */
[----:B------:R-:W-:Y:S02]  /*5080*/  SHF.R.U32.HI R34, RZ, R17, R34 ;  /* 0x00000011ff227219 */ /* 0x000fe40000011622 */
[----:B------:R-:W-:Y:S01]  /*5090*/  SEL R3, R22, R35, !P0 ;  /* 0x0000002316037207 */ /* 0x000fe20004000000 */
[C---:B------:R-:W-:Y:S01]  /*50a0*/  IMAD.HI.U32 R35, R8.reuse, R7, RZ ;  /* 0x0000000708237227 */ /* 0x040fe200078e00ff */
[----:B------:R-:W-:Y:S02]  /*50b0*/  SEL R11, R19, R34, !P4 ;  /* 0x00000022130b7207 */ /* 0x000fe40006000000 */
[----:B------:R-:W-:Y:S01]  /*50c0*/  SHF.R.U32.HI R36, RZ, R17, R36 ;  /* 0x00000011ff247219 */ /* 0x000fe20000011624 */
[----:B------:R-:W-:Y:S01]  /*50d0*/  IMAD.HI.U32 R38, R3, R4, RZ ;  /* 0x0000000403267227 */ /* 0x000fe200078e00ff */
[----:B------:R-:W-:Y:S03]  /*50e0*/  SHF.R.U32.HI R35, RZ, R18, R35 ;  /* 0x00000012ff237219 */ /* 0x000fe60000011623 */
[----:B------:R-:W-:Y:S01]  /*50f0*/  IMAD.HI.U32 R34, R11, R4, RZ ;  /* 0x000000040b227227 */ /* 0x000fe200078e00ff */
[----:B------:R-:W-:Y:S02]  /*5100*/  @P2 SHF.R.U32.HI R3, RZ, R5, R38 ;  /* 0x00000005ff032219 */ /* 0x000fe40000011626 */
[----:B------:R-:W-:Y:S02]  /*5110*/  SEL R9, R8, R35, !P0 ;  /* 0x0000002308097207 */ /* 0x000fe40004000000 */
[----:B------:R-:W-:Y:S01]  /*5120*/  @P2 SHF.R.U32.HI R11, RZ, R5, R34 ;  /* 0x00000005ff0b2219 */ /* 0x000fe20000011622 */
[C---:B------:R-:W-:Y:S01]  /*5130*/  IMAD R10, R72.reuse, R3, RZ ;  /* 0x00000003480a7224 */ /* 0x040fe200078e02ff */
[----:B------:R-:W-:Y:S01]  /*5140*/  SEL R3, R13, R36, !P4 ;  /* 0x000000240d037207 */ /* 0x000fe20006000000 */
[C---:B------:R-:W-:Y:S03]  /*5150*/  IMAD.HI.U32 R14, R9.reuse, R4, RZ ;  /* 0x00000004090e7227 */ /* 0x040fe600078e00ff */
[----:B------:R-:W-:Y:S01]  /*5160*/  ISETP.GE.AND P0, PT, R9, R10, PT ;  /* 0x0000000a0900720c */ /* 0x000fe20003f06270 */
[C---:B------:R-:W-:Y:S01]  /*5170*/  IMAD R12, R72.reuse, R11, RZ ;  /* 0x0000000b480c7224 */ /* 0x040fe200078e02ff */
[-C--:B------:R-:W-:Y:S04]  /*5180*/  SHF.R.U32.HI R14, RZ, R5.reuse, R14 ;  /* 0x00000005ff0e7219 */ /* 0x080fe8000001160e */
[----:B------:R-:W-:Y:S02]  /*5190*/  ISETP.GE.OR P0, PT, R3, R12, P0 ;  /* 0x0000000c0300720c */ /* 0x000fe40000706670 */
[----:B------:R-:W-:Y:S05]  /*51a0*/  SEL R15, R9, R14, !P2 ;  /* 0x0000000e090f7207 */ /* 0x000fea0005000000 */
[----:B------:R-:W-:Y:S04]  /*51b0*/  IMAD.MOV R14, RZ, RZ, -R15 ;  /* 0x000000ffff0e7224 */ /* 0x000fe800078e0a0f */
[----:B------:R-:W-:Y:S02]  /*51c0*/  IMAD R14, R72, R14, R9 ;  /* 0x0000000e480e7224 */ /* 0x000fe400078e0209 */
[C---:B------:R-:W-:Y:S05]  /*51d0*/  @!P0 IMAD.HI.U32 R10, R3.reuse, R4, RZ ;  /* 0x00000004030a8227 */ /* 0x040fea00078e00ff */
[----:B------:R-:W-:Y:S04]  /*51e0*/  @!P0 SHF.R.U32.HI R10, RZ, R5, R10 ;  /* 0x00000005ff0a8219 */ /* 0x000fe8000001160a */
[----:B------:R-:W-:Y:S01]  /*51f0*/  @!P0 SEL R0, R3, R10, !P2 ;  /* 0x0000000a03008207 */ /* 0x000fe20005000000 */
[----:B------:R-:W-:Y:S03]  /*5200*/  IMAD.MOV R10, RZ, RZ, -R3 ;  /* 0x000000ffff0a7224 */ /* 0x000fe600078e0a03 */
[----:B------:R-:W-:Y:S01]  /*5210*/  @!P0 IADD3 R15, PT, PT, R15, -R0, RZ ;  /* 0x800000000f0f8210 */ /* 0x000fe20007ffe0ff */
[----:B------:R-:W-:Y:S01]  /*5220*/  @!P0 IMAD R0, R11, R14, R0 ;  /* 0x0000000e0b008224 */ /* 0x000fe200078e0200 */
[----:B------:R-:W-:Y:S01]  /*5230*/  IADD3 R11, PT, PT, -R9, RZ, RZ ;  /* 0x000000ff090b7210 */ /* 0x000fe20007ffe1ff */
[----:B------:R-:W-:Y:S02]  /*5240*/  IMAD R13, R2, R10, R13 ;  /* 0x0000000a020d7224 */ /* 0x000fe400078e020d */
[----:B------:R-:W-:Y:S02]  /*5250*/  @!P0 IMAD R9, R15, R72, R3 ;  /* 0x000000480f098224 */ /* 0x000fe400078e0203 */
[----:B------:R-:W-:Y:S02]  /*5260*/  @!P0 IMAD.MOV.U32 R3, RZ, RZ, R0 ;  /* 0x000000ffff038224 */ /* 0x000fe400078e0000 */
[----:B------:R-:W-:Y:S02]  /*5270*/  IMAD R8, R6, R11, R8 ;  /* 0x0000000b06087224 */ /* 0x000fe400078e0208 */
[----:B------:R-:W-:Y:S02]  /*5280*/  IMAD R13, R3, R2, R13 ;  /* 0x00000002030d7224 */ /* 0x000fe400078e020d */
[----:B------:R-:W-:Y:S02]  /*5290*/  IMAD R8, R9, R6, R8 ;  /* 0x0000000609087224 */ /* 0x000fe400078e0208 */
.L_x_107:
[----:B------:R-:W-:Y:S05]  /*52a0*/  BRA.U UP1, `(.L_x_108) ;  /* 0x0000000101107547 */ /* 0x000fea000b800000 */
[----:B------:R-:W-:Y:S04]  /*52b0*/  MOV R0, UR14 ;  /* 0x0000000e00007c02 */ /* 0x000fe80008000f00 */
[----:B------:R-:W-:Y:S04]  /*52c0*/  SHF.L.U32 R3, R0, 0x1f, RZ ;  /* 0x0000001f00037819 */ /* 0x000fe800000006ff */
[----:B------:R-:W1:Y:S02]  /*52d0*/  SYNCS.PHASECHK.TRANS64.TRYWAIT P0, [UR6+0x1c8], R3 ;  /* 0x0001c803ff0075a7 */ /* 0x000e640008001106 */
[----:B-1----:R-:W-:Y:S05]  /*52e0*/  @!P0 BRA `(.L_x_109) ;  /* 0x0000006400fc8947 */ /* 0x002fea0003800000 */
.L_x_108:
[----:B------:R-:W-:Y:S02]  /*52f0*/  R2UR UR27, R21 ;  /* 0x00000000151b72ca */ /* 0x000fe400000e0000 */
[----:B------:R-:W-:Y:S02]  /*5300*/  R2UR UR26, R20 ;  /* 0x00000000141a72ca */ /* 0x000fe400000e0000 */
[----:B------:R-:W-:Y:S02]  /*5310*/  ISETP.NE.U32.AND P2, PT, RZ, UR4, PT ;  /* 0x00000004ff007c0c */ /* 0x000fe4000bf45070 */
[----:B------:R-:W-:Y:S02]  /*5320*/  SHF.L.U32 R12, R31, 0x1f, RZ ;  /* 0x0000001f1f0c7819 */ /* 0x000fe400000006ff */
[----:B------:R-:W-:Y:S05]  /*5330*/  ISETP.NE.AND.EX P2, PT, RZ, UR5, PT, P2 ;  /* 0x00000005ff007c0c */ /* 0x000fea000bf45320 */
[----:B------:R-:W-:Y:S02]  /*5340*/  USHF.L.U32 UR27, UR27, 0x7, URZ ;  /* 0x000000071b1b7899 */ /* 0x000fe400080006ff */
[----:B------:R-:W-:Y:S01]  /*5350*/  UIMAD UR26, UR26, 0xc0, URZ ;  /* 0x000000c01a1a78a4 */ /* 0x000fe2000f8e02ff */
[----:B------:R-:W-:Y:S11]  /*5360*/  BRA.U !UP3, `(.L_x_110) ;  /* 0x000000010b347547 */ /* 0x000ff6000b800000 */
[----:B------:R-:W-:Y:S01]  /*5370*/  UPLOP3.LUT UP0, UPT, UPT, UPT, UP2, 0x80, 0x8 ;  /* 0x000000000008789c */ /* 0x000fe20003f0f020 */
[----:B-1----:R-:W-:Y:S02]  /*5380*/  HFMA2 R0, -RZ, RZ, 0, 5.9604644775390625e-08 ;  /* 0x00000001ff007431 */ /* 0x002fe400000001ff */
[----:B------:R-:W-:Y:S03]  /*5390*/  IMAD.MOV.U32 R155, RZ, RZ, 0x1 ;  /* 0x00000001ff9b7424 */ /* 0x000fe600078e00ff */
[----:B------:R-:W-:Y:S05]  /*53a0*/  PLOP3.LUT P0, PT, PT, PT, UP0, 0x80, 0x8 ;  /* 0x000000000008781c */ /* 0x000fea0003f0f008 */
[----:B------:R-:W1:Y:S01]  /*53b0*/  @UP0 LDCU.64 UR10, c[0x0][0x888] ;  /* 0x00011100ff0a07ac */ /* 0x000e620008000a00 */
[----:B------:R-:W-:Y:S07]  /*53c0*/  @UP0 UIMAD UR8, UR36, UR4, URZ ;  /* 0x00000004240802a4 */ /* 0x000fee000f8e02ff */
[----:B------:R-:W-:Y:S01]  /*53d0*/  @!P0 PRMT R155, R0, 0x7610, R155 ;  /* 0x00007610009b8816 */ /* 0x000fe2000000009b */
[----:B-1----:R-:W-:Y:S03]  /*53e0*/  @UP0 UIMAD.WIDE UR10, UR8, 0x4, UR10 ;  /* 0x00000004080a08a5 */ /* 0x002fe6000f8e020a */
[----:B------:R-:W1:Y:S03]  /*53f0*/  @!UP0 LDCU UR8, c[0x0][0x880] ;  /* 0x00011000ff0887ac */ /* 0x000e660008000800 */
[----:B------:R-:W-:Y:S01]  /*5400*/  IMAD.U32 R10, RZ, RZ, UR10 ;  /* 0x0000000aff0a7e24 */ /* 0x000fe2000f8e00ff */
[----:B------:R-:W-:Y:S05]  /*5410*/  MOV R11, UR11 ;  /* 0x0000000b000b7c02 */ /* 0x000fea0008000f00 */
[----:B-----5:R4:W5:Y:S02]  /*5420*/  @P0 LDG.E R81, desc[UR46][R10.64] ;  /* 0x0000002e0a510981 */ /* 0x020964000c1e1900 */
[----:B-1--4-:R-:W-:Y:S07]  /*5430*/  @!P0 IMAD.U32 R81, RZ, RZ, UR8 ;  /* 0x00000008ff518e24 */ /* 0x012fee000f8e00ff */
.L_x_110:
[----:B-----5:R-:W-:Y:S01]  /*5440*/  @!P2 FSETP.EQ.AND P0, PT, R81, RZ, PT ;  /* 0x000000ff5100a20b */ /* 0x020fe20003f02000 */
[----:B------:R-:W-:Y:S01]  /*5450*/  @!UPT UIADD3 URZ, UPT, UPT, URZ, URZ, URZ ;  /* 0x000000fffffff290 */ /* 0x000fe2000fffe0ff */
[----:B------:R-:W-:Y:S11]  /*5460*/  @!P2 BRA `(.L_x_111) ;  /* 0x000000000014a947 */ /* 0x000ff60003800000 */
[----:B------:R-:W-:Y:S02]  /*5470*/  LOP3.LUT P2, RZ, R155, 0xff, RZ, 0xc0, !PT ;  /* 0x000000ff9bff7812 */ /* 0x000fe4000784c0ff */
[----:B------:R-:W-:Y:S04]  /*5480*/  PLOP3.LUT P0, PT, PT, PT, UP0, 0x80, 0x8 ;  /* 0x000000000008781c */ /* 0x000fe80003f0f008 */
[----:B------:R-:W-:Y:S07]  /*5490*/  PLOP3.LUT P0, PT, P0, PT, PT, 0x8, 0x80 ;  /* 0x000000000080781c */ /* 0x000fee000070e170 */
[----:B------:R-:W-:Y:S11]  /*54a0*/  @P2 FSETP.EQ.AND P0, PT, R81, RZ, PT ;  /* 0x000000ff5100220b */ /* 0x000ff60003f02000 */
[----:B------:R-:W-:Y:S02]  /*54b0*/  @!UPT UIADD3 URZ, UPT, UPT, URZ, URZ, URZ ;  /* 0x000000fffffff290 */ /* 0x000fe4000fffe0ff */
.L_x_111:
[----:B------:R-:W4:Y:S01]  /*54c0*/  SYNCS.PHASECHK.TRANS64.TRYWAIT P2, [UR6+0x1a8], R12 ;  /* 0x0001a80cff0075a7 */ /* 0x000f220008041106 */
[----:B------:R-:W-:Y:S04]  /*54d0*/  ELECT P4, URZ, PT ;  /* 0x0000000000ff782f */ /* 0x000fe80003880000 */
[----:B------:R-:W-:Y:S11]  /*54e0*/  PLOP3.LUT P4, PT, P0, P4, PT, 0xf2, 0x2f ;  /* 0x00000000002f781c */ /* 0x000ff60000789e72 */
[----:B------:R-:W-:Y:S02]  /*54f0*/  @!UPT UIADD3 URZ, UPT, UPT, URZ, URZ, URZ ;  /* 0x000000fffffff290 */ /* 0x000fe4000fffe0ff */
[----:B--2---:R-:W-:Y:S05]  /*5500*/  @!P4 IADD3 R9, P0, PT, R32, 0x580, RZ ;  /* 0x000005802009c810 */ /* 0x004fea0007f1e0ff */
[----:B-1----:R-:W-:Y:S01]  /*5510*/  @!P4 IMAD.X R0, RZ, RZ, R33, P0 ;  /* 0x000000ffff00c224 */ /* 0x002fe200000e0621 */
[----:B----4-:R-:W-:Y:S07]  /*5520*/  @!P2 BRA `(.L_x_112) ;  /* 0x000000640084a947 */ /* 0x010fee0003800000 */
.L_x_231:
[----:B------:R-:W-:Y:S01]  /*5530*/  @!P4 R2UR UR8, R0 ;  /* 0x000000000008c2ca */ /* 0x000fe200000e0000 */
[----:B------:R-:W-:Y:S01]  /*5540*/  VOTEU.ALL UP1, P4 ;  /* 0x0000000000ff7886 */ /* 0x000fe20002020000 */
[----:B------:R-:W-:Y:S01]  /*5550*/  @!P4 R2UR UR9, R9 ;  /* 0x000000000909c2ca */ /* 0x000fe200000e0000 */
[----:B------:R-:W-:Y:S01]  /*5560*/  @!P4 IMAD.MOV.U32 R0, RZ, RZ, 0x4000 ;  /* 0x00004000ff00c424 */ /* 0x000fe200078e00ff */
[----:B------:R-:W-:Y:S01]  /*5570*/  UMOV UR10, 0x0 ;  /* 0x00000000000a7882 */ /* 0x000fe20000000000 */
[----:B------:R-:W-:Y:S01]  /*5580*/  UMOV UR11, 0x10000000 ;  /* 0x10000000000b7882 */ /* 0x000fe20000000000 */
[----:B------:R-:W-:Y:S01]  /*5590*/  @!UP1 UIADD3 UR24, UPT, UPT, UR6, 0x400, URZ ;  /* 0x0000040006189890 */ /* 0x000fe2000fffe0ff */
[----:B------:R-:W-:Y:S01]  /*55a0*/  @!P4 IADD3 R21, P0, PT, R32, 0x580, RZ ;  /* 0x000005802015c810 */ /* 0x000fe20007f1e0ff */
[----:B------:R-:W-:Y:S01]  /*55b0*/  VOTEU.ALL UP1, P4 ;  /* 0x0000000000ff7886 */ /* 0x000fe20002020000 */
[----:B------:R-:W-:Y:S03]  /*55c0*/  UMOV UR28, UR36 ;  /* 0x00000024001c7c82 */ /* 0x000fe60008000000 */
[----:B------:R-:W-:Y:S02]  /*55d0*/  @!P4 IMAD.X R20, RZ, RZ, R33, P0 ;  /* 0x000000ffff14c224 */ /* 0x000fe400000e0621 */
[----:B------:R-:W-:Y:S01]  /*55e0*/  IMAD.U32 R11, RZ, RZ, UR8 ;  /* 0x00000008ff0b7e24 */ /* 0x000fe2000f8e00ff */
[----:B------:R-:W-:Y:S01]  /*55f0*/  UPRMT UR8, UR37, 0x654, UR25 ;  /* 0x0000065425087896 */ /* 0x000fe20008000019 */
[----:B------:R-:W-:Y:S03]  /*5600*/  IMAD.U32 R10, RZ, RZ, UR9 ;  /* 0x00000009ff0a7e24 */ /* 0x000fe6000f8e00ff */
[----:B------:R-:W-:Y:S02]  /*5610*/  @!P4 R2UR UR13, R11 ;  /* 0x000000000b0dc2ca */ /* 0x000fe400000e0000 */
[----:B------:R-:W-:Y:S11]  /*5620*/  @!P4 R2UR UR12, R10 ;  /* 0x000000000a0cc2ca */ /* 0x000ff600000e0000 */
[----:B------:R-:W-:Y:S02]  /*5630*/  @!UPT UIADD3 URZ, UPT, UPT, URZ, URZ, URZ ;  /* 0x000000fffffff290 */ /* 0x000fe4000fffe0ff */
[----:B------:R2:W-:Y:S01]  /*5640*/  @!UP1 UTMALDG.3D [UR24], [UR12], desc[UR10] ;  /* 0x00000a180c0095b4 */ /* 0x0005e20008011000 */
[----:B------:R2:W-:Y:S01]  /*5650*/  @!P4 SYNCS.ARRIVE.TRANS64.RED.A0TR RZ, [UR6+0x190], R0 ;  /* 0x00019000ffffc9a7 */ /* 0x0005e20008300406 */
[----:B------:R-:W-:Y:S01]  /*5660*/  SYNCS.ARRIVE.TRANS64.RED.A1T0 RZ, [UR8], RZ ;  /* 0x000000ffffff79a7 */ /* 0x000fe20008100408 */
[----:B------:R-:W4:Y:S02]  /*5670*/  SYNCS.PHASECHK.TRANS64.TRYWAIT P2, [UR6+0x1b0], R12 ;  /* 0x0001b00cff0075a7 */ /* 0x000f240008041106 */
[----:B--2-4-:R-:W-:Y:S05]  /*5680*/  @!P2 BRA `(.L_x_113) ;  /* 0x000000640044a947 */ /* 0x014fea0003800000 */
.L_x_233:
[----:B------:R-:W2:Y:S01]  /*5690*/  LDC.64 R14, c[0x0][0xb10] ;  /* 0x0002c400ff0e7b82 */ /* 0x000ea20000000a00 */
[----:B------:R-:W-:Y:S01]  /*56a0*/  @!P4 R2UR UR8, R20 ;  /* 0x000000001408c2ca */ /* 0x000fe200000e0000 */
[----:B------:R-:W-:Y:S01]  /*56b0*/  VOTEU.ALL UP1, P4 ;  /* 0x0000000000ff7886 */ /* 0x000fe20002020000 */
[----:B------:R-:W-:Y:S01]  /*56c0*/  @!P4 R2UR UR9, R21 ;  /* 0x000000001509c2ca */ /* 0x000fe200000e0000 */
[----:B------:R-:W-:Y:S01]  /*56d0*/  UMOV UR10, 0x0 ;  /* 0x00000000000a7882 */ /* 0x000fe20000000000 */
[----:B------:R-:W-:Y:S03]  /*56e0*/  UMOV UR11, 0x10000000 ;  /* 0x10000000000b7882 */ /* 0x000fe60000000000 */
[----:B------:R-:W4:Y:S01]  /*56f0*/  LDC.64 R10, c[0x0][0xb18] ;  /* 0x0002c600ff0a7b82 */ /* 0x000f220000000a00 */
[----:B------:R-:W-:Y:S01]  /*5700*/  @!UP1 UIADD3 UR18, UPT, UPT, UR26, 0x40, URZ ;  /* 0x000000401a129890 */ /* 0x000fe2000fffe0ff */
[----:B------:R-:W-:Y:S01]  /*5710*/  @P3 SHF.R.U32.HI R28, RZ, 0x10, R25 ;  /* 0x00000010ff1c3819 */ /* 0x000fe20000011619 */
[----:B------:R-:W-:Y:S01]  /*5720*/  @!UP1 UIADD3 UR16, UPT, UPT, UR6, 0x4400, URZ ;  /* 0x0000440006109890 */ /* 0x000fe2000fffe0ff */
[----:B------:R-:W-:Y:S01]  /*5730*/  VIADD R30, R30, 0x1 ;  /* 0x000000011e1e7836 */ /* 0x000fe20000000000 */
[----:B------:R-:W-:Y:S03]  /*5740*/  VOTEU.ALL UP1, P4 ;  /* 0x0000000000ff7886 */ /* 0x000fe60002020000 */
[----:B------:R-:W5:Y:S01]  /*5750*/  @!P1 LDC R0, c[0x0][0xb20] ;  /* 0x0002c800ff009b82 */ /* 0x000f620000000800 */
[----:B------:R-:W-:Y:S01]  /*5760*/  UMOV UR19, UR27 ;  /* 0x0000001b00137c82 */ /* 0x000fe20008000000 */
[----:B------:R-:W-:Y:S01]  /*5770*/  IMAD.U32 R21, RZ, RZ, UR8 ;  /* 0x00000008ff157e24 */ /* 0x000fe2000f8e00ff */
[----:B------:R-:W-:Y:S05]  /*5780*/  UMOV UR20, UR36 ;  /* 0x0000002400147c82 */ /* 0x000fea0008000000 */
[----:B-1----:R-:W1:Y:S01]  /*5790*/  @!P1 LDC R3, c[0x0][0xb0c] ;  /* 0x0002c300ff039b82 */ /* 0x002e620000000800 */
[----:B------:R-:W-:Y:S01]  /*57a0*/  IMAD.U32 R20, RZ, RZ, UR9 ;  /* 0x00000009ff147e24 */ /* 0x000fe2000f8e00ff */
[----:B------:R-:W-:Y:S01]  /*57b0*/  UPRMT UR8, UR37, 0x654, UR17 ;  /* 0x0000065425087896 */ /* 0x000fe20008000011 */
[----:B------:R-:W-:Y:S03]  /*57c0*/  @!P4 R2UR UR13, R21 ;  /* 0x00000000150dc2ca */ /* 0x000fe600000e0000 */
[----:B------:R-:W-:Y:S01]  /*57d0*/  @!P4 R2UR UR12, R20 ;  /* 0x00000000140cc2ca */ /* 0x000fe200000e0000 */
[----:B------:R-:W-:Y:S11]  /*57e0*/  @!P4 IMAD.MOV.U32 R20, RZ, RZ, 0x4000 ;  /* 0x00004000ff14c424 */ /* 0x000ff600078e00ff */
[----:B------:R-:W-:Y:S01]  /*57f0*/  @!UPT UIADD3 URZ, UPT, UPT, URZ, URZ, URZ ;  /* 0x000000fffffff290 */ /* 0x000fe2000fffe0ff */
[----:B------:R1:W-:Y:S01]  /*5800*/  @!UP1 UTMALDG.3D [UR16], [UR12], desc[UR10] ;  /* 0x00000a100c0095b4 */ /* 0x0003e20008011000 */
[----:B------:R1:W-:Y:S02]  /*5810*/  @!P4 SYNCS.ARRIVE.TRANS64.RED.A0TR RZ, [UR6+0x198], R20 ;  /* 0x00019814ffffc9a7 */ /* 0x0003e40008300406 */
[----:B-1----:R-:W-:Y:S01]  /*5820*/  @!P1 ISETP.NE.AND P2, PT, R3, 0x1, PT ;  /* 0x000000010300980c */ /* 0x002fe20003f45270 */
[C---:B--2---:R-:W-:Y:S01]  /*5830*/  @!P1 IMAD.HI.U32 R14, R13.reuse, R14, RZ ;  /* 0x0000000e0d0e9227 */ /* 0x044fe200078e00ff */
[----:B----4-:R-:W-:Y:S03]  /*5840*/  @!P1 ISETP.NE.AND P0, PT, R10, 0x1, PT ;  /* 0x000000010a00980c */ /* 0x010fe60003f05270 */
[C---:B------:R-:W-:Y:S01]  /*5850*/  @!P1 IMAD.HI.U32 R11, R8.reuse, R11, RZ ;  /* 0x0000000b080b9227 */ /* 0x040fe200078e00ff */
[----:B------:R-:W-:Y:S04]  /*5860*/  @!P1 SHF.R.U32.HI R14, RZ, R15, R14 ;  /* 0x0000000fff0e9219 */ /* 0x000fe8000001160e */
[----:B-----5:R-:W-:Y:S01]  /*5870*/  @!P1 SHF.R.U32.HI R9, RZ, R0, R11 ;  /* 0x00000000ff099219 */ /* 0x020fe2000001160b */
[----:B------:R-:W-:Y:S01]  /*5880*/  SYNCS.ARRIVE.TRANS64.RED.A1T0 RZ, [UR8], RZ ;  /* 0x000000ffffff79a7 */ /* 0x000fe20008100408 */
[----:B------:R-:W-:Y:S02]  /*5890*/  @!P1 SEL R14, R13, R14, !P2 ;  /* 0x0000000e0d0e9207 */ /* 0x000fe40005000000 */
[----:B------:R-:W-:Y:S01]  /*58a0*/  @!P1 SEL R9, R8, R9, !P0 ;  /* 0x0000000908099207 */ /* 0x000fe20004000000 */
[----:B------:R-:W1:Y:S04]  /*58b0*/  SYNCS.PHASECHK.TRANS64.TRYWAIT P5, [UR6+0x1b8], R12 ;  /* 0x0001b80cff0075a7 */ /* 0x000e6800080a1106 */
[----:B------:R-:W-:Y:S02]  /*58c0*/  @!P1 IMAD.IADD R0, R9, 0x1, -R14 ;  /* 0x0000000109009824 */ /* 0x000fe400078e0a0e */
[----:B------:R-:W-:Y:S02]  /*58d0*/  @!P1 IMAD.IADD R9, R14, 0x1, -R9 ;  /* 0x000000010e099824 */ /* 0x000fe400078e0a09 */
[----:B------:R-:W-:Y:S02]  /*58e0*/  @!P1 IMAD R13, R0, R3, R13 ;  /* 0x00000003000d9224 */ /* 0x000fe400078e020d */
[----:B------:R-:W-:Y:S01]  /*58f0*/  @!P1 IMAD R8, R9, R10, R8 ;  /* 0x0000000a09089224 */ /* 0x000fe200078e0208 */
[----:B-1----:R-:W-:Y:S06]  /*5900*/  @!P5 BRA `(.L_x_114) ;  /* 0x0000006000bcd947 */ /* 0x002fec0003800000 */
.L_x_235:
[----:B-1----:R-:W-:Y:S01]  /*5910*/  @!P4 IADD3 R3, P0, PT, R32, 0x580, RZ ;  /* 0x000005802003c810 */ /* 0x002fe20007f1e0ff */
[----:B------:R-:W-:Y:S01]  /*5920*/  VOTEU.ALL UP1, P4 ;  /* 0x0000000000ff7886 */ /* 0x000fe20002020000 */
[----:B------:R-:W-:Y:S01]  /*5930*/  UMOV UR20, 0x0 ;  /* 0x0000000000147882 */ /* 0x000fe20000000000 */
[----:B------:R-:W-:Y:S01]  /*5940*/  UMOV UR21, 0x10000000 ;  /* 0x1000000000157882 */ /* 0x000fe20000000000 */
[----:B------:R-:W-:Y:S01]  /*5950*/  @!P4 R2UR UR9, R3 ;  /* 0x000000000309c2ca */ /* 0x000fe200000e0000 */
[----:B------:R-:W-:Y:S01]  /*5960*/  @!P4 IMAD.X R0, RZ, RZ, R33, P0 ;  /* 0x000000ffff00c224 */ /* 0x000fe200000e0621 */
[----:B------:R-:W-:Y:S01]  /*5970*/  @!UP1 UIADD3 UR10, UPT, UPT, UR26, 0x80, URZ ;  /* 0x000000801a0a9890 */ /* 0x000fe2000fffe0ff */
[----:B------:R-:W-:Y:S01]  /*5980*/  ISETP.NE.AND P0, PT, R30, 0x2, PT ;  /* 0x000000021e00780c */ /* 0x000fe20003f05270 */
[----:B------:R-:W-:Y:S01]  /*5990*/  UMOV UR11, UR27 ;  /* 0x0000001b000b7c82 */ /* 0x000fe20008000000 */
[----:B------:R-:W-:Y:S01]  /*59a0*/  UMOV UR12, UR36 ;  /* 0x00000024000c7c82 */ /* 0x000fe20008000000 */
[----:B------:R-:W-:Y:S01]  /*59b0*/  @!P4 R2UR UR8, R0 ;  /* 0x000000000008c2ca */ /* 0x000fe200000e0000 */
[----:B------:R-:W-:Y:S01]  /*59c0*/  IMAD.IADD R20, R8, 0x1, R154 ;  /* 0x0000000108147824 */ /* 0x000fe200078e029a */
[----:B------:R-:W-:Y:S01]  /*59d0*/  @P3 R2UR UR36, R28 ;  /* 0x000000001c2432ca */ /* 0x000fe200000e0000 */
[----:B------:R-:W-:Y:S01]  /*59e0*/  IMAD.IADD R21, R13, 0x1, R156 ;  /* 0x000000010d157824 */ /* 0x000fe200078e029c */
[----:B------:R-:W-:Y:S02]  /*59f0*/  SEL R0, RZ, 0x1, P0 ;  /* 0x00000001ff007807 */ /* 0x000fe40000000000 */
[----:B------:R-:W-:Y:S01]  /*5a00*/  LOP3.LUT R31, R31, 0x1, RZ, 0x3c, !PT ;  /* 0x000000011f1f7812 */ /* 0x000fe200078e3cff */
[----:B------:R-:W-:Y:S01]  /*5a10*/  IMAD.U32 R10, RZ, RZ, UR9 ;  /* 0x00000009ff0a7e24 */ /* 0x000fe2000f8e00ff */
[----:B------:R-:W-:Y:S01]  /*5a20*/  @!UP1 UIADD3 UR9, UPT, UPT, UR6, 0x1a0, URZ ;  /* 0x000001a006099890 */ /* 0x000fe2000fffe0ff */
[----:B------:R-:W-:Y:S02]  /*5a30*/  LOP3.LUT R29, R29, R0, RZ, 0x3c, !PT ;  /* 0x000000001d1d7212 */ /* 0x000fe400078e3cff */
[----:B------:R-:W-:Y:S02]  /*5a40*/  SEL R30, R30, RZ, P0 ;  /* 0x000000ff1e1e7207 */ /* 0x000fe40000000000 */
[----:B------:R-:W-:Y:S01]  /*5a50*/  IMAD.U32 R11, RZ, RZ, UR8 ;  /* 0x00000008ff0b7e24 */ /* 0x000fe2000f8e00ff */
[----:B------:R-:W-:Y:S01]  /*5a60*/  @!P4 R2UR UR18, R10 ;  /* 0x000000000a12c2ca */ /* 0x000fe200000e0000 */
[----:B------:R-:W-:Y:S01]  /*5a70*/  @!UP1 UIADD3 UR8, UPT, UPT, UR6, 0x8400, URZ ;  /* 0x0000840006089890 */ /* 0x000fe2000fffe0ff */
[----:B------:R-:W-:Y:S02]  /*5a80*/  VOTEU.ALL UP1, P4 ;  /* 0x0000000000ff7886 */ /* 0x000fe40002020000 */
[----:B------:R-:W-:Y:S11]  /*5a90*/  @!P4 R2UR UR19, R11 ;  /* 0x000000000b13c2ca */ /* 0x000ff600000e0000 */
[----:B------:R-:W-:Y:S02]  /*5aa0*/  @!UPT UIADD3 URZ, UPT, UPT, URZ, URZ, URZ ;  /* 0x000000fffffff290 */ /* 0x000fe4000fffe0ff */
[----:B------:R4:W-:Y:S01]  /*5ab0*/  @!UP1 UTMALDG.3D [UR8], [UR18], desc[UR20] ;  /* 0x00001408120095b4 */ /* 0x0009e20008011000 */
[----:B------:R4:W-:Y:S01]  /*5ac0*/  @!P4 SYNCS.ARRIVE.TRANS64.RED.A0TR RZ, [UR6+0x1a0], R23 ;  /* 0x0001a017ffffc9a7 */ /* 0x0009e20008300406 */
[----:B------:R-:W-:Y:S01]  /*5ad0*/  UPLOP3.LUT UP1, UPT, UPT, UPT, UPT, 0x80, 0x8 ;  /* 0x000000000008789c */ /* 0x000fe20003f2f070 */
[----:B------:R-:W-:Y:S01]  /*5ae0*/  SYNCS.ARRIVE.TRANS64.RED.A1T0 RZ, [UR7], RZ ;  /* 0x000000ffffff79a7 */ /* 0x000fe20008100407 */
[----:B------:R-:W-:Y:S09]  /*5af0*/  @P3 BRA `(.L_x_115) ;  /* 0xfffffff000f03947 */ /* 0x000ff2000383ffff */
[----:B------:R-:W-:-:S04]  /*5b00*/  SHF.L.U32 R3, R31, 0x1f, RZ ;  /* 0x0000001f1f037819 */ /* 0x000fc800000006ff */
[----:B------:R-:W1:Y:S02]  /*5b10*/  SYNCS.PHASECHK.TRANS64.TRYWAIT P0, [UR6+0x1a8], R3 ;  /* 0x0001a803ff0075a7 */ /* 0x000e640008001106 */
[----:B-1----:R-:W-:Y:S05]  /*5b20*/  @!P0 BRA `(.L_x_116) ;  /* 0x00000060004c8947 */ /* 0x002fea0003800000 */
.L_x_237:
[----:B------:R-:W2:Y:S02]  /*5b30*/  SYNCS.PHASECHK.TRANS64.TRYWAIT P0, [UR6+0x1b0], R3 ;  /* 0x0001b003ff0075a7 */ /* 0x000ea40008001106 */
[----:B--2---:R-:W-:Y:S05]  /*5b40*/  @!P0 BRA `(.L_x_117) ;  /* 0x00000060005c8947 */ /* 0x004fea0003800000 */
.L_x_239:
[----:B-1----:R-:W-:-:S07]  /*5b50*/  MOV R0, UR6 ;  /* 0x0000000600007c02 */ /* 0x002fce0008000f00 */
.L_x_118:
[----:B-1----:R-:W-:-:S04]  /*5b60*/  SHF.L.U32 R3, R31, 0x1f, RZ ;  /* 0x0000001f1f037819 */ /* 0x002fc800000006ff */
[----:B------:R1:W2:Y:S03]  /*5b70*/  SYNCS.PHASECHK.TRANS64.TRYWAIT P0, [R0+URZ+0x1b8], R3 ;  /* 0x0001b803000075a7 */ /* 0x0002a600080011ff */
[----:B--2---:R-:W-:Y:S05]  /*5b80*/  @!P0 NANOSLEEP.SYNCS 0x989680 ;  /* 0x009896800000895d */ /* 0x004fea0003900000 */
[----:B------:R-:W2:Y:S02]  /*5b90*/  @!P0 SYNCS.PHASECHK.TRANS64 P0, [R0+URZ+0x1b8], R3 ;  /* 0x0001b803000085a7 */ /* 0x000ea400080010ff */
[----:B--2-4-:R-:W-:Y:S05]  /*5ba0*/  @P0 EXIT ;  /* 0x000000000000094d */ /* 0x014fea0003800000 */
[----:B------:R-:W-:Y:S05]  /*5bb0*/  BRA `(.L_x_118) ;  /* 0xfffffffc00e87947 */ /* 0x000fea000383ffff */
.L_x_105:
[----:B------:R-:W-:-:S06]  /*5bc0*/  UISETP.GE.AND UP1, UPT, UR10, 0x4, UPT ;  /* 0x000000040a00788c */ /* 0x000fcc000bf26270 */
[----:B------:R-:W-:-:S13]  /*5bd0*/  PLOP3.LUT P0, PT, PT, PT, UP1, 0x80, 0x8 ;  /* 0x000000000008781c */ /* 0x000fda0003f0f018 */
[----:B------:R-:W-:Y:S05]  /*5be0*/  @!P0 EXIT ;  /* 0x000000000000894d */ /* 0x000fea0003800000 */
[----:B------:R-:W-:Y:S01]  /*5bf0*/  BAR.SYNC.DEFER_BLOCKING 0x6, 0xa0 ;  /* 0x0182800000007b1d */ /* 0x000fe20000010000 */
[C---:B------:R-:W-:Y:S01]  /*5c00*/  IMAD.SHL.U32 R5, R170.reuse, 0x40, RZ ;  /* 0x00000040aa057824 */ /* 0x040fe200078e00ff */
[C---:B------:R-:W-:Y:S01]  /*5c10*/  LOP3.LUT R161, R170.reuse, 0x1, RZ, 0xc0, !PT ;  /* 0x00000001aaa17812 */ /* 0x040fe200078ec0ff */
[C---:B------:R-:W-:Y:S02]  /*5c20*/  IMAD.U32 R2, R170.reuse, 0x10000, RZ ;  /* 0x00010000aa027824 */ /* 0x040fe400078e00ff */
[----:B------:R-:W-:Y:S02]  /*5c30*/  HFMA2 R167, -RZ, RZ, 0, 5.9604644775390625e-08 ;  /* 0x00000001ffa77431 */ /* 0x000fe400000001ff */
[----:B------:R-:W-:Y:S01]  /*5c40*/  IMAD.SHL.U32 R160, R170, 0x8, RZ ;  /* 0x00000008aaa07824 */ /* 0x000fe200078e00ff */
[----:B------:R-:W-:Y:S01]  /*5c50*/  UMOV UR48, 0x400 ;  /* 0x0000040000307882 */ /* 0x000fe20000000000 */
[----:B------:R-:W1:Y:S01]  /*5c60*/  LDC R159, c[0x0][0x370] ;  /* 0x0000dc00ff9f7b82 */ /* 0x000e620000000800 */
[----:B------:R-:W-:Y:S01]  /*5c70*/  ULEA UR48, UR37, UR48, 0x18 ;  /* 0x0000003025307291 */ /* 0x000fe2000f8ec0ff */
[----:B------:R-:W-:Y:S01]  /*5c80*/  ISETP.NE.U32.AND P0, PT, R161, 0x1, PT ;  /* 0x00000001a100780c */ /* 0x000fe20003f05070 */
[----:B------:R-:W-:Y:S01]  /*5c90*/  IMAD.MOV.U32 R169, RZ, RZ, 0x2 ;  /* 0x00000002ffa97424 */ /* 0x000fe200078e00ff */
[----:B------:R-:W-:Y:S01]  /*5ca0*/  LOP3.LUT R7, R5, 0x1c0, RZ, 0xc0, !PT ;  /* 0x000001c005077812 */ /* 0x000fe200078ec0ff */
[----:B------:R-:W-:Y:S01]  /*5cb0*/  UIADD3 UR4, UPT, UPT, UR48, 0x400, URZ ;  /* 0x0000040030047890 */ /* 0x000fe2000fffe0ff */
[----:B------:R-:W-:Y:S01]  /*5cc0*/  LOP3.LUT R2, R2, 0x600000, RZ, 0xc0, !PT ;  /* 0x0060000002027812 */ /* 0x000fe200078ec0ff */
[----:B------:R-:W-:Y:S01]  /*5cd0*/  IMAD.MOV.U32 R168, RZ, RZ, 0x4 ;  /* 0x00000004ffa87424 */ /* 0x000fe200078e00ff */
[----:B------:R-:W2:Y:S01]  /*5ce0*/  LDC R74, c[0x0][0xb0c] ;  /* 0x0002c300ff4a7b82 */ /* 0x000ea20000000800 */
[----:B------:R-:W-:Y:S01]  /*5cf0*/  R2P PR, R170, 0x6 ;  /* 0x00000006aa007804 */ /* 0x000fe20000000000 */
[----:B------:R-:W-:Y:S01]  /*5d00*/  IMAD.MOV.U32 R79, RZ, RZ, RZ ;  /* 0x000000ffff4f7224 */ /* 0x000fe200078e00ff */
[----:B------:R-:W-:Y:S01]  /*5d10*/  LOP3.LUT R160, R7, 0x38, R160, 0xf8, !PT ;  /* 0x0000003807a07812 */ /* 0x000fe200078ef8a0 */
[----:B------:R-:W-:Y:S01]  /*5d20*/  IMAD.MOV.U32 R166, RZ, RZ, RZ ;  /* 0x000000ffffa67224 */ /* 0x000fe200078e00ff */
[----:B------:R-:W-:Y:S01]  /*5d30*/  P2R R0, PR, RZ, 0x1 ;  /* 0x00000001ff007803 */ /* 0x000fe20000000000 */
[----:B------:R-:W-:Y:S01]  /*5d40*/  IMAD.MOV.U32 R173, RZ, RZ, RZ ;  /* 0x000000ffffad7224 */ /* 0x000fe200078e00ff */
[----:B------:R-:W-:Y:S01]  /*5d50*/  LOP3.LUT R160, R160, 0x1e00, R5, 0xf8, !PT ;  /* 0x00001e00a0a07812 */ /* 0x000fe200078ef805 */
[----:B------:R-:W3:Y:S01]  /*5d60*/  LDC R157, c[0x0][0xb20] ;  /* 0x0002c800ff9d7b82 */ /* 0x000ee20000000800 */
[----:B------:R-:W4:Y:S01]  /*5d70*/  LDS R3, [UR48+0x260] ;  /* 0x00026030ff037984 */ /* 0x000f220008000800 */
[----:B------:R-:W-:Y:S01]  /*5d80*/  LOP3.LUT R170, R170, 0x60, RZ, 0xc0, !PT ;  /* 0x00000060aaaa7812 */ /* 0x000fe200078ec0ff */
[----:B------:R-:W-:Y:S01]  /*5d90*/  IMAD.U32 R163, RZ, RZ, UR4 ;  /* 0x00000004ffa37e24 */ /* 0x000fe2000f8e00ff */
[----:B------:R-:W-:Y:S01]  /*5da0*/  MOV R165, RZ ;  /* 0x000000ff00a57202 */ /* 0x000fe20000000f00 */
[----:B------:R-:W1:Y:S01]  /*5db0*/  LDCU.64 UR52, c[0x0][0x348] ;  /* 0x00006900ff3477ac */ /* 0x000e620008000a00 */
[----:B------:R-:W-:-:S02]  /*5dc0*/  SEL R169, R169, 0xfffffffe, !P1 ;  /* 0xfffffffea9a97807 */ /* 0x000fc40004800000 */
[----:B------:R-:W1:Y:S01]  /*5dd0*/  LDC R73, c[0x0][0xb30] ;  /* 0x0002cc00ff497b82 */ /* 0x000e620000000800 */
[----:B------:R-:W-:Y:S01]  /*5de0*/  SEL R168, R168, 0xfffffffc, !P2 ;  /* 0xfffffffca8a87807 */ /* 0x000fe20005000000 */
[----:B------:R-:W1:Y:S01]  /*5df0*/  LDCU.64 UR38, c[0x0][0x888] ;  /* 0x00011100ff2677ac */ /* 0x000e620008000a00 */
[----:B------:R-:W1:Y:S05]  /*5e00*/  LDCU.64 UR44, c[0x0][0x890] ;  /* 0x00011200ff2c77ac */ /* 0x000e6a0008000a00 */
[----:B------:R-:W1:Y:S01]  /*5e10*/  LDC.64 R152, c[0x0][0xb10] ;  /* 0x0002c400ff987b82 */ /* 0x000e620000000a00 */
[----:B------:R-:W-:Y:S01]  /*5e20*/  UMOV UR50, URZ ;  /* 0x000000ff00327c82 */ /* 0x000fe20008000000 */
[----:B------:R-:W-:-:S06]  /*5e30*/  UMOV UR49, URZ ;  /* 0x000000ff00317c82 */ /* 0x000fcc0008000000 */
[----:B------:R-:W1:Y:S08]  /*5e40*/  LDC.64 R70, c[0x0][0xb18] ;  /* 0x0002c600ff467b82 */ /* 0x000e700000000a00 */
[----:B------:R-:W1:Y:S08]  /*5e50*/  LDC.64 R68, c[0x0][0xb28] ;  /* 0x0002ca00ff447b82 */ /* 0x000e700000000a00 */
[----:B------:R-:W1:Y:S01]  /*5e60*/  LDC.64 R150, c[0x0][0x8b0] ;  /* 0x00022c00ff967b82 */ /* 0x000e620000000a00 */
[----:B----4-:R-:W-:-:S07]  /*5e70*/  IMAD.IADD R2, R3, 0x1, R2 ;  /* 0x0000000103027824 */ /* 0x010fce00078e0202 */
[----:B------:R-:W4:Y:S08]  /*5e80*/  LDC.64 R148, c[0x0][0x8a8] ;  /* 0x00022a00ff947b82 */ /* 0x000f300000000a00 */
[----:B--23--:R-:W1:Y:S02]  /*5e90*/  LDC R158, c[0x0][0x374] ;  /* 0x0000dd00ff9e7b82 */ /* 0x00ce640000000800 */
.L_x_155:
[----:B------:R-:W-:Y:S02]  /*5ea0*/  LEA R0, R173, UR48, 0x3 ;  /* 0x00000030ad007c11 */ /* 0x000fe4000f8e18ff */
[----:B------:R-:W-:Y:S02]  /*5eb0*/  SHF.L.U32 R3, R165, 0x1f, RZ ;  /* 0x0000001fa5037819 */ /* 0x000fe400000006ff */
[----:B-1----:R-:W-:Y:S02]  /*5ec0*/  LEA R16, R173, UR48, 0x4 ;  /* 0x00000030ad107c11 */ /* 0x002fe4000f8e20ff */
[----:B------:R-:W2:Y:S02]  /*5ed0*/  SYNCS.PHASECHK.TRANS64.TRYWAIT P0, [R0+URZ+0x1d0], R3 ;  /* 0x0001d003000075a7 */ /* 0x000ea400080011ff */
[----:B--23--:R-:W-:Y:S05]  /*5ee0*/  @!P0 BRA `(.L_x_119) ;  /* 0x0000005c008c8947 */ /* 0x00cfea0003800000 */
.L_x_240:
[----:B------:R-:W3:Y:S01]  /*5ef0*/  LDC.64 R14, c[0x0][0xb10] ;  /* 0x0002c400ff0e7b82 */ /* 0x000ee20000000a00 */
[----:B------:R-:W4:Y:S01]  /*5f00*/  LDS.128 R16, [R16+0x240] ;  /* 0x0002400010107984 */ /* 0x000f220000000c00 */
[----:B-1----:R-:W-:Y:S01]  /*5f10*/  ISETP.NE.AND P1, PT, R73, 0x1, PT ;  /* 0x000000014900780c */ /* 0x002fe20003f25270 */
[----:B--2---:R-:W-:Y:S01]  /*5f20*/  VIADD R0, R0, 0x1e0 ;  /* 0x000001e000007836 */ /* 0x004fe20000000000 */
[----:B------:R-:W-:Y:S04]  /*5f30*/  ISETP.GE.AND P0, PT, R72, 0x1, PT ;  /* 0x000000014800780c */ /* 0x000fe80003f06270 */
[----:B------:R-:W1:Y:S01]  /*5f40*/  LDC.64 R12, c[0x0][0xb18] ;  /* 0x0002c600ff0c7b82 */ /* 0x000e620000000a00 */
[----:B------:R-:W-:Y:S01]  /*5f50*/  PRMT R0, RZ, 0x654, R0 ;  /* 0x00000654ff007816 */ /* 0x000fe20000000000 */
[----:B------:R-:W-:Y:S01]  /*5f60*/  @!PT LDS RZ, [RZ] ;  /* 0x00000000fffff984 */ /* 0x000fe20000000800 */
[----:B------:R-:W-:Y:S01]  /*5f70*/  @!PT LDS RZ, [RZ] ;  /* 0x00000000fffff984 */ /* 0x000fe20000000800 */
[----:B------:R-:W-:Y:S01]  /*5f80*/  @!PT LDS RZ, [RZ] ;  /* 0x00000000fffff984 */ /* 0x000fe20000000800 */
[----:B------:R-:W-:Y:S01]  /*5f90*/  @!PT LDS RZ, [RZ] ;  /* 0x00000000fffff984 */ /* 0x000fe20000000800 */
[----:B------:R2:W-:Y:S06]  /*5fa0*/  MEMBAR.ALL.CTA ;  /* 0x0000000000007992 */ /* 0x0005ec0000008000 */
[----:B--2---:R-:W2:Y:S01]  /*5fb0*/  FENCE.VIEW.ASYNC.S ;  /* 0x00000000000073c6 */ /* 0x004ea20000000000 */
[----:B------:R-:W1:Y:S08]  /*5fc0*/  @!P1 LDC R11, c[0x0][0xb20] ;  /* 0x0002c800ff0b9b82 */ /* 0x000e700000000800 */
[----:B------:R-:W1:Y:S01]  /*5fd0*/  @!P1 LDC R10, c[0x0][0xb0c] ;  /* 0x0002c300ff0a9b82 */ /* 0x000e620000000800 */
[----:B--2---:R2:W-:Y:S01]  /*5fe0*/  SYNCS.ARRIVE.TRANS64.RED.A1T0 RZ, [R0+URZ], RZ ;  /* 0x000000ff00ff79a7 */ /* 0x0045e200081004ff */
[----:B----4-:R-:W-:Y:S04]  /*5ff0*/  LOP3.LUT P4, RZ, R18, 0x1, RZ, 0xc0, !PT ;  /* 0x0000000112ff7812 */ /* 0x010fe8000788c0ff */
[----:B------:R-:W-:Y:S09]  /*6000*/  P2R R171, PR, RZ, 0x10 ;  /* 0x00000010ffab7803 */ /* 0x000ff20000000000 */
[----:B------:R-:W-:Y:S02]  /*6010*/  @P4 MOV R77, R16 ;  /* 0x00000010004d4202 */ /* 0x000fe40000000f00 */
[----:B------:R-:W-:Y:S01]  /*6020*/  @P4 LOP3.LUT R75, R17, 0xffff, RZ, 0xc0, !PT ;  /* 0x0000ffff114b4812 */ /* 0x000fe200078ec0ff */
[----:B--23--:R-:W-:Y:S06]  /*6030*/  @!P0 BRA `(.L_x_120) ;  /* 0x0000000000a48947 */ /* 0x00cfec0003800000 */
[----:B------:R-:W-:Y:S01]  /*6040*/  IMAD.HI.U32 R24, R158, R71, RZ ;  /* 0x000000479e187227 */ /* 0x000fe200078e00ff */
[----:B------:R-:W-:Y:S02]  /*6050*/  ISETP.NE.AND P0, PT, R70, 0x1, PT ;  /* 0x000000014600780c */ /* 0x000fe40003f05270 */
[----:B------:R-:W-:Y:S01]  /*6060*/  ISETP.NE.AND P2, PT, R72, 0x1, PT ;  /* 0x000000014800780c */ /* 0x000fe20003f45270 */
[-C--:B------:R-:W-:Y:S01]  /*6070*/  IMAD.HI.U32 R22, R159, R152.reuse, RZ ;  /* 0x000000989f167227 */ /* 0x080fe200078e00ff */
[----:B------:R-:W-:Y:S02]  /*6080*/  SHF.R.U32.HI R23, RZ, R157, R24 ;  /* 0x0000009dff177219 */ /* 0x000fe40000011618 */
[----:B------:R-:W-:Y:S01]  /*6090*/  ISETP.NE.AND P3, PT, R74, 0x1, PT ;  /* 0x000000014a00780c */ /* 0x000fe20003f65270 */
[----:B------:R-:W-:Y:S01]  /*60a0*/  IMAD.HI.U32 R28, R75, R71, RZ ;  /* 0x000000474b1c7227 */ /* 0x000fe200078e00ff */
[----:B------:R-:W-:Y:S02]  /*60b0*/  SHF.R.U32.HI R22, RZ, R153, R22 ;  /* 0x00000099ff167219 */ /* 0x000fe40000011616 */
[----:B------:R-:W-:Y:S01]  /*60c0*/  SEL R3, R158, R23, !P0 ;  /* 0x000000179e037207 */ /* 0x000fe20004000000 */
[----:B------:R-:W-:Y:S01]  /*60d0*/  IMAD.HI.U32 R26, R77, R152, RZ ;  /* 0x000000984d1a7227 */ /* 0x000fe200078e00ff */
[----:B------:R-:W-:Y:S03]  /*60e0*/  SEL R7, R159, R22, !P3 ;  /* 0x000000169f077207 */ /* 0x000fe60005800000 */
[-C--:B------:R-:W-:Y:S01]  /*60f0*/  IMAD.HI.U32 R22, R3, R68.reuse, RZ ;  /* 0x0000004403167227 */ /* 0x080fe200078e00ff */
[----:B------:R-:W-:Y:S03]  /*6100*/  SHF.R.U32.HI R26, RZ, R153, R26 ;  /* 0x00000099ff1a7219 */ /* 0x000fe6000001161a */
[----:B------:R-:W-:Y:S01]  /*6110*/  IMAD.HI.U32 R24, R7, R68, RZ ;  /* 0x0000004407187227 */ /* 0x000fe200078e00ff */
[----:B------:R-:W-:Y:S02]  /*6120*/  @P2 SHF.R.U32.HI R3, RZ, R69, R22 ;  /* 0x00000045ff032219 */ /* 0x000fe40000011616 */
[----:B------:R-:W-:Y:S02]  /*6130*/  SHF.R.U32.HI R22, RZ, R157, R28 ;  /* 0x0000009dff167219 */ /* 0x000fe4000001161c */
[----:B------:R-:W-:Y:S01]  /*6140*/  @P2 SHF.R.U32.HI R7, RZ, R69, R24 ;  /* 0x00000045ff072219 */ /* 0x000fe20000011618 */
[C---:B------:R-:W-:Y:S01]  /*6150*/  IMAD R4, R72.reuse, R3, RZ ;  /* 0x0000000348047224 */ /* 0x040fe200078e02ff */
[----:B------:R-:W-:Y:S02]  /*6160*/  SEL R5, R75, R22, !P0 ;  /* 0x000000164b057207 */ /* 0x000fe40004000000 */
[----:B------:R-:W-:Y:S01]  /*6170*/  SEL R3, R77, R26, !P3 ;  /* 0x0000001a4d037207 */ /* 0x000fe20005800000 */
[----:B------:R-:W-:Y:S01]  /*6180*/  IMAD R6, R72, R7, RZ ;  /* 0x0000000748067224 */ /* 0x000fe200078e02ff */
[C---:B------:R-:W-:Y:S01]  /*6190*/  ISETP.GE.AND P0, PT, R5.reuse, R4, PT ;  /* 0x000000040500720c */ /* 0x040fe20003f06270 */
[----:B------:R-:W-:Y:S03]  /*61a0*/  IMAD.HI.U32 R8, R5, R68, RZ ;  /* 0x0000004405087227 */ /* 0x000fe600078e00ff */
[----:B------:R-:W-:Y:S01]  /*61b0*/  ISETP.GE.OR P0, PT, R3, R6, P0 ;  /* 0x000000060300720c */ /* 0x000fe20000706670 */
[----:B------:R-:W-:Y:S01]  /*61c0*/  IMAD.MOV R6, RZ, RZ, -R3 ;  /* 0x000000ffff067224 */ /* 0x000fe200078e0a03 */
[-C--:B------:R-:W-:Y:S03]  /*61d0*/  SHF.R.U32.HI R8, RZ, R69.reuse, R8 ;  /* 0x00000045ff087219 */ /* 0x080fe60000011608 */
[----:B------:R-:W-:Y:S01]  /*61e0*/  IMAD R77, R74, R6, R77 ;  /* 0x000000064a4d7224 */ /* 0x000fe200078e024d */
[----:B------:R-:W-:Y:S05]  /*61f0*/  SEL R9, R5, R8, !P2 ;  /* 0x0000000805097207 */ /* 0x000fea0005000000 */
[----:B------:R-:W-:Y:S02]  /*6200*/  IMAD.MOV R8, RZ, RZ, -R9 ;  /* 0x000000ffff087224 */ /* 0x000fe400078e0a09 */
[C---:B------:R-:W-:Y:S04]  /*6210*/  @!P0 IMAD.HI.U32 R4, R3.reuse, R68, RZ ;  /* 0x0000004403048227 */ /* 0x040fe800078e00ff */
[----:B------:R-:W-:Y:S01]  /*6220*/  IMAD R8, R72, R8, R5 ;  /* 0x0000000848087224 */ /* 0x000fe200078e0205 */
[----:B------:R-:W-:Y:S04]  /*6230*/  @!P0 SHF.R.U32.HI R4, RZ, R69, R4 ;  /* 0x00000045ff048219 */ /* 0x000fe80000011604 */
[----:B------:R-:W-:Y:S02]  /*6240*/  @!P0 SEL R0, R3, R4, !P2 ;  /* 0x0000000403008207 */ /* 0x000fe40005000000 */
[----:B------:R-:W-:Y:S02]  /*6250*/  IADD3 R4, PT, PT, -R5, RZ, RZ ;  /* 0x000000ff05047210 */ /* 0x000fe40007ffe1ff */
[----:B------:R-:W-:Y:S01]  /*6260*/  @!P0 IADD3 R9, PT, PT, R9, -R0, RZ ;  /* 0x8000000009098210 */ /* 0x000fe20007ffe0ff */
[----:B------:R-:W-:Y:S02]  /*6270*/  @!P0 IMAD R0, R7, R8, R0 ;  /* 0x0000000807008224 */ /* 0x000fe400078e0200 */
[----:B------:R-:W-:Y:S02]  /*6280*/  IMAD R75, R70, R4, R75 ;  /* 0x00000004464b7224 */ /* 0x000fe400078e024b */
[----:B------:R-:W-:Y:S02]  /*6290*/  @!P0 IMAD R5, R9, R72, R3 ;  /* 0x0000004809058224 */ /* 0x000fe400078e0203 */
[----:B------:R-:W-:Y:S04]  /*62a0*/  @!P0 IMAD.MOV.U32 R3, RZ, RZ, R0 ;  /* 0x000000ffff038224 */ /* 0x000fe800078e0000 */
[----:B------:R-:W-:Y:S02]  /*62b0*/  IMAD R77, R3, R74, R77 ;  /* 0x0000004a034d7224 */ /* 0x000fe400078e024d */
[----:B------:R-:W-:Y:S07]  /*62c0*/  IMAD R75, R5, R70, R75 ;  /* 0x00000046054b7224 */ /* 0x000fee00078e024b */
.L_x_120:
[----:B-1----:R-:W-:Y:S01]  /*62d0*/  @!P1 ISETP.NE.AND P0, PT, R12, 0x1, PT ;  /* 0x000000010c00980c */ /* 0x002fe20003f05270 */
[----:B------:R-:W-:Y:S01]  /*62e0*/  @!P1 IMAD.HI.U32 R4, R75, R13, RZ ;  /* 0x0000000d4b049227 */ /* 0x000fe200078e00ff */
[----:B------:R-:W-:Y:S01]  /*62f0*/  R2UR UR42, R21 ;  /* 0x00000000152a72ca */ /* 0x000fe200000e0000 */
[----:B------:R-:W-:Y:S01]  /*6300*/  BSSY.RECONVERGENT B6, `(.L_x_121) ;  /* 0x0000031000067945 */ /* 0x000fe20003800200 */
[----:B------:R-:W-:Y:S01]  /*6310*/  R2UR UR41, R20 ;  /* 0x00000000142972ca */ /* 0x000fe200000e0000 */
[----:B------:R-:W-:Y:S01]  /*6320*/  @!P1 IMAD.HI.U32 R0, R77, R14, RZ ;  /* 0x0000000e4d009227 */ /* 0x000fe200078e00ff */
[----:B------:R-:W-:Y:S02]  /*6330*/  @!P1 SHF.R.U32.HI R4, RZ, R11, R4 ;  /* 0x0000000bff049219 */ /* 0x000fe40000011604 */
[----:B------:R-:W-:Y:S01]  /*6340*/  @!P1 ISETP.NE.AND P2, PT, R10, 0x1, PT ;  /* 0x000000010a00980c */ /* 0x000fe20003f45270 */
[----:B------:R-:W-:Y:S01]  /*6350*/  VIADD R173, R173, 0x1 ;  /* 0x00000001adad7836 */ /* 0x000fe20000000000 */
[----:B------:R-:W-:Y:S02]  /*6360*/  @!P1 SEL R3, R75, R4, !P0 ;  /* 0x000000044b039207 */ /* 0x000fe40004000000 */
[----:B------:R-:W-:Y:S02]  /*6370*/  @!P1 SHF.R.U32.HI R0, RZ, R15, R0 ;  /* 0x0000000fff009219 */ /* 0x000fe40000011600 */
[----:B------:R-:W-:Y:S01]  /*6380*/  LOP3.LUT P0, RZ, R163, 0x3f0, RZ, 0xc0, !PT ;  /* 0x000003f0a3ff7812 */ /* 0x000fe2000780c0ff */
[----:B------:R-:W-:Y:S01]  /*6390*/  USHF.L.U32 UR42, UR42, 0x7, URZ ;  /* 0x000000072a2a7899 */ /* 0x000fe200080006ff */
[----:B------:R-:W-:Y:S01]  /*63a0*/  @!P1 SEL R4, R77, R0, !P2 ;  /* 0x000000004d049207 */ /* 0x000fe20005000000 */
[----:B------:R-:W-:Y:S01]  /*63b0*/  UIMAD UR41, UR41, 0xc0, URZ ;  /* 0x000000c0292978a4 */ /* 0x000fe2000f8e02ff */
[----:B------:R-:W-:Y:S03]  /*63c0*/  @P4 SHF.R.U32.HI R164, RZ, 0x10, R17 ;  /* 0x00000010ffa44819 */ /* 0x000fe60000011611 */
[----:B------:R-:W-:Y:S02]  /*63d0*/  @!P1 IMAD.IADD R0, R3, 0x1, -R4 ;  /* 0x0000000103009824 */ /* 0x000fe400078e0a04 */
[----:B------:R-:W-:Y:S02]  /*63e0*/  @!P1 IMAD.IADD R3, R4, 0x1, -R3 ;  /* 0x0000000104039824 */ /* 0x000fe400078e0a03 */
[----:B------:R-:W-:Y:S02]  /*63f0*/  @!P1 IMAD R77, R0, R10, R77 ;  /* 0x0000000a004d9224 */ /* 0x000fe400078e024d */
[----:B------:R-:W-:Y:S01]  /*6400*/  @!P1 IMAD R75, R3, R12, R75 ;  /* 0x0000000c034b9224 */ /* 0x000fe200078e024b */
[----:B------:R-:W-:Y:S06]  /*6410*/  @!P0 BRA `(.L_x_122) ;  /* 0x00000000007c8947 */ /* 0x000fec0003800000 */
[----:B------:R-:W1:Y:S01]  /*6420*/  LDCU.64 UR8, c[0x4][0x80] ;  /* 0x01001000ff0877ac */ /* 0x000e620008000a00 */
[----:B------:R-:W-:Y:S01]  /*6430*/  MOV R16, 0x0 ;  /* 0x0000000000107802 */ /* 0x000fe20000000f00 */
[----:B------:R-:W-:Y:S02]  /*6440*/  HFMA2 R12, -RZ, RZ, 0, 5.9604644775390625e-08 ;  /* 0x00000001ff0c7431 */ /* 0x000fe400000001ff */
[----:B------:R-:W-:Y:S01]  /*6450*/  IMAD.MOV.U32 R8, RZ, RZ, 0x70 ;  /* 0x00000070ff087424 */ /* 0x000fe200078e00ff */
[----:B------:R2:W3:Y:S01]  /*6460*/  LDC.64 R14, c[0x4][R16] ;  /* 0x01000000100e7b82 */ /* 0x0004e20000000a00 */
[----:B------:R-:W4:Y:S01]  /*6470*/  LDCU.64 UR6, c[0x4][0x88] ;  /* 0x01001100ff0677ac */ /* 0x000f220008000a00 */
[----:B------:R-:W-:Y:S01]  /*6480*/  IMAD.MOV.U32 R13, RZ, RZ, RZ ;  /* 0x000000ffff0d7224 */ /* 0x000fe200078e00ff */
[----:B------:R-:W2:Y:S01]  /*6490*/  LDCU.64 UR4, c[0x4][0x8] ;  /* 0x01000100ff0477ac */ /* 0x000ea20008000a00 */
[----:B-1----:R-:W-:Y:S01]  /*64a0*/  MOV R5, UR9 ;  /* 0x0000000900057c02 */ /* 0x002fe20008000f00 */
[----:B------:R-:W-:Y:S01]  /*64b0*/  IMAD.U32 R4, RZ, RZ, UR8 ;  /* 0x00000008ff047e24 */ /* 0x000fe2000f8e00ff */
[----:B----4-:R-:W-:Y:S01]  /*64c0*/  MOV R7, UR7 ;  /* 0x0000000700077c02 */ /* 0x010fe20008000f00 */
[----:B------:R-:W-:Y:S01]  /*64d0*/  IMAD.U32 R6, RZ, RZ, UR6 ;  /* 0x00000006ff067e24 */ /* 0x000fe2000f8e00ff */
[----:B--2---:R-:W-:Y:S01]  /*64e0*/  MOV R11, UR5 ;  /* 0x00000005000b7c02 */ /* 0x004fe20008000f00 */
[----:B------:R-:W-:Y:S02]  /*64f0*/  IMAD.U32 R10, RZ, RZ, UR4 ;  /* 0x00000004ff0a7e24 */ /* 0x000fe4000f8e00ff */
[----:B------:R-:W-:Y:S07]  /*6500*/  LEPC R20, `(.L_x_123) ;  /* 0x000000001014794e */ /* 0x000fee0000000000 */
[----:B---3-5:R-:W-:Y:S05]  /*6510*/  CALL.ABS.NOINC R14 ;  /* 0x000000000e007343 */ /* 0x028fea0003c00000 */
.L_x_123:
[----:B------:R-:W1:Y:S01]  /*6520*/  LDCU.64 UR8, c[0x4][0x80] ;  /* 0x01001000ff0877ac */ /* 0x000e620008000a00 */
[----:B------:R-:W2:Y:S01]  /*6530*/  LDC.64 R16, c[0x4][R16] ;  /* 0x0100000010107b82 */ /* 0x000ea20000000a00 */
[----:B------:R-:W-:Y:S02]  /*6540*/  HFMA2 R12, -RZ, RZ, 0, 5.9604644775390625e-08 ;  /* 0x00000001ff0c7431 */ /* 0x000fe400000001ff */
[----:B------:R-:W-:Y:S02]  /*6550*/  IMAD.MOV.U32 R8, RZ, RZ, 0x70 ;  /* 0x00000070ff087424 */ /* 0x000fe400078e00ff */
[----:B------:R-:W-:Y:S01]  /*6560*/  IMAD.MOV.U32 R13, RZ, RZ, RZ ;  /* 0x000000ffff0d7224 */ /* 0x000fe200078e00ff */
[----:B------:R-:W3:Y:S01]  /*6570*/  LDCU.64 UR6, c[0x4][0x88] ;  /* 0x01001100ff0677ac */ /* 0x000ee20008000a00 */
[----:B------:R-:W4:Y:S01]  /*6580*/  LDCU.64 UR4, c[0x4][0x8] ;  /* 0x01000100ff0477ac */ /* 0x000f220008000a00 */
[----:B-1----:R-:W-:Y:S02]  /*6590*/  MOV R4, UR8 ;  /* 0x0000000800047c02 */ /* 0x002fe40008000f00 */
[----:B------:R-:W-:Y:S02]  /*65a0*/  MOV R5, UR9 ;  /* 0x0000000900057c02 */ /* 0x000fe40008000f00 */
[----:B---3--:R-:W-:Y:S01]  /*65b0*/  MOV R7, UR7 ;  /* 0x0000000700077c02 */ /* 0x008fe20008000f00 */
[----:B------:R-:W-:Y:S01]  /*65c0*/  IMAD.U32 R6, RZ, RZ, UR6 ;  /* 0x00000006ff067e24 */ /* 0x000fe2000f8e00ff */
[----:B----4-:R-:W-:Y:S01]  /*65d0*/  MOV R11, UR5 ;  /* 0x00000005000b7c02 */ /* 0x010fe20008000f00 */
[----:B------:R-:W-:Y:S02]  /*65e0*/  IMAD.U32 R10, RZ, RZ, UR4 ;  /* 0x00000004ff0a7e24 */ /* 0x000fe4000f8e00ff */
[----:B------:R-:W-:Y:S07]  /*65f0*/  LEPC R20, `(.L_x_122) ;  /* 0x000000001014794e */ /* 0x000fee0000000000 */
[----:B--2---:R-:W-:Y:S05]  /*6600*/  CALL.ABS.NOINC R16 ;  /* 0x0000000010007343 */ /* 0x004fea0003c00000 */
.L_x_122:
[----:B------:R-:W-:Y:S05]  /*6610*/  BSYNC.RECONVERGENT B6 ;  /* 0x0000000000067941 */ /* 0x000fea0003800200 */
.L_x_121:
[----:B------:R-:W-:Y:S01]  /*6620*/  ISETP.NE.U32.AND P4, PT, R150, RZ, PT ;  /* 0x000000ff9600720c */ /* 0x000fe20003f85070 */
[----:B------:R-:W-:Y:S01]  /*6630*/  UISETP.NE.AND UP2, UPT, UR51, URZ, UPT ;  /* 0x000000ff3300728c */ /* 0x000fe2000bf45270 */
[----:B------:R-:W-:Y:S01]  /*6640*/  ISETP.NE.U32.AND P2, PT, RZ, UR38, PT ;  /* 0x00000026ff007c0c */ /* 0x000fe2000bf45070 */
[----:B------:R-:W-:Y:S01]  /*6650*/  UISETP.NE.U32.AND UP1, UPT, UR44, URZ, UPT ;  /* 0x000000ff2c00728c */ /* 0x000fe2000bf25070 */
[----:B------:R-:W-:Y:S01]  /*6660*/  ISETP.NE.AND.EX P4, PT, R151, RZ, PT, P4 ;  /* 0x000000ff9700720c */ /* 0x000fe20003f85340 */
[----:B------:R-:W-:Y:S01]  /*6670*/  UPLOP3.LUT UP0, UPT, UPT, UPT, UPT, 0x40, 0x4 ;  /* 0x000000000004789c */ /* 0x000fe20003f0e870 */
[----:B------:R-:W-:Y:S01]  /*6680*/  ISETP.NE.AND.EX P2, PT, RZ, UR39, PT, P2 ;  /* 0x00000027ff007c0c */ /* 0x000fe2000bf45320 */
[----:B------:R-:W-:Y:S01]  /*6690*/  UISETP.NE.AND.EX UP1, UPT, UR45, URZ, UPT, UP1 ;  /* 0x000000ff2d00728c */ /* 0x000fe2000bf25310 */
[----:B------:R-:W-:Y:S04]  /*66a0*/  PLOP3.LUT P1, PT, PT, PT, UP2, 0x80, 0x8 ;  /* 0x000000000008781c */ /* 0x000fe80003f2f028 */
[----:B------:R-:W-:Y:S06]  /*66b0*/  @UP2 UPLOP3.LUT UP0, UPT, UPT, UPT, UP1, 0x80, 0x8 ;  /* 0x000000000008289c */ /* 0x000fec0003f0f010 */
[----:B------:R-:W-:Y:S01]  /*66c0*/  PLOP3.LUT P0, PT, PT, PT, UP0, 0x80, 0x8 ;  /* 0x000000000008781c */ /* 0x000fe20003f0f008 */
[----:B------:R-:W-:Y:S01]  /*66d0*/  @!UPT UIADD3 URZ, UPT, UPT, URZ, URZ, URZ ;  /* 0x000000fffffff290 */ /* 0x000fe2000fffe0ff */
[----:B------:R-:W-:Y:S11]  /*66e0*/  BRA.U !UP1, `(.L_x_124) ;  /* 0x0000000109387547 */ /* 0x000ff6000b800000 */
[----:B------:R-:W-:Y:S01]  /*66f0*/  UISETP.NE.U32.AND UP0, UPT, UR38, URZ, UPT ;  /* 0x000000ff2600728c */ /* 0x000fe2000bf05070 */
[----:B------:R-:W-:Y:S02]  /*6700*/  HFMA2 R0, -RZ, RZ, 0, 5.9604644775390625e-08 ;  /* 0x00000001ff007431 */ /* 0x000fe400000001ff */
[----:B------:R-:W-:Y:S01]  /*6710*/  IMAD.MOV.U32 R155, RZ, RZ, 0x1 ;  /* 0x00000001ff9b7424 */ /* 0x000fe200078e00ff */
[----:B------:R-:W-:Y:S06]  /*6720*/  UISETP.NE.AND.EX UP0, UPT, UR39, URZ, UPT, UP0 ;  /* 0x000000ff2700728c */ /* 0x000fec000bf05300 */
        /* <DEDUP_REMOVED lines=9> */
[----:B-12---:R-:W-:Y:S02]  /*67c0*/  @!P3 IMAD.U32 R81, RZ, RZ, UR4 ;  /* 0x00000004ff51be24 */ /* 0x006fe4000f8e00ff */
.L_x_124:
[----:B------:R-:W-:Y:S05]  /*67d0*/  @!P4 BRA `(.L_x_125) ;  /* 0x000000000020c947 */ /* 0x000fea0003800000 */
[----:B------:R-:W-:Y:S04]  /*67e0*/  ISETP.NE.U32.AND P3, PT, R148, RZ, PT ;  /* 0x000000ff9400720c */ /* 0x000fe80003f65070 */
[----:B------:R-:W-:Y:S11]  /*67f0*/  ISETP.NE.AND.EX P3, PT, R149, RZ, PT, P3 ;  /* 0x000000ff9500720c */ /* 0x000ff60003f65330 */
[----:B------:R-:W-:Y:S02]  /*6800*/  @!UPT UIADD3 URZ, UPT, UPT, URZ, URZ, URZ ;  /* 0x000000fffffff290 */ /* 0x000fe4000fffe0ff */
[----:B------:R-:W1:Y:S01]  /*6810*/  @P3 LDC.64 R4, c[0x0][0x8a8] ;  /* 0x00022a00ff043b82 */ /* 0x000e620000000a00 */
[----:B------:R-:W-:Y:S04]  /*6820*/  @P3 IMAD R0, R150, UR36, RZ ;  /* 0x0000002496003c24 */ /* 0x000fe8000f8e02ff */
[----:B-1----:R-:W-:Y:S05]  /*6830*/  @P3 IMAD.WIDE R4, R0, 0x4, R4 ;  /* 0x0000000400043825 */ /* 0x002fea00078e0204 */
[----:B-----5:R1:W5:Y:S02]  /*6840*/  @P3 LDG.E R76, desc[UR46][R4.64] ;  /* 0x0000002e044c3981 */ /* 0x020364000c1e1900 */
[----:B-1----:R-:W2:Y:S02]  /*6850*/  @!P3 LDC R76, c[0x0][0x8a0] ;  /* 0x00022800ff4cbb82 */ /* 0x002ea40000000800 */
.L_x_125:
[----:B-----5:R-:W-:Y:S01]  /*6860*/  FSETP.NEU.AND P3, PT, R81, RZ, PT ;  /* 0x000000ff5100720b */ /* 0x020fe20003f6d000 */
[----:B------:R-:W-:Y:S01]  /*6870*/  IMAD.SHL.U32 R182, R160, 0x2, RZ ;  /* 0x00000002a0b67824 */ /* 0x000fe200078e00ff */
[----:B------:R-:W-:Y:S01]  /*6880*/  SEL R4, RZ, 0xffffffff, P2 ;  /* 0xffffffffff047807 */ /* 0x000fe20001000000 */
[----:B------:R-:W-:Y:S01]  /*6890*/  IMAD.SHL.U32 R108, R168, 0x10, RZ ;  /* 0x00000010a86c7824 */ /* 0x000fe200078e00ff */
[----:B------:R-:W-:Y:S01]  /*68a0*/  @P1 LOP3.LUT P2, RZ, R155, 0xff, RZ, 0xc0, !PT ;  /* 0x000000ff9bff1812 */ /* 0x000fe2000784c0ff */
[----:B------:R-:W-:Y:S01]  /*68b0*/  VIADD R181, R182, UR48 ;  /* 0x00000030b6b57c36 */ /* 0x000fe20008000000 */
[----:B------:R-:W-:Y:S01]  /*68c0*/  @P1 SEL R3, RZ, 0xffffffff, P3 ;  /* 0xffffffffff031807 */ /* 0x000fe20001800000 */
[----:B------:R-:W-:Y:S01]  /*68d0*/  IMAD.MOV.U32 R116, RZ, RZ, -0x10 ;  /* 0xfffffff0ff747424 */ /* 0x000fe200078e00ff */
[----:B------:R-:W-:Y:S01]  /*68e0*/  LOP3.LUT R167, R167, 0x1, RZ, 0x3c, !PT ;  /* 0x00000001a7a77812 */ /* 0x000fe200078e3cff */
[----:B------:R-:W-:Y:S01]  /*68f0*/  IMAD.SHL.U32 R110, R169, 0x10, RZ ;  /* 0x00000010a96e7824 */ /* 0x000fe200078e00ff */
[----:B------:R-:W-:Y:S01]  /*6900*/  @P0 SEL R3, R4, R3, !P2 ;  /* 0x0000000304030207 */ /* 0x000fe20005000000 */
[----:B------:R-:W-:Y:S01]  /*6910*/  IMAD.IADD R177, R181, 0x1, R108 ;  /* 0x00000001b5b17824 */ /* 0x000fe200078e026c */
[----:B------:R-:W-:Y:S01]  /*6920*/  LEA R183, R79, UR48, 0x3 ;  /* 0x000000304fb77c11 */ /* 0x000fe2000f8e18ff */
[----:B------:R-:W-:Y:S01]  /*6930*/  IMAD.IADD R180, R181, 0x1, R110 ;  /* 0x00000001b5b47824 */ /* 0x000fe200078e026e */
[----:B------:R-:W-:Y:S01]  /*6940*/  @P1 LOP3.LUT R3, R3, 0x1, RZ, 0xc0, !PT ;  /* 0x0000000103031812 */ /* 0x000fe200078ec0ff */
[--C-:B------:R-:W-:Y:S01]  /*6950*/  IMAD.IADD R175, R110, 0x1, R177.reuse ;  /* 0x000000016eaf7824 */ /* 0x100fe200078e02b1 */
[----:B------:R-:W-:Y:S01]  /*6960*/  SHF.L.U32 R0, R166, 0x1f, RZ ;  /* 0x0000001fa6007819 */ /* 0x000fe200000006ff */
[----:B------:R-:W-:Y:S01]  /*6970*/  BSSY B1, `(.L_x_126) ;  /* 0x000004a000017945 */ /* 0x000fe20003800000 */
[----:B------:R-:W-:Y:S01]  /*6980*/  ISETP.NE.U32.OR P4, PT, R3, 0x1, !P1 ;  /* 0x000000010300780c */ /* 0x000fe20004f85470 */
[----:B------:R-:W-:Y:S01]  /*6990*/  IMAD.MOV.U32 R111, RZ, RZ, 0x1 ;  /* 0x00000001ff6f7424 */ /* 0x000fe200078e00ff */
[----:B------:R-:W-:Y:S01]  /*69a0*/  PLOP3.LUT P2, PT, PT, PT, UP1, 0x80, 0x8 ;  /* 0x000000000008781c */ /* 0x000fe20003f4f018 */
[----:B------:R-:W-:Y:S01]  /*69b0*/  IMAD R78, R79, 0xc0, R2 ;  /* 0x000000c04f4e7824 */ /* 0x000fe200078e0202 */
[----:B------:R-:W-:Y:S01]  /*69c0*/  SEL R3, RZ, 0xffffffff, P3 ;  /* 0xffffffffff037807 */ /* 0x000fe20001800000 */
[----:B------:R-:W-:Y:S01]  /*69d0*/  IMAD.MOV.U32 R109, RZ, RZ, RZ ;  /* 0x000000ffff6d7224 */ /* 0x000fe200078e00ff */
[----:B------:R-:W-:Y:S02]  /*69e0*/  LOP3.LUT P3, R172, R155, 0xff, RZ, 0xc0, !PT ;  /* 0x000000ff9bac7812 */ /* 0x000fe4000786c0ff */
[----:B------:R-:W-:Y:S02]  /*69f0*/  CS2R R146, SRZ ;  /* 0x0000000000927805 */ /* 0x000fe4000001ff00 */
[----:B------:R-:W-:Y:S02]  /*6a00*/  P2R R179, PR, RZ, 0x10 ;  /* 0x00000010ffb37803 */ /* 0x000fe40000000000 */
[----:B------:R-:W-:Y:S02]  /*6a10*/  CS2R R144, SRZ ;  /* 0x0000000000907805 */ /* 0x000fe4000001ff00 */
[----:B------:R-:W-:Y:S02]  /*6a20*/  CS2R R138, SRZ ;  /* 0x00000000008a7805 */ /* 0x000fe4000001ff00 */
[----:B------:R-:W-:Y:S02]  /*6a30*/  CS2R R136, SRZ ;  /* 0x0000000000887805 */ /* 0x000fe4000001ff00 */
[----:B------:R-:W-:Y:S02]  /*6a40*/  CS2R R130, SRZ ;  /* 0x0000000000827805 */ /* 0x000fe4000001ff00 */
[----:B------:R-:W-:Y:S02]  /*6a50*/  @P4 SHF.L.U32 R5, R167, 0x1f, RZ ;  /* 0x0000001fa7054819 */ /* 0x000fe400000006ff */
[----:B------:R-:W-:Y:S02]  /*6a60*/  CS2R R128, SRZ ;  /* 0x0000000000807805 */ /* 0x000fe4000001ff00 */
[----:B------:R-:W-:Y:S02]  /*6a70*/  @P2 SEL R3, R4, R3, !P3 ;  /* 0x0000000304032207 */ /* 0x000fe40005800000 */
[----:B------:R-:W-:Y:S01]  /*6a80*/  CS2R R122, SRZ ;  /* 0x00000000007a7805 */ /* 0x000fe2000001ff00 */
[----:B------:R-:W1:Y:S01]  /*6a90*/  @P4 SYNCS.PHASECHK.TRANS64.TRYWAIT P1, [UR48+0x190], R5 ;  /* 0x00019005ff0045a7 */ /* 0x000e620008021130 */
[----:B------:R-:W-:Y:S02]  /*6aa0*/  CS2R R120, SRZ ;  /* 0x0000000000787805 */ /* 0x000fe4000001ff00 */
[----:B------:R-:W-:Y:S02]  /*6ab0*/  LOP3.LUT R3, R3, 0x1, RZ, 0xc0, !PT ;  /* 0x0000000103037812 */ /* 0x000fe400078ec0ff */
[----:B------:R-:W-:Y:S02]  /*6ac0*/  CS2R R114, SRZ ;  /* 0x0000000000727805 */ /* 0x000fe4000001ff00 */
[----:B------:R-:W-:Y:S02]  /*6ad0*/  CS2R R112, SRZ ;  /* 0x0000000000707805 */ /* 0x000fe4000001ff00 */
[----:B------:R-:W-:Y:S02]  /*6ae0*/  CS2R R106, SRZ ;  /* 0x00000000006a7805 */ /* 0x000fe4000001ff00 */
[----:B------:R-:W-:Y:S02]  /*6af0*/  ISETP.NE.U32.AND P2, PT, R3, 0x1, PT ;  /* 0x000000010300780c */ /* 0x000fe40003f45070 */
[----:B------:R-:W-:Y:S02]  /*6b00*/  CS2R R104, SRZ ;  /* 0x0000000000687805 */ /* 0x000fe4000001ff00 */
[----:B------:R-:W-:Y:S02]  /*6b10*/  CS2R R98, SRZ ;  /* 0x0000000000627805 */ /* 0x000fe4000001ff00 */
[----:B------:R-:W-:Y:S02]  /*6b20*/  CS2R R96, SRZ ;  /* 0x0000000000607805 */ /* 0x000fe4000001ff00 */
[----:B------:R-:W-:Y:S02]  /*6b30*/  P2R R117, PR, RZ, 0x4 ;  /* 0x00000004ff757803 */ /* 0x000fe40000000000 */
[----:B------:R-:W-:Y:S02]  /*6b40*/  CS2R R90, SRZ ;  /* 0x00000000005a7805 */ /* 0x000fe4000001ff00 */
[----:B------:R-:W-:Y:S02]  /*6b50*/  ISETP.NE.U32.AND P2, PT, R161, 0x1, PT ;  /* 0x00000001a100780c */ /* 0x000fe40003f45070 */
[----:B------:R-:W-:Y:S01]  /*6b60*/  CS2R R88, SRZ ;  /* 0x0000000000587805 */ /* 0x000fe2000001ff00 */
[----:B------:R3:W4:Y:S01]  /*6b70*/  SYNCS.PHASECHK.TRANS64.TRYWAIT P0, [R183+URZ+0x1f0], R0 ;  /* 0x0001f000b70075a7 */ /* 0x00072200080011ff */
[----:B------:R-:W-:Y:S05]  /*6b80*/  SEL R116, R116, 0x10, !P2 ;  /* 0x0000001074747807 */ /* 0x000fea0005000000 */
[----:B------:R-:W-:Y:S02]  /*6b90*/  IMAD.IADD R181, R181, 0x1, R116 ;  /* 0x00000001b5b57824 */ /* 0x000fe400078e0274 */
[C---:B------:R-:W-:Y:S02]  /*6ba0*/  IMAD.IADD R178, R116.reuse, 0x1, R180 ;  /* 0x0000000174b27824 */ /* 0x040fe400078e02b4 */
[C---:B------:R-:W-:Y:S02]  /*6bb0*/  IMAD.IADD R176, R116.reuse, 0x1, R177 ;  /* 0x0000000174b07824 */ /* 0x040fe400078e02b1 */
[----:B------:R-:W-:Y:S01]  /*6bc0*/  IMAD.IADD R174, R116, 0x1, R175 ;  /* 0x0000000174ae7824 */ /* 0x000fe200078e02af */
[----:B-1----:R-:W-:Y:S01]  /*6bd0*/  @P4 SEL R111, RZ, 0x1, !P1 ;  /* 0x00000001ff6f4807 */ /* 0x002fe20004800000 */
[----:B---3--:R-:W-:Y:S06]  /*6be0*/  @!P4 BRA `(.L_x_127) ;  /* 0x000000000088c947 */ /* 0x008fec0003800000 */
[----:B------:R-:W-:Y:S01]  /*6bf0*/  IMAD.MOV.U32 R147, RZ, RZ, RZ ;  /* 0x000000ffff937224 */ /* 0x000fe200078e00ff */
[----:B------:R-:W-:Y:S01]  /*6c00*/  ISETP.NE.AND P1, PT, R111, RZ, PT ;  /* 0x000000ff6f00720c */ /* 0x000fe20003f25270 */
[----:B------:R-:W-:Y:S01]  /*6c10*/  BSSY B0, `(.L_x_128) ;  /* 0x0000014000007945 */ /* 0x000fe20003800000 */
[----:B------:R-:W-:Y:S02]  /*6c20*/  CS2R R90, SRZ ;  /* 0x00000000005a7805 */ /* 0x000fe4000001ff00 */
        /* <DEDUP_REMOVED lines=13> */
[----:B------:R-:W-:Y:S01]  /*6d00*/  CS2R R144, SRZ ;  /* 0x0000000000907805 */ /* 0x000fe2000001ff00 */
[----:B------:R-:W-:Y:S06]  /*6d10*/  @P1 BRA `(.L_x_129) ;  /* 0x00000000000c1947 */ /* 0x000fec0003800000 */
[----:B------:R-:W-:Y:S04]  /*6d20*/  SHF.L.U32 R4, R167, 0x1f, RZ ;  /* 0x0000001fa7047819 */ /* 0x000fe800000006ff */
[----:B------:R-:W1:Y:S02]  /*6d30*/  SYNCS.PHASECHK.TRANS64.TRYWAIT P1, [UR48+0x190], R4 ;  /* 0x00019004ff0075a7 */ /* 0x000e640008021130 */
[----:B-1----:R-:W-:Y:S05]  /*6d40*/  @!P1 BRA `(.L_x_130) ;  /* 0x0000005000089947 */ /* 0x002fea0003800000 */
.L_x_129:
[----:B------:R-:W-:Y:S05]  /*6d50*/  BSYNC B0 ;  /* 0x0000000000007941 */ /* 0x000fea0003800000 */
.L_x_128:
[----:B------:R-:W-:Y:S01]  /*6d60*/  ISETP.NE.AND P1, PT, R117, RZ, PT ;  /* 0x000000ff7500720c */ /* 0x000fe20003f25270 */
[----:B------:R-:W-:Y:S11]  /*6d70*/  HFMA2 R109, -RZ, RZ, 0, 5.9604644775390625e-08 ;  /* 0x00000001ff6d7431 */ /* 0x000ff600000001ff */
[----:B------:R-:W-:Y:S01]  /*6d80*/  @!UPT UIADD3 URZ, UPT, UPT, URZ, URZ, URZ ;  /* 0x000000fffffff290 */ /* 0x000fe2000fffe0ff */
[----:B------:R3:W1:Y:S04]  /*6d90*/  @P1 LDS.128 R88, [R182+UR48+0x400] ;  /* 0x00040030b6581984 */ /* 0x0006680008000c00 */
[----:B------:R3:W1:Y:S04]  /*6da0*/  @P1 LDS.128 R96, [R181+0x400] ;  /* 0x00040000b5601984 */ /* 0x0006680000000c00 */
[----:B------:R3:W1:Y:S04]  /*6db0*/  @P1 LDS.128 R104, [R180+0x400] ;  /* 0x00040000b4681984 */ /* 0x0006680000000c00 */
[----:B------:R3:W1:Y:S04]  /*6dc0*/  @P1 LDS.128 R112, [R178+0x400] ;  /* 0x00040000b2701984 */ /* 0x0006680000000c00 */
[----:B------:R3:W1:Y:S04]  /*6dd0*/  @P1 LDS.128 R120, [R177+0x400] ;  /* 0x00040000b1781984 */ /* 0x0006680000000c00 */
[----:B------:R3:W1:Y:S04]  /*6de0*/  @P1 LDS.128 R128, [R176+0x400] ;  /* 0x00040000b0801984 */ /* 0x0006680000000c00 */
[----:B------:R3:W1:Y:S04]  /*6df0*/  @P1 LDS.128 R136, [R175+0x400] ;  /* 0x00040000af881984 */ /* 0x0006680000000c00 */
[----:B------:R3:W1:Y:S02]  /*6e00*/  @P1 LDS.128 R144, [R174+0x400] ;  /* 0x00040000ae901984 */ /* 0x0006640000000c00 */
.L_x_127:
[----:B------:R-:W-:Y:S05]  /*6e10*/  BSYNC B1 ;  /* 0x0000000000017941 */ /* 0x000fea0003800000 */
.L_x_126:
[----:B-1----:R-:W-:Y:S04]  /*6e20*/  SHF.R.U32.HI R3, RZ, 0x15, R78 ;  /* 0x00000015ff037819 */ /* 0x002fe8000001164e */
[----:B------:R-:W-:Y:S01]  /*6e30*/  LOP3.LUT P1, RZ, R3, 0x3, R162, 0x48, !PT ;  /* 0x0000000303ff7812 */ /* 0x000fe200078248a2 */
[----:B------:R-:W-:Y:S01]  /*6e40*/  @!UPT UIADD3 URZ, UPT, UPT, URZ, URZ, URZ ;  /* 0x000000fffffff290 */ /* 0x000fe2000fffe0ff */
[----:B----4-:R-:W-:Y:S11]  /*6e50*/  @P0 BRA `(.L_x_131) ;  /* 0x0000000000080947 */ /* 0x010ff60003800000 */
[----:B------:R-:W1:Y:S02]  /*6e60*/  SYNCS.PHASECHK.TRANS64.TRYWAIT P0, [R183+URZ+0x1f0], R0 ;  /* 0x0001f000b70075a7 */ /* 0x000e6400080011ff */
[----:B-1----:R-:W-:Y:S05]  /*6e70*/  @!P0 BRA `(.L_x_132) ;  /* 0x0000004c00d48947 */ /* 0x002fea0003800000 */
.L_x_131:
[----:B------:R-:W-:Y:S05]  /*6e80*/  @!P1 BRA `(.L_x_133) ;  /* 0x0000000000409947 */ /* 0x000fea0003800000 */
[----:B------:R-:W4:Y:S01]  /*6e90*/  LDCU.64 UR8, c[0x4][0x70] ;  /* 0x01000e00ff0877ac */ /* 0x000f220008000a00 */
[----:B------:R-:W-:Y:S01]  /*6ea0*/  MOV R15, 0x0 ;  /* 0x00000000000f7802 */ /* 0x000fe20000000f00 */
[----:B------:R-:W-:Y:S02]  /*6eb0*/  HFMA2 R12, -RZ, RZ, 0, 5.9604644775390625e-08 ;  /* 0x00000001ff0c7431 */ /* 0x000fe400000001ff */
[----:B------:R-:W-:Y:S02]  /*6ec0*/  IMAD.MOV.U32 R8, RZ, RZ, 0x192 ;  /* 0x00000192ff087424 */ /* 0x000fe400078e00ff */
[----:B------:R-:W-:Y:S01]  /*6ed0*/  IMAD.MOV.U32 R13, RZ, RZ, RZ ;  /* 0x000000ffff0d7224 */ /* 0x000fe200078e00ff */
[----:B------:R-:W5:Y:S01]  /*6ee0*/  LDCU.64 UR6, c[0x4][0x78] ;  /* 0x01000f00ff0677ac */ /* 0x000f620008000a00 */
[----:B------:R-:W1:Y:S01]  /*6ef0*/  LDC.64 R14, c[0x4][R15] ;  /* 0x010000000f0e7b82 */ /* 0x000e620000000a00 */
[----:B------:R-:W2:Y:S01]  /*6f00*/  LDCU.64 UR4, c[0x4][0x10] ;  /* 0x01000200ff0477ac */ /* 0x000ea20008000a00 */
[----:B----4-:R-:W-:Y:S01]  /*6f10*/  MOV R5, UR9 ;  /* 0x0000000900057c02 */ /* 0x010fe20008000f00 */
[----:B------:R-:W-:Y:S01]  /*6f20*/  IMAD.U32 R4, RZ, RZ, UR8 ;  /* 0x00000008ff047e24 */ /* 0x000fe2000f8e00ff */
[----:B-----5:R-:W-:Y:S01]  /*6f30*/  MOV R7, UR7 ;  /* 0x0000000700077c02 */ /* 0x020fe20008000f00 */
[----:B------:R-:W-:Y:S01]  /*6f40*/  IMAD.U32 R6, RZ, RZ, UR6 ;  /* 0x00000006ff067e24 */ /* 0x000fe2000f8e00ff */
[----:B--2---:R-:W-:Y:S01]  /*6f50*/  MOV R11, UR5 ;  /* 0x00000005000b7c02 */ /* 0x004fe20008000f00 */
[----:B------:R-:W-:Y:S02]  /*6f60*/  IMAD.U32 R10, RZ, RZ, UR4 ;  /* 0x00000004ff0a7e24 */ /* 0x000fe4000f8e00ff */
[----:B------:R-:W-:Y:S07]  /*6f70*/  LEPC R20, `(.L_x_133) ;  /* 0x000000001014794e */ /* 0x000fee0000000000 */
[----:B-1-3--:R-:W-:Y:S05]  /*6f80*/  CALL.ABS.NOINC R14 ;  /* 0x000000000e007343 */ /* 0x00afea0003c00000 */
.L_x_133:
[----:B------:R-:W-:Y:S01]  /*6f90*/  SHF.L.U32 R80, R88, 0x10, RZ ;  /* 0x0000001058507819 */ /* 0x000fe200000006ff */
[----:B------:R-:W-:Y:S05]  /*6fa0*/  WARPSYNC.ALL ;  /* 0x0000000000007948 */ /* 0x000fea0003800000 */
[----:B------:R-:W-:Y:S01]  /*6fb0*/  R2UR UR4, R78 ;  /* 0x000000004e0472ca */ /* 0x000fe200000e0000 */
[----:B------:R-:W-:Y:S01]  /*6fc0*/  BSSY.RECONVERGENT B0, `(.L_x_134) ;  /* 0x00000fc000007945 */ /* 0x000fe20003800200 */
[----:B------:R-:W-:Y:S02]  /*6fd0*/  LOP3.LUT R82, R88, 0xffff0000, RZ, 0xc0, !PT ;  /* 0xffff000058527812 */ /* 0x000fe400078ec0ff */
[----:B------:R-:W-:Y:S02]  /*6fe0*/  SHF.L.U32 R83, R89, 0x10, RZ ;  /* 0x0000001059537819 */ /* 0x000fe400000006ff */
[C---:B------:R-:W-:Y:S02]  /*6ff0*/  SHF.L.U32 R85, R107.reuse, 0x10, RZ ;  /* 0x000000106b557819 */ /* 0x040fe400000006ff */
[----:B------:R-:W-:Y:S02]  /*7000*/  LOP3.LUT R84, R107, 0xffff0000, RZ, 0xc0, !PT ;  /* 0xffff00006b547812 */ /* 0x000fe400078ec0ff */
[----:B------:R-:W-:Y:S03]  /*7010*/  ISETP.NE.AND P0, PT, R170, RZ, PT ;  /* 0x000000ffaa00720c */ /* 0x000fe60003f05270 */
[----:B------:R-:W1:Y:S02]  /*7020*/  LDTM.x64 R4, tmem[UR4] ;  /* 0x00000004000479ee */ /* 0x000e640008340000 */
[C---:B-12---:R-:W-:Y:S01]  /*7030*/  FMUL R0, R76.reuse, R4 ;  /* 0x000000044c007220 */ /* 0x046fe20000400000 */
[C---:B------:R-:W-:Y:S01]  /*7040*/  FMUL R3, R76.reuse, R5 ;  /* 0x000000054c037220 */ /* 0x040fe20000400000 */
[C---:B------:R-:W-:Y:S01]  /*7050*/  FMUL R6, R76.reuse, R6 ;  /* 0x000000064c067220 */ /* 0x040fe20000400000 */
[----:B------:R-:W-:Y:S01]  /*7060*/  FMUL R7, R76, R7 ;  /* 0x000000074c077220 */ /* 0x000fe20000400000 */
[----:B------:R-:W-:Y:S01]  /*7070*/  FFMA R0, R81, R80, R0 ;  /* 0x0000005051007223 */ /* 0x000fe20000000000 */
[----:B------:R-:W-:Y:S01]  /*7080*/  LOP3.LUT R80, R89, 0xffff0000, RZ, 0xc0, !PT ;  /* 0xffff000059507812 */ /* 0x000fe200078ec0ff */
[----:B------:R-:W-:Y:S01]  /*7090*/  FFMA R3, R81, R82, R3 ;  /* 0x0000005251037223 */ /* 0x000fe20000000003 */
[----:B------:R-:W-:Y:S01]  /*70a0*/  LOP3.LUT R82, R91, 0xffff0000, RZ, 0xc0, !PT ;  /* 0xffff00005b527812 */ /* 0x000fe200078ec0ff */
[----:B------:R-:W-:Y:S01]  /*70b0*/  FFMA R6, R81, R83, R6 ;  /* 0x0000005351067223 */ /* 0x000fe20000000006 */
[----:B------:R-:W-:Y:S01]  /*70c0*/  SHF.L.U32 R83, R90, 0x10, RZ ;  /* 0x000000105a537819 */ /* 0x000fe200000006ff */
[----:B------:R-:W-:Y:S01]  /*70d0*/  FMUL R4, R76, R8 ;  /* 0x000000084c047220 */ /* 0x000fe20000400000 */
[----:B------:R-:W-:Y:S01]  /*70e0*/  F2FP.BF16.F32.PACK_AB R92, R3, R0 ;  /* 0x00000000035c723e */ /* 0x000fe200000010ff */
[C---:B------:R-:W-:Y:S01]  /*70f0*/  FFMA R7, R81.reuse, R80, R7 ;  /* 0x0000005051077223 */ /* 0x040fe20000000007 */
[----:B------:R-:W-:Y:S01]  /*7100*/  LOP3.LUT R80, R90, 0xffff0000, RZ, 0xc0, !PT ;  /* 0xffff00005a507812 */ /* 0x000fe200078ec0ff */
[----:B------:R-:W-:Y:S01]  /*7110*/  FFMA R4, R81, R83, R4 ;  /* 0x0000005351047223 */ /* 0x000fe20000000004 */
[----:B------:R-:W-:Y:S01]  /*7120*/  SHF.L.U32 R83, R91, 0x10, RZ ;  /* 0x000000105b537819 */ /* 0x000fe200000006ff */
[C---:B------:R-:W-:Y:S01]  /*7130*/  FMUL R5, R76.reuse, R9 ;  /* 0x000000094c057220 */ /* 0x040fe20000400000 */
[----:B------:R-:W-:Y:S01]  /*7140*/  F2FP.BF16.F32.PACK_AB R93, R7, R6 ;  /* 0x00000006075d723e */ /* 0x000fe200000010ff */
[C---:B------:R-:W-:Y:S01]  /*7150*/  FMUL R10, R76.reuse, R10 ;  /* 0x0000000a4c0a7220 */ /* 0x040fe20000400000 */
[----:B------:R-:W-:Y:S01]  /*7160*/  FMUL R11, R76, R11 ;  /* 0x0000000b4c0b7220 */ /* 0x000fe20000400000 */
[C---:B------:R-:W-:Y:S01]  /*7170*/  FFMA R5, R81.reuse, R80, R5 ;  /* 0x0000005051057223 */ /* 0x040fe20000000005 */
[----:B------:R-:W-:Y:S01]  /*7180*/  SHF.L.U32 R80, R96, 0x10, RZ ;  /* 0x0000001060507819 */ /* 0x000fe200000006ff */
[----:B------:R-:W-:Y:S01]  /*7190*/  FFMA R10, R81, R83, R10 ;  /* 0x00000053510a7223 */ /* 0x000fe2000000000a */
[----:B------:R-:W-:Y:S01]  /*71a0*/  SHF.L.U32 R83, R98, 0x10, RZ ;  /* 0x0000001062537819 */ /* 0x000fe200000006ff */
[----:B------:R-:W-:Y:S01]  /*71b0*/  FMUL R8, R76, R12 ;  /* 0x0000000c4c087220 */ /* 0x000fe20000400000 */
[----:B------:R-:W-:Y:S01]  /*71c0*/  F2FP.BF16.F32.PACK_AB R94, R5, R4 ;  /* 0x00000004055e723e */ /* 0x000fe200000010ff */
[C---:B------:R-:W-:Y:S01]  /*71d0*/  FFMA R11, R81.reuse, R82, R11 ;  /* 0x00000052510b7223 */ /* 0x040fe2000000000b */
[----:B------:R-:W-:Y:S01]  /*71e0*/  LOP3.LUT R82, R96, 0xffff0000, RZ, 0xc0, !PT ;  /* 0xffff000060527812 */ /* 0x000fe200078ec0ff */
[C---:B------:R-:W-:Y:S01]  /*71f0*/  FMUL R9, R76.reuse, R13 ;  /* 0x0000000d4c097220 */ /* 0x040fe20000400000 */
[----:B------:R-:W-:Y:S01]  /*7200*/  FFMA R8, R81, R80, R8 ;  /* 0x0000005051087223 */ /* 0x000fe20000000008 */
[----:B------:R-:W-:Y:S01]  /*7210*/  SHF.L.U32 R80, R97, 0x10, RZ ;  /* 0x0000001061507819 */ /* 0x000fe200000006ff */
[C---:B------:R-:W-:Y:S01]  /*7220*/  FMUL R14, R76.reuse, R14 ;  /* 0x0000000e4c0e7220 */ /* 0x040fe20000400000 */
[----:B------:R-:W-:Y:S01]  /*7230*/  F2FP.BF16.F32.PACK_AB R95, R11, R10 ;  /* 0x0000000a0b5f723e */ /* 0x000fe200000010ff */
[----:B------:R-:W-:Y:S01]  /*7240*/  FFMA R9, R81, R82, R9 ;  /* 0x0000005251097223 */ /* 0x000fe20000000009 */
[----:B------:R-:W-:Y:S01]  /*7250*/  LOP3.LUT R82, R97, 0xffff0000, RZ, 0xc0, !PT ;  /* 0xffff000061527812 */ /* 0x000fe200078ec0ff */
[----:B------:R-:W-:Y:S01]  /*7260*/  FMUL R15, R76, R15 ;  /* 0x0000000f4c0f7220 */ /* 0x000fe20000400000 */
[----:B------:R-:W-:Y:S01]  /*7270*/  FFMA R14, R81, R80, R14 ;  /* 0x00000050510e7223 */ /* 0x000fe2000000000e */
[----:B------:R-:W-:Y:S01]  /*7280*/  LOP3.LUT R80, R98, 0xffff0000, RZ, 0xc0, !PT ;  /* 0xffff000062507812 */ /* 0x000fe200078ec0ff */
[C---:B------:R-:W-:Y:S01]  /*7290*/  FMUL R12, R76.reuse, R16 ;  /* 0x000000104c0c7220 */ /* 0x040fe20000400000 */
[----:B------:R-:W-:Y:S01]  /*72a0*/  F2FP.BF16.F32.PACK_AB R100, R9, R8 ;  /* 0x000000080964723e */ /* 0x000fe200000010ff */
[----:B------:R-:W-:Y:S01]  /*72b0*/  FMUL R13, R76, R17 ;  /* 0x000000114c0d7220 */ /* 0x000fe20000400000 */
[----:B------:R-:W-:Y:S01]  /*72c0*/  FFMA R15, R81, R82, R15 ;  /* 0x00000052510f7223 */ /* 0x000fe2000000000f */
[----:B------:R-:W-:Y:S01]  /*72d0*/  LOP3.LUT R82, R99, 0xffff0000, RZ, 0xc0, !PT ;  /* 0xffff000063527812 */ /* 0x000fe200078ec0ff */
[----:B------:R-:W-:Y:S01]  /*72e0*/  FFMA R12, R81, R83, R12 ;  /* 0x00000053510c7223 */ /* 0x000fe2000000000c */
[----:B------:R-:W-:Y:S01]  /*72f0*/  SHF.L.U32 R83, R99, 0x10, RZ ;  /* 0x0000001063537819 */ /* 0x000fe200000006ff */
[----:B------:R-:W-:Y:S01]  /*7300*/  FFMA R13, R81, R80, R13 ;  /* 0x00000050510d7223 */ /* 0x000fe2000000000d */
[----:B------:R-:W-:Y:S01]  /*7310*/  SHF.L.U32 R80, R104, 0x10, RZ ;  /* 0x0000001068507819 */ /* 0x000fe200000006ff */
[C---:B------:R-:W-:Y:S01]  /*7320*/  FMUL R18, R76.reuse, R18 ;  /* 0x000000124c127220 */ /* 0x040fe20000400000 */
[----:B------:R-:W-:Y:S01]  /*7330*/  F2FP.BF16.F32.PACK_AB R101, R15, R14 ;  /* 0x0000000e0f65723e */ /* 0x000fe200000010ff */
[C---:B------:R-:W-:Y:S01]  /*7340*/  FMUL R19, R76.reuse, R19 ;  /* 0x000000134c137220 */ /* 0x040fe20000400000 */
[----:B------:R-:W-:Y:S01]  /*7350*/  F2FP.BF16.F32.PACK_AB R102, R13, R12 ;  /* 0x0000000c0d66723e */ /* 0x000fe200000010ff */
[----:B------:R-:W-:Y:S01]  /*7360*/  FMUL R16, R76, R20 ;  /* 0x000000144c107220 */ /* 0x000fe20000400000 */
[C---:B------:R-:W-:Y:S01]  /*7370*/  FFMA R18, R81.reuse, R83, R18 ;  /* 0x0000005351127223 */ /* 0x040fe20000000012 */
[----:B------:R-:W-:Y:S01]  /*7380*/  SHF.L.U32 R83, R106, 0x10, RZ ;  /* 0x000000106a537819 */ /* 0x000fe200000006ff */
        /* <DEDUP_REMOVED lines=9> */
[----:B------:R-:W-:Y:S01]  /*7420*/  LOP3.LUT R82, R106, 0xffff0000, RZ, 0xc0, !PT ;  /* 0xffff00006a527812 */ /* 0x000fe200078ec0ff */
[----:B------:R-:W-:Y:S01]  /*7430*/  FFMA R22, R81, R80, R22 ;  /* 0x0000005051167223 */ /* 0x000fe20000000016 */
[----:B------:R-:W-:Y:S01]  /*7440*/  LOP3.LUT R80, R105, 0xffff0000, RZ, 0xc0, !PT ;  /* 0xffff000069507812 */ /* 0x000fe200078ec0ff */
[C---:B------:R-:W-:Y:S01]  /*7450*/  FMUL R20, R76.reuse, R24 ;  /* 0x000000184c147220 */ /* 0x040fe20000400000 */
[----:B------:R-:W-:Y:S01]  /*7460*/  F2FP.BF16.F32.PACK_AB R124, R17, R16 ;  /* 0x00000010117c723e */ /* 0x000fe200000010ff */
[C---:B------:R-:W-:Y:S01]  /*7470*/  FMUL R21, R76.reuse, R25 ;  /* 0x000000194c157220 */ /* 0x040fe20000400000 */
[----:B------:R-:W-:Y:S01]  /*7480*/  FMUL R26, R76, R26 ;  /* 0x0000001a4c1a7220 */ /* 0x000fe20000400000 */
[C---:B------:R-:W-:Y:S01]  /*7490*/  FFMA R23, R81.reuse, R80, R23 ;  /* 0x0000005051177223 */ /* 0x040fe20000000017 */
[----:B------:R-:W-:Y:S01]  /*74a0*/  SHF.L.U32 R80, R112, 0x10, RZ ;  /* 0x0000001070507819 */ /* 0x000fe200000006ff */
[C---:B------:R-:W-:Y:S01]  /*74b0*/  FMUL R27, R76.reuse, R27 ;  /* 0x0000001b4c1b7220 */ /* 0x040fe20000400000 */
        /* <DEDUP_REMOVED lines=8> */
[----:B------:R-:W-:Y:S01]  /*7540*/  FFMA R27, R81, R84, R27 ;  /* 0x00000054511b7223 */ /* 0x000fe2000000001b */
[----:B------:R-:W-:Y:S01]  /*7550*/  F2FP.BF16.F32.PACK_AB R126, R21, R20 ;  /* 0x00000014157e723e */ /* 0x000fe200000010ff */
[----:B------:R-:W-:Y:S01]  /*7560*/  FFMA R24, R81, R80, R24 ;  /* 0x0000005051187223 */ /* 0x000fe20000000018 */
[----:B------:R-:W-:Y:S01]  /*7570*/  LOP3.LUT R80, R113, 0xffff0000, RZ, 0xc0, !PT ;  /* 0xffff000071507812 */ /* 0x000fe200078ec0ff */
[C---:B------:R-:W-:Y:S01]  /*7580*/  FMUL R25, R76.reuse, R29 ;  /* 0x0000001d4c197220 */ /* 0x040fe20000400000 */
[----:B------:R-:W-:Y:S01]  /*7590*/  F2FP.BF16.F32.PACK_AB R127, R27, R26 ;  /* 0x0000001a1b7f723e */ /* 0x000fe200000010ff */
[C---:B------:R-:W-:Y:S01]  /*75a0*/  FMUL R30, R76.reuse, R30 ;  /* 0x0000001e4c1e7220 */ /* 0x040fe20000400000 */
[----:B------:R-:W-:Y:S01]  /*75b0*/  LOP3.LUT R84, R147, 0xffff0000, RZ, 0xc0, !PT ;  /* 0xffff000093547812 */ /* 0x000fe200078ec0ff */
[----:B------:R-:W-:Y:S01]  /*75c0*/  FMUL R31, R76, R31 ;  /* 0x0000001f4c1f7220 */ /* 0x000fe20000400000 */
[----:B------:R-:W-:Y:S01]  /*75d0*/  FFMA R25, R81, R82, R25 ;  /* 0x0000005251197223 */ /* 0x000fe20000000019 */
[----:B------:R-:W-:Y:S01]  /*75e0*/  LOP3.LUT R82, R115, 0xffff0000, RZ, 0xc0, !PT ;  /* 0xffff000073527812 */ /* 0x000fe200078ec0ff */
[C---:B------:R-:W-:Y:S01]  /*75f0*/  FFMA R30, R81.reuse, R83, R30 ;  /* 0x00000053511e7223 */ /* 0x040fe2000000001e */
[C---:B------:R-:W-:Y:S01]  /*7600*/  SHF.L.U32 R83, R114.reuse, 0x10, RZ ;  /* 0x0000001072537819 */ /* 0x040fe200000006ff */
[C---:B------:R-:W-:Y:S01]  /*7610*/  FFMA R31, R81.reuse, R80, R31 ;  /* 0x00000050511f7223 */ /* 0x040fe2000000001f */
[----:B------:R-:W-:Y:S01]  /*7620*/  LOP3.LUT R80, R114, 0xffff0000, RZ, 0xc0, !PT ;  /* 0xffff000072507812 */ /* 0x000fe200078ec0ff */
[C---:B------:R-:W-:Y:S01]  /*7630*/  FMUL R28, R76.reuse, R32 ;  /* 0x000000204c1c7220 */ /* 0x040fe20000400000 */
[C---:B------:R-:W-:Y:S01]  /*7640*/  FMUL R29, R76.reuse, R33 ;  /* 0x000000214c1d7220 */ /* 0x040fe20000400000 */
[C---:B------:R-:W-:Y:S01]  /*7650*/  FMUL R34, R76.reuse, R34 ;  /* 0x000000224c227220 */ /* 0x040fe20000400000 */
[----:B------:R-:W-:Y:S01]  /*7660*/  FMUL R35, R76, R35 ;  /* 0x000000234c237220 */ /* 0x000fe20000400000 */
[----:B------:R-:W-:Y:S01]  /*7670*/  FFMA R28, R81, R83, R28 ;  /* 0x00000053511c7223 */ /* 0x000fe2000000001c */
[----:B------:R-:W-:Y:S01]  /*7680*/  SHF.L.U32 R83, R121, 0x10, RZ ;  /* 0x0000001079537819 */ /* 0x000fe200000006ff */
[C---:B------:R-:W-:Y:S01]  /*7690*/  FFMA R29, R81.reuse, R80, R29 ;  /* 0x00000050511d7223 */ /* 0x040fe2000000001d */
[C---:B------:R-:W-:Y:S01]  /*76a0*/  SHF.L.U32 R80, R120.reuse, 0x10, RZ ;  /* 0x0000001078507819 */ /* 0x040fe200000006ff */
[----:B------:R-:W-:Y:S01]  /*76b0*/  FFMA R34, R81, R85, R34 ;  /* 0x0000005551227223 */ /* 0x000fe20000000022 */
[----:B------:R-:W-:Y:S01]  /*76c0*/  SHF.L.U32 R85, R123, 0x10, RZ ;  /* 0x000000107b557819 */ /* 0x000fe200000006ff */
[C---:B------:R-:W-:Y:S01]  /*76d0*/  FFMA R35, R81.reuse, R82, R35 ;  /* 0x0000005251237223 */ /* 0x040fe20000000023 */
[----:B------:R-:W-:Y:S01]  /*76e0*/  LOP3.LUT R82, R120, 0xffff0000, RZ, 0xc0, !PT ;  /* 0xffff000078527812 */ /* 0x000fe200078ec0ff */
[C---:B------:R-:W-:Y:S01]  /*76f0*/  FMUL R32, R76.reuse, R36 ;  /* 0x000000244c207220 */ /* 0x040fe20000400000 */
[C---:B------:R-:W-:Y:S01]  /*7700*/  FMUL R33, R76.reuse, R37 ;  /* 0x000000254c217220 */ /* 0x040fe20000400000 */
[----:B------:R-:W-:Y:S01]  /*7710*/  FMUL R38, R76, R38 ;  /* 0x000000264c267220 */ /* 0x000fe20000400000 */
[----:B------:R1:W-:Y:S01]  /*7720*/  STS.128 [R182+UR48+0x400], R92 ;  /* 0x0004005cb6007988 */ /* 0x0003e20008000c30 */
[----:B------:R-:W-:Y:S01]  /*7730*/  FFMA R32, R81, R80, R32 ;  /* 0x0000005051207223 */ /* 0x000fe20000000020 */
[----:B------:R-:W-:Y:S01]  /*7740*/  LOP3.LUT R80, R121, 0xffff0000, RZ, 0xc0, !PT ;  /* 0xffff000079507812 */ /* 0x000fe200078ec0ff */
[C---:B------:R-:W-:Y:S01]  /*7750*/  FFMA R33, R81.reuse, R82, R33 ;  /* 0x0000005251217223 */ /* 0x040fe20000000021 */
[----:B------:R-:W-:Y:S01]  /*7760*/  LOP3.LUT R82, R122, 0xffff0000, RZ, 0xc0, !PT ;  /* 0xffff00007a527812 */ /* 0x000fe200078ec0ff */
[----:B------:R-:W-:Y:S01]  /*7770*/  FMUL R39, R76, R39 ;  /* 0x000000274c277220 */ /* 0x000fe20000400000 */
[C---:B------:R-:W-:Y:S01]  /*7780*/  FFMA R38, R81.reuse, R83, R38 ;  /* 0x0000005351267223 */ /* 0x040fe20000000026 */
[----:B------:R-:W-:Y:S01]  /*7790*/  SHF.L.U32 R83, R122, 0x10, RZ ;  /* 0x000000107a537819 */ /* 0x000fe200000006ff */
[C---:B------:R-:W-:Y:S01]  /*77a0*/  FMUL R36, R76.reuse, R40 ;  /* 0x000000284c247220 */ /* 0x040fe20000400000 */
[----:B------:R-:W-:Y:S01]  /*77b0*/  FFMA R39, R81, R80, R39 ;  /* 0x0000005051277223 */ /* 0x000fe20000000027 */
[----:B------:R-:W-:Y:S01]  /*77c0*/  LOP3.LUT R80, R123, 0xffff0000, RZ, 0xc0, !PT ;  /* 0xffff00007b507812 */ /* 0x000fe200078ec0ff */
[C---:B------:R-:W-:Y:S01]  /*77d0*/  FMUL R37, R76.reuse, R41 ;  /* 0x000000294c257220 */ /* 0x040fe20000400000 */
[C---:B------:R-:W-:Y:S01]  /*77e0*/  FMUL R42, R76.reuse, R42 ;  /* 0x0000002a4c2a7220 */ /* 0x040fe20000400000 */
[----:B------:R-:W-:Y:S01]  /*77f0*/  FMUL R43, R76, R43 ;  /* 0x0000002b4c2b7220 */ /* 0x000fe20000400000 */
[C---:B------:R-:W-:Y:S01]  /*7800*/  FFMA R36, R81.reuse, R83, R36 ;  /* 0x0000005351247223 */ /* 0x040fe20000000024 */
[C---:B------:R-:W-:Y:S01]  /*7810*/  SHF.L.U32 R83, R128.reuse, 0x10, RZ ;  /* 0x0000001080537819 */ /* 0x040fe200000006ff */
[----:B------:R2:W-:Y:S01]  /*7820*/  STS.128 [R181+0x400], R100 ;  /* 0x00040064b5007388 */ /* 0x0005e20000000c00 */
[----:B------:R-:W-:Y:S01]  /*7830*/  FFMA R37, R81, R82, R37 ;  /* 0x0000005251257223 */ /* 0x000fe20000000025 */
[----:B------:R-:W-:Y:S01]  /*7840*/  LOP3.LUT R82, R129, 0xffff0000, RZ, 0xc0, !PT ;  /* 0xffff000081527812 */ /* 0x000fe200078ec0ff */
[----:B------:R-:W-:Y:S01]  /*7850*/  FFMA R42, R81, R85, R42 ;  /* 0x00000055512a7223 */ /* 0x000fe2000000002a */
[----:B------:R-:W-:Y:S01]  /*7860*/  SHF.L.U32 R85, R129, 0x10, RZ ;  /* 0x0000001081557819 */ /* 0x000fe200000006ff */
        /* <DEDUP_REMOVED lines=8> */
[----:B------:R4:W-:Y:S01]  /*78f0*/  STS.128 [R180+0x400], R124 ;  /* 0x0004007cb4007388 */ /* 0x0009e20000000c00 */
[C---:B------:R-:W-:Y:S01]  /*7900*/  FFMA R41, R81.reuse, R80, R41 ;  /* 0x0000005051297223 */ /* 0x040fe20000000029 */
[C---:B------:R-:W-:Y:S01]  /*7910*/  SHF.L.U32 R80, R130.reuse, 0x10, RZ ;  /* 0x0000001082507819 */ /* 0x040fe200000006ff */
[----:B------:R-:W-:Y:S01]  /*7920*/  FFMA R46, R81, R85, R46 ;  /* 0x00000055512e7223 */ /* 0x000fe2000000002e */
[----:B------:R-:W-:Y:S01]  /*7930*/  SHF.L.U32 R85, R137, 0x10, RZ ;  /* 0x0000001089557819 */ /* 0x000fe200000006ff */
[----:B------:R-:W-:Y:S01]  /*7940*/  FFMA R47, R81, R82, R47 ;  /* 0x00000052512f7223 */ /* 0x000fe2000000002f */
[----:B------:R-:W-:Y:S01]  /*7950*/  LOP3.LUT R82, R130, 0xffff0000, RZ, 0xc0, !PT ;  /* 0xffff000082527812 */ /* 0x000fe200078ec0ff */
[C---:B------:R-:W-:Y:S01]  /*7960*/  FMUL R44, R76.reuse, R48 ;  /* 0x000000304c2c7220 */ /* 0x040fe20000400000 */
[----:B-1----:R-:W-:Y:S01]  /*7970*/  F2FP.BF16.F32.PACK_AB R92, R25, R24 ;  /* 0x00000018195c723e */ /* 0x002fe200000010ff */
[C---:B------:R-:W-:Y:S01]  /*7980*/  FMUL R45, R76.reuse, R49 ;  /* 0x000000314c2d7220 */ /* 0x040fe20000400000 */
[----:B------:R-:W-:Y:S01]  /*7990*/  F2FP.BF16.F32.PACK_AB R93, R31, R30 ;  /* 0x0000001e1f5d723e */ /* 0x000fe200000010ff */
[----:B------:R-:W-:Y:S01]  /*79a0*/  FMUL R50, R76, R50 ;  /* 0x000000324c327220 */ /* 0x000fe20000400000 */
[----:B------:R-:W-:Y:S01]  /*79b0*/  F2FP.BF16.F32.PACK_AB R94, R29, R28 ;  /* 0x0000001c1d5e723e */ /* 0x000fe200000010ff */
[----:B------:R-:W-:Y:S01]  /*79c0*/  FFMA R44, R81, R80, R44 ;  /* 0x00000050512c7223 */ /* 0x000fe2000000002c */
[----:B------:R-:W-:Y:S01]  /*79d0*/  LOP3.LUT R80, R131, 0xffff0000, RZ, 0xc0, !PT ;  /* 0xffff000083507812 */ /* 0x000fe200078ec0ff */
[----:B------:R-:W-:Y:S01]  /*79e0*/  FFMA R45, R81, R82, R45 ;  /* 0x00000052512d7223 */ /* 0x000fe2000000002d */
[----:B------:R-:W-:Y:S01]  /*79f0*/  LOP3.LUT R82, R136, 0xffff0000, RZ, 0xc0, !PT ;  /* 0xffff000088527812 */ /* 0x000fe200078ec0ff */
[----:B------:R-:W-:Y:S01]  /*7a00*/  FMUL R51, R76, R51 ;  /* 0x000000334c337220 */ /* 0x000fe20000400000 */
[----:B------:R-:W-:Y:S01]  /*7a10*/  F2FP.BF16.F32.PACK_AB R95, R35, R34 ;  /* 0x00000022235f723e */ /* 0x000fe200000010ff */
[----:B------:R-:W-:Y:S01]  /*7a20*/  FFMA R50, R81, R83, R50 ;  /* 0x0000005351327223 */ /* 0x000fe20000000032 */
[----:B------:R-:W-:Y:S01]  /*7a30*/  SHF.L.U32 R83, R136, 0x10, RZ ;  /* 0x0000001088537819 */ /* 0x000fe200000006ff */
[C---:B------:R-:W-:Y:S01]  /*7a40*/  FMUL R48, R76.reuse, R52 ;  /* 0x000000344c307220 */ /* 0x040fe20000400000 */
[----:B--2---:R-:W-:Y:S01]  /*7a50*/  F2FP.BF16.F32.PACK_AB R100, R33, R32 ;  /* 0x000000202164723e */ /* 0x004fe200000010ff */
[----:B------:R-:W-:Y:S01]  /*7a60*/  FFMA R51, R81, R80, R51 ;  /* 0x0000005051337223 */ /* 0x000fe20000000033 */
[----:B------:R-:W-:Y:S01]  /*7a70*/  LOP3.LUT R80, R137, 0xffff0000, RZ, 0xc0, !PT ;  /* 0xffff000089507812 */ /* 0x000fe200078ec0ff */
[----:B------:R1:W-:Y:S01]  /*7a80*/  STS.128 [R178+0x400], R92 ;  /* 0x0004005cb2007388 */ /* 0x0003e20000000c00 */
[----:B------:R-:W-:Y:S01]  /*7a90*/  F2FP.BF16.F32.PACK_AB R101, R39, R38 ;  /* 0x000000262765723e */ /* 0x000fe200000010ff */
[C---:B------:R-:W-:Y:S01]  /*7aa0*/  FMUL R49, R76.reuse, R53 ;  /* 0x000000354c317220 */ /* 0x040fe20000400000 */
[----:B------:R-:W-:Y:S01]  /*7ab0*/  F2FP.BF16.F32.PACK_AB R102, R37, R36 ;  /* 0x000000242566723e */ /* 0x000fe200000010ff */
[C---:B------:R-:W-:Y:S01]  /*7ac0*/  FMUL R54, R76.reuse, R54 ;  /* 0x000000364c367220 */ /* 0x040fe20000400000 */
[----:B------:R-:W-:Y:S01]  /*7ad0*/  F2FP.BF16.F32.PACK_AB R103, R43, R42 ;  /* 0x0000002a2b67723e */ /* 0x000fe200000010ff */
[----:B------:R-:W-:Y:S01]  /*7ae0*/  FMUL R55, R76, R55 ;  /* 0x000000374c377220 */ /* 0x000fe20000400000 */
[----:B----4-:R-:W-:Y:S01]  /*7af0*/  F2FP.BF16.F32.PACK_AB R124, R41, R40 ;  /* 0x00000028297c723e */ /* 0x010fe200000010ff */
[C---:B------:R-:W-:Y:S01]  /*7b00*/  FFMA R48, R81.reuse, R83, R48 ;  /* 0x0000005351307223 */ /* 0x040fe20000000030 */
[C---:B------:R-:W-:Y:S01]  /*7b10*/  FFMA R49, R81.reuse, R82, R49 ;  /* 0x0000005251317223 */ /* 0x040fe20000000031 */
[----:B------:R1:W-:Y:S01]  /*7b20*/  STS.128 [R177+0x400], R100 ;  /* 0x00040064b1007388 */ /* 0x0003e20000000c00 */
[C---:B------:R-:W-:Y:S01]  /*7b30*/  SHF.L.U32 R83, R138.reuse, 0x10, RZ ;  /* 0x000000108a537819 */ /* 0x040fe200000006ff */
[----:B------:R-:W-:Y:S01]  /*7b40*/  FFMA R54, R81, R85, R54 ;  /* 0x0000005551367223 */ /* 0x000fe20000000036 */
[----:B------:R-:W-:Y:S01]  /*7b50*/  SHF.L.U32 R85, R139, 0x10, RZ ;  /* 0x000000108b557819 */ /* 0x000fe200000006ff */
[----:B------:R-:W-:Y:S01]  /*7b60*/  FFMA R55, R81, R80, R55 ;  /* 0x0000005051377223 */ /* 0x000fe20000000037 */
[----:B------:R-:W-:Y:S01]  /*7b70*/  LOP3.LUT R80, R138, 0xffff0000, RZ, 0xc0, !PT ;  /* 0xffff00008a507812 */ /* 0x000fe200078ec0ff */
[C---:B------:R-:W-:Y:S01]  /*7b80*/  FMUL R52, R76.reuse, R56 ;  /* 0x000000384c347220 */ /* 0x040fe20000400000 */
[----:B------:R-:W-:Y:S01]  /*7b90*/  LOP3.LUT R82, R139, 0xffff0000, RZ, 0xc0, !PT ;  /* 0xffff00008b527812 */ /* 0x000fe200078ec0ff */
[C---:B------:R-:W-:Y:S01]  /*7ba0*/  FMUL R53, R76.reuse, R57 ;  /* 0x000000394c357220 */ /* 0x040fe20000400000 */
[C---:B------:R-:W-:Y:S01]  /*7bb0*/  FMUL R58, R76.reuse, R58 ;  /* 0x0000003a4c3a7220 */ /* 0x040fe20000400000 */
[----:B------:R-:W-:Y:S01]  /*7bc0*/  FMUL R59, R76, R59 ;  /* 0x0000003b4c3b7220 */ /* 0x000fe20000400000 */
[C---:B------:R-:W-:Y:S01]  /*7bd0*/  FFMA R52, R81.reuse, R83, R52 ;  /* 0x0000005351347223 */ /* 0x040fe20000000034 */
[C---:B------:R-:W-:Y:S01]  /*7be0*/  FFMA R53, R81.reuse, R80, R53 ;  /* 0x0000005051357223 */ /* 0x040fe20000000035 */
[C---:B------:R-:W-:Y:S01]  /*7bf0*/  FFMA R58, R81.reuse, R85, R58 ;  /* 0x00000055513a7223 */ /* 0x040fe2000000003a */
[----:B------:R-:W-:Y:S01]  /*7c00*/  FFMA R59, R81, R82, R59 ;  /* 0x00000052513b7223 */ /* 0x000fe2000000003b */
[----:B------:R-:W-:Y:S01]  /*7c10*/  SHF.L.U32 R80, R144, 0x10, RZ ;  /* 0x0000001090507819 */ /* 0x000fe200000006ff */
[----:B------:R-:W-:Y:S01]  /*7c20*/  FMUL R56, R76, R60 ;  /* 0x0000003c4c387220 */ /* 0x000fe20000400000 */
[----:B------:R-:W-:Y:S01]  /*7c30*/  LOP3.LUT R82, R144, 0xffff0000, RZ, 0xc0, !PT ;  /* 0xffff000090527812 */ /* 0x000fe200078ec0ff */
[C---:B------:R-:W-:Y:S01]  /*7c40*/  FMUL R57, R76.reuse, R61 ;  /* 0x0000003d4c397220 */ /* 0x040fe20000400000 */
[----:B------:R-:W-:Y:S01]  /*7c50*/  SHF.L.U32 R83, R145, 0x10, RZ ;  /* 0x0000001091537819 */ /* 0x000fe200000006ff */
[C---:B------:R-:W-:Y:S01]  /*7c60*/  FMUL R62, R76.reuse, R62 ;  /* 0x0000003e4c3e7220 */ /* 0x040fe20000400000 */
[----:B------:R-:W-:Y:S01]  /*7c70*/  F2FP.BF16.F32.PACK_AB R125, R47, R46 ;  /* 0x0000002e2f7d723e */ /* 0x000fe200000010ff */
[----:B------:R-:W-:Y:S01]  /*7c80*/  FFMA R56, R81, R80, R56 ;  /* 0x0000005051387223 */ /* 0x000fe20000000038 */
[----:B------:R-:W-:Y:S01]  /*7c90*/  F2FP.BF16.F32.PACK_AB R126, R45, R44 ;  /* 0x0000002c2d7e723e */ /* 0x000fe200000010ff */
[----:B------:R-:W-:Y:S01]  /*7ca0*/  FFMA R57, R81, R82, R57 ;  /* 0x0000005251397223 */ /* 0x000fe20000000039 */
[----:B------:R-:W-:Y:S01]  /*7cb0*/  F2FP.BF16.F32.PACK_AB R127, R51, R50 ;  /* 0x00000032337f723e */ /* 0x000fe200000010ff */
[----:B------:R-:W-:Y:S01]  /*7cc0*/  FFMA R62, R81, R83, R62 ;  /* 0x00000053513e7223 */ /* 0x000fe2000000003e */
[----:B------:R-:W-:Y:S01]  /*7cd0*/  LOP3.LUT R80, R145, 0xffff0000, RZ, 0xc0, !PT ;  /* 0xffff000091507812 */ /* 0x000fe200078ec0ff */
[----:B------:R-:W-:Y:S01]  /*7ce0*/  FMUL R63, R76, R63 ;  /* 0x0000003f4c3f7220 */ /* 0x000fe20000400000 */
[----:B------:R-:W-:Y:S01]  /*7cf0*/  SHF.L.U32 R83, R146, 0x10, RZ ;  /* 0x0000001092537819 */ /* 0x000fe200000006ff */
[----:B------:R1:W-:Y:S01]  /*7d00*/  STS.128 [R176+0x400], R124 ;  /* 0x0004007cb0007388 */ /* 0x0003e20000000c00 */
[----:B------:R-:W-:Y:S01]  /*7d10*/  FMUL R60, R76, R64 ;  /* 0x000000404c3c7220 */ /* 0x000fe20000400000 */
[----:B------:R-:W-:Y:S01]  /*7d20*/  LOP3.LUT R82, R146, 0xffff0000, RZ, 0xc0, !PT ;  /* 0xffff000092527812 */ /* 0x000fe200078ec0ff */
[C---:B------:R-:W-:Y:S01]  /*7d30*/  FMUL R61, R76.reuse, R65 ;  /* 0x000000414c3d7220 */ /* 0x040fe20000400000 */
[----:B------:R-:W-:Y:S01]  /*7d40*/  SHF.L.U32 R85, R147, 0x10, RZ ;  /* 0x0000001093557819 */ /* 0x000fe200000006ff */
[C---:B------:R-:W-:Y:S01]  /*7d50*/  FMUL R66, R76.reuse, R66 ;  /* 0x000000424c427220 */ /* 0x040fe20000400000 */
[----:B------:R-:W-:Y:S01]  /*7d60*/  FFMA R63, R81, R80, R63 ;  /* 0x00000050513f7223 */ /* 0x000fe2000000003f */
[----:B------:R-:W-:Y:S01]  /*7d70*/  FMUL R67, R76, R67 ;  /* 0x000000434c437220 */ /* 0x000fe20000400000 */
[----:B------:R-:W-:Y:S01]  /*7d80*/  F2FP.BF16.F32.PACK_AB R132, R49, R48 ;  /* 0x000000303184723e */ /* 0x000fe200000010ff */
[----:B------:R-:W-:Y:S01]  /*7d90*/  FFMA R60, R81, R83, R60 ;  /* 0x00000053513c7223 */ /* 0x000fe2000000003c */
[----:B------:R-:W-:Y:S01]  /*7da0*/  F2FP.BF16.F32.PACK_AB R133, R55, R54 ;  /* 0x000000363785723e */ /* 0x000fe200000010ff */
[----:B------:R-:W-:Y:S01]  /*7db0*/  FFMA R61, R81, R82, R61 ;  /* 0x00000052513d7223 */ /* 0x000fe2000000003d */
[----:B------:R-:W-:Y:S01]  /*7dc0*/  F2FP.BF16.F32.PACK_AB R134, R53, R52 ;  /* 0x000000343586723e */ /* 0x000fe200000010ff */
[----:B------:R-:W-:Y:S01]  /*7dd0*/  FFMA R66, R81, R85, R66 ;  /* 0x0000005551427223 */ /* 0x000fe20000000042 */
[----:B------:R-:W-:Y:S01]  /*7de0*/  F2FP.BF16.F32.PACK_AB R135, R59, R58 ;  /* 0x0000003a3b87723e */ /* 0x000fe200000010ff */
[----:B------:R-:W-:Y:S01]  /*7df0*/  FFMA R67, R81, R84, R67 ;  /* 0x0000005451437223 */ /* 0x000fe20000000043 */
[----:B------:R-:W-:Y:S02]  /*7e00*/  F2FP.BF16.F32.PACK_AB R140, R57, R56 ;  /* 0x00000038398c723e */ /* 0x000fe400000010ff */
[----:B------:R-:W-:Y:S01]  /*7e10*/  F2FP.BF16.F32.PACK_AB R141, R63, R62 ;  /* 0x0000003e3f8d723e */ /* 0x000fe200000010ff */
[----:B------:R1:W-:Y:S01]  /*7e20*/  STS.128 [R175+0x400], R132 ;  /* 0x00040084af007388 */ /* 0x0003e20000000c00 */
[----:B------:R-:W-:Y:S02]  /*7e30*/  F2FP.BF16.F32.PACK_AB R142, R61, R60 ;  /* 0x0000003c3d8e723e */ /* 0x000fe400000010ff */
[----:B------:R-:W-:Y:S05]  /*7e40*/  F2FP.BF16.F32.PACK_AB R143, R67, R66 ;  /* 0x00000042438f723e */ /* 0x000fea00000010ff */
[----:B------:R1:W-:Y:S01]  /*7e50*/  STS.128 [R174+0x400], R140 ;  /* 0x0004008cae007388 */ /* 0x0003e20000000c00 */
[----:B------:R-:W-:Y:S01]  /*7e60*/  @!PT LDS RZ, [RZ] ;  /* 0x00000000fffff984 */ /* 0x000fe20000000800 */
[----:B------:R-:W-:Y:S01]  /*7e70*/  @!PT LDS RZ, [RZ] ;  /* 0x00000000fffff984 */ /* 0x000fe20000000800 */
[----:B------:R-:W-:Y:S01]  /*7e80*/  @!PT LDS RZ, [RZ] ;  /* 0x00000000fffff984 */ /* 0x000fe20000000800 */
[----:B------:R-:W-:Y:S01]  /*7e90*/  @!PT LDS RZ, [RZ] ;  /* 0x00000000fffff984 */ /* 0x000fe20000000800 */
[----:B------:R2:W-:Y:S07]  /*7ea0*/  MEMBAR.ALL.CTA ;  /* 0x0000000000007992 */ /* 0x0005ee0000008000 */
[----:B--2---:R-:W2:Y:S02]  /*7eb0*/  FENCE.VIEW.ASYNC.S ;  /* 0x00000000000073c6 */ /* 0x004ea40000000000 */
[----:B--2---:R-:W-:Y:S06]  /*7ec0*/  BAR.SYNC.DEFER_BLOCKING 0x1, 0x80 ;  /* 0x0042000000007b1d */ /* 0x004fec0000010000 */
[----:B------:R-:W-:Y:S05]  /*7ed0*/  @P0 BRA `(.L_x_135) ;  /* 0x0000000000280947 */ /* 0x000fea0003800000 */
[----:B------:R-:W-:Y:S02]  /*7ee0*/  UIADD3 UR4, UPT, UPT, UR48, 0x400, URZ ;  /* 0x0000040030047890 */ /* 0x000fe4000fffe0ff */
[----:B------:R-:W-:Y:S01]  /*7ef0*/  UIADD3 UR6, UP0, UPT, UR52, 0x680, URZ ;  /* 0x0000068034067890 */ /* 0x000fe2000ff1e0ff */
[----:B------:R-:W-:Y:S03]  /*7f00*/  UMOV UR43, UR36 ;  /* 0x00000024002b7c82 */ /* 0x000fe60008000000 */
[----:B------:R-:W-:Y:S01]  /*7f10*/  MOV R163, UR4 ;  /* 0x0000000400a37c02 */ /* 0x000fe20008000f00 */
[----:B------:R-:W-:Y:S03]  /*7f20*/  UIADD3.X UR7, UPT, UPT, URZ, UR53, URZ, UP0, !UPT ;  /* 0x00000035ff077290 */ /* 0x000fe600087fe4ff */
[----:B------:R-:W-:Y:S11]  /*7f30*/  R2UR UR40, R163 ;  /* 0x00000000a32872ca */ /* 0x000ff600000e0000 */
[----:B------:R-:W-:Y:S02]  /*7f40*/  @!UPT UIADD3 URZ, UPT, UPT, URZ, URZ, URZ ;  /* 0x000000fffffff290 */ /* 0x000fe4000fffe0ff */
[----:B------:R2:W-:Y:S01]  /*7f50*/  UTMASTG.3D [UR40], [UR6] ;  /* 0x00000028060073b5 */ /* 0x0005e20008010000 */
[----:B------:R0:W-:Y:S01]  /*7f60*/  UTMACMDFLUSH ;  /* 0x00000000000079b7 */ /* 0x0001e20000000000 */
[----:B--2---:R-:W-:Y:S04]  /*7f70*/  DEPBAR.LE SB0, 0x1 ;  /* 0x000080400000791a */ /* 0x004fe80000000000 */
.L_x_135:
[----:B------:R-:W-:Y:S05]  /*7f80*/  BSYNC.RECONVERGENT B0 ;  /* 0x0000000000007941 */ /* 0x000fea0003800200 */
.L_x_134:
[----:B------:R-:W-:Y:S01]  /*7f90*/  BAR.SYNC.DEFER_BLOCKING 0x1, 0x80 ;  /* 0x0042000000007b1d */ /* 0x000fe20000010000 */
[----:B------:R-:W-:Y:S01]  /*7fa0*/  ISETP.NE.AND P1, PT, R179, RZ, PT ;  /* 0x000000ffb300720c */ /* 0x000fe20003f25270 */
[----:B------:R-:W-:Y:S01]  /*7fb0*/  UIADD3 UR4, UPT, UPT, UR50, -0x1, URZ ;  /* 0xffffffff32047890 */ /* 0x000fe2000fffe0ff */
[----:B------:R-:W-:Y:S03]  /*7fc0*/  LEA R3, R109, UR48, 0x3 ;  /* 0x000000306d037c11 */ /* 0x000fe6000f8e18ff */
[----:B------:R-:W-:Y:S08]  /*7fd0*/  UISETP.GT.U32.AND UP0, UPT, UR4, -0x3, UPT ;  /* 0xfffffffd0400788c */ /* 0x000ff0000bf04070 */
[----:B------:R-:W-:Y:S01]  /*7fe0*/  @P1 SHF.L.U32 R4, R167, 0x1f, RZ ;  /* 0x0000001fa7041819 */ /* 0x000fe200000006ff */
[----:B------:R-:W-:Y:S06]  /*7ff0*/  BRA.U UP0, `(.L_x_136) ;  /* 0x0000000100247547 */ /* 0x000fec000b800000 */
[----:B------:R-:W-:Y:S01]  /*8000*/  IMAD.U32 R5, RZ, RZ, UR49 ;  /* 0x00000031ff057e24 */ /* 0x000fe2000f8e00ff */
[----:B------:R-:W-:Y:S01]  /*8010*/  MOV R0, UR37 ;  /* 0x0000002500007c02 */ /* 0x000fe20008000f00 */
[----:B------:R-:W-:Y:S03]  /*8020*/  UIADD3 UR49, UPT, UPT, UR49, 0x1, URZ ;  /* 0x0000000131317890 */ /* 0x000fe6000fffe0ff */
[----:B------:R-:W-:Y:S01]  /*8030*/  @P1 LEA R5, R5, UR48, 0x3 ;  /* 0x0000003005051c11 */ /* 0x000fe2000f8e18ff */
[----:B------:R-:W-:Y:S04]  /*8040*/  UISETP.NE.AND UP0, UPT, UR49, 0x3, UPT ;  /* 0x000000033100788c */ /* 0x000fe8000bf05270 */
[----:B------:R-:W-:Y:S01]  /*8050*/  @P1 VIADD R5, R5, 0x1a8 ;  /* 0x000001a805051836 */ /* 0x000fe20000000000 */
[----:B------:R-:W-:Y:S04]  /*8060*/  USEL UR49, UR49, URZ, UP0 ;  /* 0x000000ff31317287 */ /* 0x000fe80008000000 */
[----:B------:R-:W-:Y:S04]  /*8070*/  @P1 PRMT R0, R0, 0x654, R5 ;  /* 0x0000065400001816 */ /* 0x000fe80000000005 */
[----:B------:R2:W-:Y:S04]  /*8080*/  @P1 SYNCS.ARRIVE.TRANS64.RED.A1T0 RZ, [R0+URZ], RZ ;  /* 0x000000ff00ff19a7 */ /* 0x0005e800081004ff */
.L_x_136:
[----:B------:R-:W4:Y:S01]  /*8090*/  @P1 SYNCS.PHASECHK.TRANS64.TRYWAIT P0, [R3+URZ+0x190], R4 ;  /* 0x00019004030015a7 */ /* 0x000f2200080011ff */
[----:B------:R-:W-:Y:S01]  /*80a0*/  BSSY B1, `(.L_x_137) ;  /* 0x000001f000017945 */ /* 0x000fe20003800000 */
[----:B----4-:R-:W-:Y:S03]  /*80b0*/  @P1 SEL R111, RZ, 0x1, !P0 ;  /* 0x00000001ff6f1807 */ /* 0x010fe60004000000 */
[----:B------:R-:W-:Y:S05]  /*80c0*/  @!P1 BRA `(.L_x_138) ;  /* 0x0000000000709947 */ /* 0x000fea0003800000 */
[----:B------:R-:W-:Y:S01]  /*80d0*/  ISETP.NE.AND P1, PT, R117, RZ, PT ;  /* 0x000000ff7500720c */ /* 0x000fe20003f25270 */
[----:B------:R-:W-:Y:S01]  /*80e0*/  BSSY B0, `(.L_x_139) ;  /* 0x000000b000007945 */ /* 0x000fe20003800000 */
[----:B------:R-:W-:Y:S11]  /*80f0*/  ISETP.NE.AND P0, PT, R111, RZ, PT ;  /* 0x000000ff6f00720c */ /* 0x000ff60003f05270 */
[----:B------:R-:W-:Y:S05]  /*8100*/  @P1 IMAD R6, R109, 0x4000, R182 ;  /* 0x000040006d061824 */ /* 0x000fea00078e02b6 */
[----:B------:R-:W-:Y:S04]  /*8110*/  @P1 IADD3 R9, PT, PT, R6, UR48, RZ ;  /* 0x0000003006091c10 */ /* 0x000fe8000fffe0ff */
[----:B------:R-:W-:Y:S01]  /*8120*/  @P1 IADD3 R7, PT, PT, R110, R9, RZ ;  /* 0x000000096e071210 */ /* 0x000fe20007ffe0ff */
[--C-:B------:R-:W-:Y:S02]  /*8130*/  @P1 IMAD.IADD R5, R108, 0x1, R9.reuse ;  /* 0x000000016c051824 */ /* 0x100fe400078e0209 */
[----:B------:R-:W-:Y:S01]  /*8140*/  @P1 IMAD.IADD R4, R116, 0x1, R9 ;  /* 0x0000000174041824 */ /* 0x000fe200078e0209 */
[----:B------:R-:W-:Y:S06]  /*8150*/  @P0 BRA `(.L_x_140) ;  /* 0x00000000000c0947 */ /* 0x000fec0003800000 */
[----:B--2---:R-:W-:Y:S04]  /*8160*/  SHF.L.U32 R0, R167, 0x1f, RZ ;  /* 0x0000001fa7007819 */ /* 0x004fe800000006ff */
[----:B------:R-:W2:Y:S02]  /*8170*/  SYNCS.PHASECHK.TRANS64.TRYWAIT P0, [R3+URZ+0x190], R0 ;  /* 0x00019000030075a7 */ /* 0x000ea400080011ff */
[----:B--2---:R-:W-:Y:S05]  /*8180*/  @!P0 BRA `(.L_x_141) ;  /* 0x0000003c00248947 */ /* 0x004fea0003800000 */
.L_x_140:
[----:B------:R-:W-:Y:S05]  /*8190*/  BSYNC B0 ;  /* 0x0000000000007941 */ /* 0x000fea0003800000 */
.L_x_139:
[----:B------:R-:W-:Y:S01]  /*81a0*/  ISETP.NE.AND P0, PT, R117, RZ, PT ;  /* 0x000000ff7500720c */ /* 0x000fe20003f05270 */
[----:B------:R-:W-:Y:S11]  /*81b0*/  VIADD R109, R109, 0x1 ;  /* 0x000000016d6d7836 */ /* 0x000ff60000000000 */
[----:B------:R-:W-:Y:S01]  /*81c0*/  @!UPT UIADD3 URZ, UPT, UPT, URZ, URZ, URZ ;  /* 0x000000fffffff290 */ /* 0x000fe2000fffe0ff */
[----:B------:R4:W1:Y:S01]  /*81d0*/  @P0 LDS.128 R88, [R6+UR48+0x400] ;  /* 0x0004003006580984 */ /* 0x0008620008000c00 */
[--C-:B--2---:R-:W-:Y:S01]  /*81e0*/  @P0 IMAD.IADD R3, R110, 0x1, R5.reuse ;  /* 0x000000016e030824 */ /* 0x104fe200078e0205 */
[C---:B------:R-:W-:Y:S01]  /*81f0*/  @P0 IADD3 R0, PT, PT, R116.reuse, R7, RZ ;  /* 0x0000000774000210 */ /* 0x040fe20007ffe0ff */
[C---:B------:R-:W-:Y:S01]  /*8200*/  @P0 IMAD.IADD R8, R116.reuse, 0x1, R5 ;  /* 0x0000000174080824 */ /* 0x040fe200078e0205 */
[----:B------:R4:W2:Y:S02]  /*8210*/  @P0 LDS.128 R96, [R4+0x400] ;  /* 0x0004000004600984 */ /* 0x0008a40000000c00 */
[----:B------:R-:W-:Y:S02]  /*8220*/  @P0 IADD3 R9, PT, PT, R116, R3, RZ ;  /* 0x0000000374090210 */ /* 0x000fe40007ffe0ff */
[----:B------:R4:W1:Y:S04]  /*8230*/  @P0 LDS.128 R104, [R7+0x400] ;  /* 0x0004000007680984 */ /* 0x0008680000000c00 */
[----:B------:R4:W1:Y:S04]  /*8240*/  @P0 LDS.128 R112, [R0+0x400] ;  /* 0x0004000000700984 */ /* 0x0008680000000c00 */
[----:B------:R4:W1:Y:S04]  /*8250*/  @P0 LDS.128 R120, [R5+0x400] ;  /* 0x0004000005780984 */ /* 0x0008680000000c00 */
[----:B------:R4:W1:Y:S04]  /*8260*/  @P0 LDS.128 R128, [R8+0x400] ;  /* 0x0004000008800984 */ /* 0x0008680000000c00 */
[----:B------:R4:W1:Y:S04]  /*8270*/  @P0 LDS.128 R136, [R3+0x400] ;  /* 0x0004000003880984 */ /* 0x0008680000000c00 */
[----:B------:R4:W1:Y:S02]  /*8280*/  @P0 LDS.128 R144, [R9+0x400] ;  /* 0x0004000009900984 */ /* 0x0008640000000c00 */
.L_x_138:
[----:B------:R-:W-:Y:S05]  /*8290*/  BSYNC B1 ;  /* 0x0000000000017941 */ /* 0x000fea0003800000 */
.L_x_137:
[----:B----4-:R-:W-:Y:S05]  /*82a0*/  VIADD R3, R78, 0x40 ;  /* 0x000000404e037836 */ /* 0x010fea0000000000 */
[----:B------:R-:W-:Y:S04]  /*82b0*/  SHF.R.U32.HI R3, RZ, 0x15, R3 ;  /* 0x00000015ff037819 */ /* 0x000fe80000011603 */
[----:B------:R-:W-:Y:S11]  /*82c0*/  LOP3.LUT P0, RZ, R3, 0x3, R162, 0x48, !PT ;  /* 0x0000000303ff7812 */ /* 0x000ff600078048a2 */
[----:B------:R-:W-:Y:S02]  /*82d0*/  @!UPT UIADD3 URZ, UPT, UPT, URZ, URZ, URZ ;  /* 0x000000fffffff290 */ /* 0x000fe4000fffe0ff */
        /* <DEDUP_REMOVED lines=17> */
.L_x_142:
[----:B-1----:R-:W-:Y:S01]  /*83f0*/  SHF.L.U32 R80, R88, 0x10, RZ ;  /* 0x0000001058507819 */ /* 0x002fe200000006ff */
[----:B------:R-:W-:Y:S05]  /*8400*/  WARPSYNC.ALL ;  /* 0x0000000000007948 */ /* 0x000fea0003800000 */
[----:B------:R-:W-:Y:S01]  /*8410*/  R2UR UR4, R78 ;  /* 0x000000004e0472ca */ /* 0x000fe200000e0000 */
[----:B------:R-:W-:Y:S01]  /*8420*/  BSSY.RECONVERGENT B0, `(.L_x_143) ;  /* 0x00000fb000007945 */ /* 0x000fe20003800200 */
[----:B------:R-:W-:Y:S02]  /*8430*/  LOP3.LUT R82, R88, 0xffff0000, RZ, 0xc0, !PT ;  /* 0xffff000058527812 */ /* 0x000fe400078ec0ff */
[----:B------:R-:W-:Y:S02]  /*8440*/  SHF.L.U32 R83, R89, 0x10, RZ ;  /* 0x0000001059537819 */ /* 0x000fe400000006ff */
[----:B------:R-:W-:Y:S02]  /*8450*/  LOP3.LUT R84, R91, 0xffff0000, RZ, 0xc0, !PT ;  /* 0xffff00005b547812 */ /* 0x000fe400078ec0ff */
[----:B------:R-:W-:Y:S05]  /*8460*/  ISETP.NE.AND P0, PT, R170, RZ, PT ;  /* 0x000000ffaa00720c */ /* 0x000fea0003f05270 */
[----:B------:R-:W2:Y:S02]  /*8470*/  LDTM.x64 R4, tmem[UR4+0x40] ;  /* 0x00004004000479ee */ /* 0x000ea40008340000 */
[C---:B--2---:R-:W-:Y:S01]  /*8480*/  FMUL R0, R76.reuse, R4 ;  /* 0x000000044c007220 */ /* 0x044fe20000400000 */
[C---:B------:R-:W-:Y:S01]  /*8490*/  FMUL R3, R76.reuse, R5 ;  /* 0x000000054c037220 */ /* 0x040fe20000400000 */
[C---:B------:R-:W-:Y:S01]  /*84a0*/  FMUL R6, R76.reuse, R6 ;  /* 0x000000064c067220 */ /* 0x040fe20000400000 */
[----:B------:R-:W-:Y:S01]  /*84b0*/  FMUL R7, R76, R7 ;  /* 0x000000074c077220 */ /* 0x000fe20000400000 */
[----:B------:R-:W-:Y:S01]  /*84c0*/  FFMA R0, R81, R80, R0 ;  /* 0x0000005051007223 */ /* 0x000fe20000000000 */
[----:B------:R-:W-:Y:S01]  /*84d0*/  LOP3.LUT R80, R89, 0xffff0000, RZ, 0xc0, !PT ;  /* 0xffff000059507812 */ /* 0x000fe200078ec0ff */
[----:B------:R-:W-:Y:S01]  /*84e0*/  FFMA R3, R81, R82, R3 ;  /* 0x0000005251037223 */ /* 0x000fe20000000003 */
[----:B------:R-:W-:Y:S01]  /*84f0*/  SHF.L.U32 R82, R91, 0x10, RZ ;  /* 0x000000105b527819 */ /* 0x000fe200000006ff */
[C---:B------:R-:W-:Y:S01]  /*8500*/  FFMA R6, R81.reuse, R83, R6 ;  /* 0x0000005351067223 */ /* 0x040fe20000000006 */
[----:B------:R-:W-:Y:S01]  /*8510*/  SHF.L.U32 R83, R90, 0x10, RZ ;  /* 0x000000105a537819 */ /* 0x000fe200000006ff */
[----:B------:R-:W-:Y:S01]  /*8520*/  FFMA R7, R81, R80, R7 ;  /* 0x0000005051077223 */ /* 0x000fe20000000007 */
[----:B------:R-:W-:Y:S01]  /*8530*/  F2FP.BF16.F32.PACK_AB R92, R3, R0 ;  /* 0x00000000035c723e */ /* 0x000fe200000010ff */
[----:B------:R-:W-:Y:S01]  /*8540*/  FMUL R4, R76, R8 ;  /* 0x000000084c047220 */ /* 0x000fe20000400000 */
[----:B------:R-:W-:Y:S01]  /*8550*/  LOP3.LUT R80, R90, 0xffff0000, RZ, 0xc0, !PT ;  /* 0xffff00005a507812 */ /* 0x000fe200078ec0ff */
[C---:B------:R-:W-:Y:S01]  /*8560*/  FMUL R0, R76.reuse, R9 ;  /* 0x000000094c007220 */ /* 0x040fe20000400000 */
[----:B------:R-:W-:Y:S01]  /*8570*/  F2FP.BF16.F32.PACK_AB R93, R7, R6 ;  /* 0x00000006075d723e */ /* 0x000fe200000010ff */
[----:B------:R-:W-:Y:S01]  /*8580*/  FMUL R3, R76, R10 ;  /* 0x0000000a4c037220 */ /* 0x000fe20000400000 */
[C---:B------:R-:W-:Y:S01]  /*8590*/  FFMA R4, R81.reuse, R83, R4 ;  /* 0x0000005351047223 */ /* 0x040fe20000000004 */
[----:B------:R-:W-:Y:S01]  /*85a0*/  SHF.L.U32 R83, R98, 0x10, RZ ;  /* 0x0000001062537819 */ /* 0x000fe200000006ff */
[----:B------:R-:W-:Y:S01]  /*85b0*/  FMUL R5, R76, R11 ;  /* 0x0000000b4c057220 */ /* 0x000fe20000400000 */
[C---:B------:R-:W-:Y:S01]  /*85c0*/  FFMA R0, R81.reuse, R80, R0 ;  /* 0x0000005051007223 */ /* 0x040fe20000000000 */
[C---:B------:R-:W-:Y:S01]  /*85d0*/  SHF.L.U32 R80, R96.reuse, 0x10, RZ ;  /* 0x0000001060507819 */ /* 0x040fe200000006ff */
[C---:B------:R-:W-:Y:S01]  /*85e0*/  FFMA R3, R81.reuse, R82, R3 ;  /* 0x0000005251037223 */ /* 0x040fe20000000003 */
[----:B------:R-:W-:Y:S01]  /*85f0*/  LOP3.LUT R82, R96, 0xffff0000, RZ, 0xc0, !PT ;  /* 0xffff000060527812 */ /* 0x000fe200078ec0ff */
[----:B------:R-:W-:Y:S01]  /*8600*/  FMUL R6, R76, R12 ;  /* 0x0000000c4c067220 */ /* 0x000fe20000400000 */
[----:B------:R-:W-:Y:S01]  /*8610*/  F2FP.BF16.F32.PACK_AB R94, R0, R4 ;  /* 0x00000004005e723e */ /* 0x000fe200000010ff */
[C---:B------:R-:W-:Y:S01]  /*8620*/  FFMA R5, R81.reuse, R84, R5 ;  /* 0x0000005451057223 */ /* 0x040fe20000000005 */
[C---:B------:R-:W-:Y:S01]  /*8630*/  FMUL R7, R76.reuse, R13 ;  /* 0x0000000d4c077220 */ /* 0x040fe20000400000 */
[----:B------:R-:W-:Y:S01]  /*8640*/  FFMA R6, R81, R80, R6 ;  /* 0x0000005051067223 */ /* 0x000fe20000000006 */
[----:B------:R-:W-:Y:S01]  /*8650*/  SHF.L.U32 R80, R97, 0x10, RZ ;  /* 0x0000001061507819 */ /* 0x000fe200000006ff */
[C---:B------:R-:W-:Y:S01]  /*8660*/  FMUL R0, R76.reuse, R14 ;  /* 0x0000000e4c007220 */ /* 0x040fe20000400000 */
[----:B------:R-:W-:Y:S01]  /*8670*/  F2FP.BF16.F32.PACK_AB R95, R5, R3 ;  /* 0x00000003055f723e */ /* 0x000fe200000010ff */
[----:B------:R-:W-:Y:S01]  /*8680*/  FFMA R7, R81, R82, R7 ;  /* 0x0000005251077223 */ /* 0x000fe20000000007 */
[----:B------:R-:W-:Y:S01]  /*8690*/  LOP3.LUT R82, R97, 0xffff0000, RZ, 0xc0, !PT ;  /* 0xffff000061527812 */ /* 0x000fe200078ec0ff */
[C---:B------:R-:W-:Y:S01]  /*86a0*/  FMUL R3, R76.reuse, R15 ;  /* 0x0000000f4c037220 */ /* 0x040fe20000400000 */
[----:B------:R-:W-:Y:S01]  /*86b0*/  FMUL R4, R76, R16 ;  /* 0x000000104c047220 */ /* 0x000fe20000400000 */
[C---:B------:R-:W-:Y:S01]  /*86c0*/  FFMA R0, R81.reuse, R80, R0 ;  /* 0x0000005051007223 */ /* 0x040fe20000000000 */
[----:B------:R-:W-:Y:S01]  /*86d0*/  LOP3.LUT R80, R98, 0xffff0000, RZ, 0xc0, !PT ;  /* 0xffff000062507812 */ /* 0x000fe200078ec0ff */
[----:B------:R-:W-:Y:S01]  /*86e0*/  FFMA R3, R81, R82, R3 ;  /* 0x0000005251037223 */ /* 0x000fe20000000003 */
[----:B------:R-:W-:Y:S01]  /*86f0*/  F2FP.BF16.F32.PACK_AB R84, R7, R6 ;  /* 0x000000060754723e */ /* 0x000fe200000010ff */
[----:B------:R-:W-:Y:S01]  /*8700*/  FFMA R4, R81, R83, R4 ;  /* 0x0000005351047223 */ /* 0x000fe20000000004 */
[C---:B------:R-:W-:Y:S01]  /*8710*/  SHF.L.U32 R83, R99.reuse, 0x10, RZ ;  /* 0x0000001063537819 */ /* 0x040fe200000006ff */
[C---:B------:R-:W-:Y:S01]  /*8720*/  FMUL R5, R76.reuse, R17 ;  /* 0x000000114c057220 */ /* 0x040fe20000400000 */
[----:B------:R-:W-:Y:S01]  /*8730*/  LOP3.LUT R82, R99, 0xffff0000, RZ, 0xc0, !PT ;  /* 0xffff000063527812 */ /* 0x000fe200078ec0ff */
[C---:B------:R-:W-:Y:S01]  /*8740*/  FMUL R6, R76.reuse, R18 ;  /* 0x000000124c067220 */ /* 0x040fe20000400000 */
[----:B------:R-:W-:Y:S01]  /*8750*/  F2FP.BF16.F32.PACK_AB R85, R3, R0 ;  /* 0x000000000355723e */ /* 0x000fe200000010ff */
[----:B------:R-:W-:Y:S01]  /*8760*/  FMUL R7, R76, R19 ;  /* 0x000000134c077220 */ /* 0x000fe20000400000 */
[C---:B------:R-:W-:Y:S01]  /*8770*/  FFMA R5, R81.reuse, R80, R5 ;  /* 0x0000005051057223 */ /* 0x040fe20000000005 */
[C---:B------:R-:W-:Y:S01]  /*8780*/  SHF.L.U32 R80, R104.reuse, 0x10, RZ ;  /* 0x0000001068507819 */ /* 0x040fe200000006ff */
[----:B------:R-:W-:Y:S01]  /*8790*/  FFMA R6, R81, R83, R6 ;  /* 0x0000005351067223 */ /* 0x000fe20000000006 */
[----:B------:R-:W-:Y:S01]  /*87a0*/  SHF.L.U32 R83, R107, 0x10, RZ ;  /* 0x000000106b537819 */ /* 0x000fe200000006ff */
[----:B------:R-:W-:Y:S01]  /*87b0*/  FFMA R7, R81, R82, R7 ;  /* 0x0000005251077223 */ /* 0x000fe20000000007 */
[----:B------:R-:W-:Y:S01]  /*87c0*/  LOP3.LUT R82, R104, 0xffff0000, RZ, 0xc0, !PT ;  /* 0xffff000068527812 */ /* 0x000fe200078ec0ff */
[C---:B------:R-:W-:Y:S01]  /*87d0*/  FMUL R0, R76.reuse, R20 ;  /* 0x000000144c007220 */ /* 0x040fe20000400000 */
[----:B------:R-:W-:Y:S01]  /*87e0*/  F2FP.BF16.F32.PACK_AB R86, R5, R4 ;  /* 0x000000040556723e */ /* 0x000fe200000010ff */
[C---:B------:R-:W-:Y:S01]  /*87f0*/  FMUL R3, R76.reuse, R21 ;  /* 0x000000154c037220 */ /* 0x040fe20000400000 */
[----:B------:R-:W-:Y:S01]  /*8800*/  F2FP.BF16.F32.PACK_AB R87, R7, R6 ;  /* 0x000000060757723e */ /* 0x000fe200000010ff */
[----:B------:R-:W-:Y:S01]  /*8810*/  FFMA R0, R81, R80, R0 ;  /* 0x0000005051007223 */ /* 0x000fe20000000000 */
[----:B------:R-:W-:Y:S01]  /*8820*/  SHF.L.U32 R80, R105, 0x10, RZ ;  /* 0x0000001069507819 */ /* 0x000fe200000006ff */
[----:B------:R-:W-:Y:S01]  /*8830*/  FFMA R3, R81, R82, R3 ;  /* 0x0000005251037223 */ /* 0x000fe20000000003 */
[----:B------:R-:W-:Y:S01]  /*8840*/  LOP3.LUT R82, R107, 0xffff0000, RZ, 0xc0, !PT ;  /* 0xffff00006b527812 */ /* 0x000fe200078ec0ff */
[C---:B------:R-:W-:Y:S01]  /*8850*/  FMUL R4, R76.reuse, R22 ;  /* 0x000000164c047220 */ /* 0x040fe20000400000 */
[----:B------:R1:W-:Y:S01]  /*8860*/  STS.128 [R182+UR48+0x4400], R92 ;  /* 0x0044005cb6007988 */ /* 0x0003e20008000c30 */
[C---:B------:R-:W-:Y:S01]  /*8870*/  FMUL R5, R76.reuse, R23 ;  /* 0x000000174c057220 */ /* 0x040fe20000400000 */
[----:B------:R-:W-:Y:S01]  /*8880*/  F2FP.BF16.F32.PACK_AB R100, R3, R0 ;  /* 0x000000000364723e */ /* 0x000fe200000010ff */
[----:B------:R-:W-:Y:S01]  /*8890*/  FFMA R4, R81, R80, R4 ;  /* 0x0000005051047223 */ /* 0x000fe20000000004 */
[----:B------:R-:W-:Y:S01]  /*88a0*/  LOP3.LUT R0, R105, 0xffff0000, RZ, 0xc0, !PT ;  /* 0xffff000069007812 */ /* 0x000fe200078ec0ff */
[----:B------:R-:W-:Y:S01]  /*88b0*/  FMUL R6, R76, R24 ;  /* 0x000000184c067220 */ /* 0x000fe20000400000 */
[----:B------:R-:W-:Y:S01]  /*88c0*/  SHF.L.U32 R3, R106, 0x10, RZ ;  /* 0x000000106a037819 */ /* 0x000fe200000006ff */
[----:B------:R-:W-:Y:S01]  /*88d0*/  FMUL R7, R76, R25 ;  /* 0x000000194c077220 */ /* 0x000fe20000400000 */
[----:B------:R-:W-:Y:S01]  /*88e0*/  LOP3.LUT R80, R106, 0xffff0000, RZ, 0xc0, !PT ;  /* 0xffff00006a507812 */ /* 0x000fe200078ec0ff */
[C---:B------:R-:W-:Y:S01]  /*88f0*/  FFMA R5, R81.reuse, R0, R5 ;  /* 0x0000000051057223 */ /* 0x040fe20000000005 */
[----:B------:R-:W-:Y:S01]  /*8900*/  SHF.L.U32 R0, R112, 0x10, RZ ;  /* 0x0000001070007819 */ /* 0x000fe200000006ff */
[C---:B------:R-:W-:Y:S01]  /*8910*/  FMUL R8, R76.reuse, R26 ;  /* 0x0000001a4c087220 */ /* 0x040fe20000400000 */
        /* <DEDUP_REMOVED lines=39> */
[----:B------:R2:W-:Y:S01]  /*8b90*/  STS.128 [R181+0x4400], R84 ;  /* 0x00440054b5007388 */ /* 0x0005e20000000c00 */
[----:B------:R-:W-:Y:S01]  /*8ba0*/  FFMA R18, R81, R0, R18 ;  /* 0x0000000051127223 */ /* 0x000fe20000000012 */
[----:B------:R-:W-:Y:S01]  /*8bb0*/  LOP3.LUT R0, R121, 0xffff0000, RZ, 0xc0, !PT ;  /* 0xffff000079007812 */ /* 0x000fe200078ec0ff */
[C---:B------:R-:W-:Y:S01]  /*8bc0*/  FFMA R19, R81.reuse, R80, R19 ;  /* 0x0000005051137223 */ /* 0x040fe20000000013 */
[----:B------:R-:W-:Y:S01]  /*8bd0*/  LOP3.LUT R80, R122, 0xffff0000, RZ, 0xc0, !PT ;  /* 0xffff00007a507812 */ /* 0x000fe200078ec0ff */
[----:B------:R-:W-:Y:S01]  /*8be0*/  FMUL R21, R76, R39 ;  /* 0x000000274c157220 */ /* 0x000fe20000400000 */
[----:B------:R-:W-:Y:S01]  /*8bf0*/  FFMA R20, R81, R3, R20 ;  /* 0x0000000351147223 */ /* 0x000fe20000000014 */
[----:B------:R-:W-:Y:S01]  /*8c00*/  SHF.L.U32 R3, R122, 0x10, RZ ;  /* 0x000000107a037819 */ /* 0x000fe200000006ff */
[C---:B------:R-:W-:Y:S01]  /*8c10*/  FMUL R22, R76.reuse, R40 ;  /* 0x000000284c167220 */ /* 0x040fe20000400000 */
[----:B-1----:R-:W-:Y:S01]  /*8c20*/  F2FP.BF16.F32.PACK_AB R92, R19, R18 ;  /* 0x00000012135c723e */ /* 0x002fe200000010ff */
[----:B------:R-:W-:Y:S01]  /*8c30*/  FFMA R21, R81, R0, R21 ;  /* 0x0000000051157223 */ /* 0x000fe20000000015 */
[----:B------:R-:W-:Y:S01]  /*8c40*/  LOP3.LUT R0, R123, 0xffff0000, RZ, 0xc0, !PT ;  /* 0xffff00007b007812 */ /* 0x000fe200078ec0ff */
[C---:B------:R-:W-:Y:S01]  /*8c50*/  FMUL R23, R76.reuse, R41 ;  /* 0x000000294c177220 */ /* 0x040fe20000400000 */
[C---:B------:R-:W-:Y:S01]  /*8c60*/  FMUL R24, R76.reuse, R42 ;  /* 0x0000002a4c187220 */ /* 0x040fe20000400000 */
[----:B------:R-:W-:Y:S01]  /*8c70*/  FMUL R25, R76, R43 ;  /* 0x0000002b4c197220 */ /* 0x000fe20000400000 */
[----:B------:R-:W-:Y:S01]  /*8c80*/  F2FP.BF16.F32.PACK_AB R93, R21, R20 ;  /* 0x00000014155d723e */ /* 0x000fe200000010ff */
[C---:B------:R-:W-:Y:S01]  /*8c90*/  FFMA R22, R81.reuse, R3, R22 ;  /* 0x0000000351167223 */ /* 0x040fe20000000016 */
[C---:B------:R-:W-:Y:S01]  /*8ca0*/  SHF.L.U32 R3, R128.reuse, 0x10, RZ ;  /* 0x0000001080037819 */ /* 0x040fe200000006ff */
[----:B------:R-:W-:Y:S01]  /*8cb0*/  FFMA R23, R81, R80, R23 ;  /* 0x0000005051177223 */ /* 0x000fe20000000017 */
[----:B------:R-:W-:Y:S01]  /*8cc0*/  LOP3.LUT R80, R129, 0xffff0000, RZ, 0xc0, !PT ;  /* 0xffff000081507812 */ /* 0x000fe200078ec0ff */
        /* <DEDUP_REMOVED lines=8> */
[C---:B------:R-:W-:Y:S01]  /*8d50*/  FMUL R28, R76.reuse, R46 ;  /* 0x0000002e4c1c7220 */ /* 0x040fe20000400000 */
[----:B------:R-:W-:Y:S01]  /*8d60*/  FMUL R29, R76, R47 ;  /* 0x0000002f4c1d7220 */ /* 0x000fe20000400000 */
[----:B------:R-:W-:Y:S01]  /*8d70*/  FFMA R26, R81, R3, R26 ;  /* 0x00000003511a7223 */ /* 0x000fe2000000001a */
[----:B------:R-:W-:Y:S01]  /*8d80*/  SHF.L.U32 R3, R131, 0x10, RZ ;  /* 0x0000001083037819 */ /* 0x000fe200000006ff */
[----:B------:R1:W-:Y:S01]  /*8d90*/  STS.128 [R180+0x4400], R100 ;  /* 0x00440064b4007388 */ /* 0x0003e20000000c00 */
[----:B--2---:R-:W-:Y:S01]  /*8da0*/  F2FP.BF16.F32.PACK_AB R84, R11, R10 ;  /* 0x0000000a0b54723e */ /* 0x004fe200000010ff */
        /* <DEDUP_REMOVED lines=11> */
[----:B------:R-:W-:Y:S01]  /*8e60*/  F2FP.BF16.F32.PACK_AB R87, R17, R16 ;  /* 0x000000101157723e */ /* 0x000fe200000010ff */
[----:B------:R-:W-:Y:S01]  /*8e70*/  FFMA R30, R81, R0, R30 ;  /* 0x00000000511e7223 */ /* 0x000fe2000000001e */
[----:B------:R-:W-:Y:S01]  /*8e80*/  LOP3.LUT R0, R131, 0xffff0000, RZ, 0xc0, !PT ;  /* 0xffff000083007812 */ /* 0x000fe200078ec0ff */
[C---:B------:R-:W-:Y:S01]  /*8e90*/  FFMA R31, R81.reuse, R80, R31 ;  /* 0x00000050511f7223 */ /* 0x040fe2000000001f */
[----:B------:R-:W-:Y:S01]  /*8ea0*/  FMUL R33, R76, R51 ;  /* 0x000000334c217220 */ /* 0x000fe20000400000 */
[----:B------:R2:W-:Y:S01]  /*8eb0*/  STS.128 [R178+0x4400], R84 ;  /* 0x00440054b2007388 */ /* 0x0005e20000000c00 */
[C---:B------:R-:W-:Y:S01]  /*8ec0*/  LOP3.LUT R80, R136.reuse, 0xffff0000, RZ, 0xc0, !PT ;  /* 0xffff000088507812 */ /* 0x040fe200078ec0ff */
        /* <DEDUP_REMOVED lines=8> */
[----:B------:R-:W-:Y:S01]  /*8f50*/  FFMA R34, R81, R3, R34 ;  /* 0x0000000351227223 */ /* 0x000fe20000000022 */
[C---:B------:R-:W-:Y:S01]  /*8f60*/  SHF.L.U32 R3, R138.reuse, 0x10, RZ ;  /* 0x000000108a037819 */ /* 0x040fe200000006ff */
[----:B------:R2:W-:Y:S01]  /*8f70*/  STS.128 [R177+0x4400], R92 ;  /* 0x0044005cb1007388 */ /* 0x0005e20000000c00 */
[----:B-1----:R-:W-:Y:S01]  /*8f80*/  F2FP.BF16.F32.PACK_AB R100, R27, R26 ;  /* 0x0000001a1b64723e */ /* 0x002fe200000010ff */
        /* <DEDUP_REMOVED lines=56> */
[----:B-1----:R-:W1:Y:S02]  /*9310*/  FENCE.VIEW.ASYNC.S ;  /* 0x00000000000073c6 */ /* 0x002e640000000000 */
[----:B-1----:R-:W-:Y:S06]  /*9320*/  BAR.SYNC.DEFER_BLOCKING 0x1, 0x80 ;  /* 0x0042000000007b1d */ /* 0x002fec0000010000 */
[----:B------:R-:W-:Y:S05]  /*9330*/  @P0 BRA `(.L_x_144) ;  /* 0x0000000000240947 */ /* 0x000fea0003800000 */
[----:B------:R-:W-:Y:S02]  /*9340*/  UIADD3 UR8, UP0, UPT, UR52, 0x680, URZ ;  /* 0x0000068034087890 */ /* 0x000fe4000ff1e0ff */
[----:B------:R-:W-:Y:S02]  /*9350*/  UIADD3 UR5, UPT, UPT, UR41, 0x40, URZ ;  /* 0x0000004029057890 */ /* 0x000fe4000fffe0ff */
[----:B------:R-:W-:Y:S02]  /*9360*/  UIADD3 UR4, UPT, UPT, UR48, 0x4400, URZ ;  /* 0x0000440030047890 */ /* 0x000fe4000fffe0ff */
[----:B------:R-:W-:Y:S01]  /*9370*/  UIADD3.X UR9, UPT, UPT, URZ, UR53, URZ, UP0, !UPT ;  /* 0x00000035ff097290 */ /* 0x000fe200087fe4ff */
[----:B------:R-:W-:Y:S01]  /*9380*/  UMOV UR6, UR42 ;  /* 0x0000002a00067c82 */ /* 0x000fe20008000000 */
[----:B------:R-:W-:Y:S07]  /*9390*/  UMOV UR7, UR36 ;  /* 0x0000002400077c82 */ /* 0x000fee0008000000 */
[----:B------:R1:W-:Y:S01]  /*93a0*/  UTMASTG.3D [UR4], [UR8] ;  /* 0x00000004080073b5 */ /* 0x0003e20008010000 */
[----:B------:R0:W-:Y:S01]  /*93b0*/  UTMACMDFLUSH ;  /* 0x00000000000079b7 */ /* 0x0001e20000000000 */
[----:B-1----:R-:W-:Y:S04]  /*93c0*/  DEPBAR.LE SB0, 0x1 ;  /* 0x000080400000791a */ /* 0x002fe80000000000 */
.L_x_144:
[----:B------:R-:W-:Y:S05]  /*93d0*/  BSYNC.RECONVERGENT B0 ;  /* 0x0000000000007941 */ /* 0x000fea0003800200 */
.L_x_143:
[----:B------:R-:W-:Y:S01]  /*93e0*/  BAR.SYNC.DEFER_BLOCKING 0x1, 0x80 ;  /* 0x0042000000007b1d */ /* 0x000fe20000010000 */
[----:B------:R-:W-:Y:S01]  /*93f0*/  ISETP.NE.AND P1, PT, R179, RZ, PT ;  /* 0x000000ffb300720c */ /* 0x000fe20003f25270 */
[----:B------:R-:W-:Y:S01]  /*9400*/  UISETP.GT.U32.AND UP0, UPT, UR50, -0x3, UPT ;  /* 0xfffffffd3200788c */ /* 0x000fe2000bf04070 */
[----:B------:R-:W-:Y:S11]  /*9410*/  LEA R4, R109, UR48, 0x3 ;  /* 0x000000306d047c11 */ /* 0x000ff6000f8e18ff */
        /* <DEDUP_REMOVED lines=11> */
.L_x_145:
        /* <DEDUP_REMOVED lines=11> */
[----:B-1----:R-:W-:Y:S01]  /*9580*/  @P1 IMAD.IADD R0, R116, 0x1, R3 ;  /* 0x0000000174001824 */ /* 0x002fe200078e0203 */
[----:B------:R-:W-:Y:S06]  /*9590*/  @P0 BRA `(.L_x_149) ;  /* 0x00000000000c0947 */ /* 0x000fec0003800000 */
[----:B------:R-:W-:Y:S04]  /*95a0*/  SHF.L.U32 R3, R167, 0x1f, RZ ;  /* 0x0000001fa7037819 */ /* 0x000fe800000006ff */
[----:B------:R-:W1:Y:S02]  /*95b0*/  SYNCS.PHASECHK.TRANS64.TRYWAIT P0, [R4+URZ+0x190], R3 ;  /* 0x00019003040075a7 */ /* 0x000e6400080011ff */
[----:B-1----:R-:W-:Y:S05]  /*95c0*/  @!P0 BRA `(.L_x_150) ;  /* 0x0000002800288947 */ /* 0x002fea0003800000 */
.L_x_149:
[----:B------:R-:W-:Y:S05]  /*95d0*/  BSYNC B0 ;  /* 0x0000000000007941 */ /* 0x000fea0003800000 */
.L_x_148:
[----:B------:R-:W-:Y:S11]  /*95e0*/  ISETP.NE.AND P0, PT, R117, RZ, PT ;  /* 0x000000ff7500720c */ /* 0x000ff60003f05270 */
[----:B------:R-:W-:Y:S02]  /*95f0*/  @!UPT UIADD3 URZ, UPT, UPT, URZ, URZ, URZ ;  /* 0x000000fffffff290 */ /* 0x000fe4000fffe0ff */
[----:B------:R4:W2:Y:S01]  /*9600*/  @P0 LDS.128 R88, [R109+UR48+0x400] ;  /* 0x000400306d580984 */ /* 0x0008a20008000c00 */
[----:B-1----:R-:W-:Y:S01]  /*9610*/  @P0 IMAD.IADD R3, R110, 0x1, R5 ;  /* 0x000000016e030824 */ /* 0x002fe200078e0205 */
[C---:B------:R-:W-:Y:S01]  /*9620*/  @P0 IADD3 R6, PT, PT, R116.reuse, R5, RZ ;  /* 0x0000000574060210 */ /* 0x040fe20007ffe0ff */
[C---:B------:R-:W-:Y:S01]  /*9630*/  @P0 IMAD.IADD R4, R116.reuse, 0x1, R7 ;  /* 0x0000000174040824 */ /* 0x040fe200078e0207 */
[----:B------:R4:W1:Y:S02]  /*9640*/  @P0 LDS.128 R96, [R0+0x400] ;  /* 0x0004000000600984 */ /* 0x0008640000000c00 */
[----:B------:R-:W-:Y:S02]  /*9650*/  @P0 IADD3 R116, PT, PT, R116, R3, RZ ;  /* 0x0000000374740210 */ /* 0x000fe40007ffe0ff */
[----:B------:R4:W1:Y:S04]  /*9660*/  @P0 LDS.128 R104, [R7+0x400] ;  /* 0x0004000007680984 */ /* 0x0008680000000c00 */
[----:B------:R4:W1:Y:S04]  /*9670*/  @P0 LDS.128 R112, [R4+0x400] ;  /* 0x0004000004700984 */ /* 0x0008680000000c00 */
[----:B------:R4:W1:Y:S04]  /*9680*/  @P0 LDS.128 R120, [R5+0x400] ;  /* 0x0004000005780984 */ /* 0x0008680000000c00 */
[----:B------:R4:W1:Y:S04]  /*9690*/  @P0 LDS.128 R128, [R6+0x400] ;  /* 0x0004000006800984 */ /* 0x0008680000000c00 */
[----:B------:R4:W1:Y:S04]  /*96a0*/  @P0 LDS.128 R136, [R3+0x400] ;  /* 0x0004000003880984 */ /* 0x0008680000000c00 */
[----:B------:R4:W1:Y:S02]  /*96b0*/  @P0 LDS.128 R144, [R116+0x400] ;  /* 0x0004000074900984 */ /* 0x0008640000000c00 */
.L_x_147:
[----:B------:R-:W-:Y:S05]  /*96c0*/  BSYNC B1 ;  /* 0x0000000000017941 */ /* 0x000fea0003800000 */
.L_x_146:
        /* <DEDUP_REMOVED lines=21> */
.L_x_151:
[----:B------:R-:W-:Y:S01]  /*9820*/  ISETP.NE.AND P0, PT, R170, RZ, PT ;  /* 0x000000ffaa00720c */ /* 0x000fe20003f05270 */
[----:B------:R-:W-:Y:S05]  /*9830*/  WARPSYNC.ALL ;  /* 0x0000000000007948 */ /* 0x000fea0003800000 */
[----:B------:R-:W-:Y:S01]  /*9840*/  R2UR UR4, R78 ;  /* 0x000000004e0472ca */ /* 0x000fe200000e0000 */
[----:B------:R-:W-:Y:S01]  /*9850*/  BSSY.RECONVERGENT B0, `(.L_x_152) ;  /* 0x00000ff000007945 */ /* 0x000fe20003800200 */
[C---:B--2---:R-:W-:Y:S02]  /*9860*/  SHF.L.U32 R80, R88.reuse, 0x10, RZ ;  /* 0x0000001058507819 */ /* 0x044fe400000006ff */
[----:B------:R-:W-:Y:S02]  /*9870*/  LOP3.LUT R82, R88, 0xffff0000, RZ, 0xc0, !PT ;  /* 0xffff000058527812 */ /* 0x000fe400078ec0ff */
[C---:B------:R-:W-:Y:S02]  /*9880*/  SHF.L.U32 R83, R89.reuse, 0x10, RZ ;  /* 0x0000001059537819 */ /* 0x040fe400000006ff */
[----:B------:R-:W-:Y:S02]  /*9890*/  LOP3.LUT R84, R89, 0xffff0000, RZ, 0xc0, !PT ;  /* 0xffff000059547812 */ /* 0x000fe400078ec0ff */
[C---:B------:R-:W-:Y:S02]  /*98a0*/  SHF.L.U32 R85, R90.reuse, 0x10, RZ ;  /* 0x000000105a557819 */ /* 0x040fe400000006ff */
[----:B------:R-:W-:Y:S01]  /*98b0*/  LOP3.LUT R86, R90, 0xffff0000, RZ, 0xc0, !PT ;  /* 0xffff00005a567812 */ /* 0x000fe200078ec0ff */
[----:B------:R-:W2:Y:S01]  /*98c0*/  LDTM.x64 R4, tmem[UR4+0x80] ;  /* 0x00008004000479ee */ /* 0x000ea20008340000 */
[C---:B------:R-:W-:Y:S01]  /*98d0*/  SHF.L.U32 R87, R91.reuse, 0x10, RZ ;  /* 0x000000105b577819 */ /* 0x040fe200000006ff */
[----:B------:R-:W-:Y:S01]  /*98e0*/  NOP ;  /* 0x0000000000007918 */ /* 0x000fe20000000000 */
[----:B------:R-:W-:Y:S02]  /*98f0*/  LOP3.LUT R88, R91, 0xffff0000, RZ, 0xc0, !PT ;  /* 0xffff00005b587812 */ /* 0x000fe400078ec0ff */
[C---:B-1----:R-:W-:Y:S02]  /*9900*/  SHF.L.U32 R89, R96.reuse, 0x10, RZ ;  /* 0x0000001060597819 */ /* 0x042fe400000006ff */
[----:B------:R-:W-:Y:S02]  /*9910*/  LOP3.LUT R90, R96, 0xffff0000, RZ, 0xc0, !PT ;  /* 0xffff0000605a7812 */ /* 0x000fe400078ec0ff */
[C---:B------:R-:W-:Y:S02]  /*9920*/  SHF.L.U32 R91, R97.reuse, 0x10, RZ ;  /* 0x00000010615b7819 */ /* 0x040fe400000006ff */
[----:B------:R-:W-:Y:S02]  /*9930*/  LOP3.LUT R92, R97, 0xffff0000, RZ, 0xc0, !PT ;  /* 0xffff0000615c7812 */ /* 0x000fe400078ec0ff */
[C---:B------:R-:W-:Y:S02]  /*9940*/  SHF.L.U32 R93, R98.reuse, 0x10, RZ ;  /* 0x00000010625d7819 */ /* 0x040fe400000006ff */
[----:B------:R-:W-:Y:S02]  /*9950*/  LOP3.LUT R94, R98, 0xffff0000, RZ, 0xc0, !PT ;  /* 0xffff0000625e7812 */ /* 0x000fe400078ec0ff */
[----:B------:R-:W-:Y:S02]  /*9960*/  SHF.L.U32 R95, R99, 0x10, RZ ;  /* 0x00000010635f7819 */ /* 0x000fe400000006ff */
[----:B------:R-:W-:Y:S02]  /*9970*/  IADD3 R183, PT, PT, R183, 0x200, RZ ;  /* 0x00000200b7b77810 */ /* 0x000fe40007ffe0ff */
[----:B------:R-:W-:Y:S02]  /*9980*/  LOP3.LUT R96, R99, 0xffff0000, RZ, 0xc0, !PT ;  /* 0xffff000063607812 */ /* 0x000fe400078ec0ff */
[----:B------:R-:W-:Y:S01]  /*9990*/  SHF.L.U32 R97, R104, 0x10, RZ ;  /* 0x0000001068617819 */ /* 0x000fe200000006ff */
[----:B--2---:R-:W-:Y:S01]  /*99a0*/  FMUL R4, R76, R4 ;  /* 0x000000044c047220 */ /* 0x004fe20000400000 */
[----:B------:R-:W-:Y:S01]  /*99b0*/  LOP3.LUT R98, R104, 0xffff0000, RZ, 0xc0, !PT ;  /* 0xffff000068627812 */ /* 0x000fe200078ec0ff */
[C---:B------:R-:W-:Y:S01]  /*99c0*/  FMUL R5, R76.reuse, R5 ;  /* 0x000000054c057220 */ /* 0x040fe20000400000 */
[----:B------:R-:W-:Y:S01]  /*99d0*/  SHF.L.U32 R99, R105, 0x10, RZ ;  /* 0x0000001069637819 */ /* 0x000fe200000006ff */
[----:B------:R-:W-:Y:S01]  /*99e0*/  FFMA R4, R81, R80, R4 ;  /* 0x0000005051047223 */ /* 0x000fe20000000004 */
[----:B------:R-:W-:Y:S01]  /*99f0*/  LOP3.LUT R183, R183, 0xfefffff8, RZ, 0xc0, !PT ;  /* 0xfefffff8b7b77812 */ /* 0x000fe200078ec0ff */
[----:B------:R-:W-:Y:S01]  /*9a00*/  FFMA R5, R81, R82, R5 ;  /* 0x0000005251057223 */ /* 0x000fe20000000005 */
[----:B------:R-:W-:Y:S01]  /*9a10*/  LOP3.LUT R100, R105, 0xffff0000, RZ, 0xc0, !PT ;  /* 0xffff000069647812 */ /* 0x000fe200078ec0ff */
[----:B------:R-:W-:Y:S01]  /*9a20*/  FMUL R6, R76, R6 ;  /* 0x000000064c067220 */ /* 0x000fe20000400000 */
[C---:B------:R-:W-:Y:S01]  /*9a30*/  SHF.L.U32 R101, R106.reuse, 0x10, RZ ;  /* 0x000000106a657819 */ /* 0x040fe200000006ff */
[----:B------:R1:W-:Y:S01]  /*9a40*/  SYNCS.ARRIVE.TRANS64.RED.A1T0 RZ, [R183+URZ], RZ ;  /* 0x000000ffb7ff79a7 */ /* 0x0003e200081004ff */
[----:B------:R-:W-:Y:S01]  /*9a50*/  F2FP.BF16.F32.PACK_AB R4, R5, R4 ;  /* 0x000000040504723e */ /* 0x000fe200000010ff */
[----:B------:R-:W-:Y:S01]  /*9a60*/  FFMA R6, R81, R83, R6 ;  /* 0x0000005351067223 */ /* 0x000fe20000000006 */
[----:B------:R-:W-:Y:S01]  /*9a70*/  LOP3.LUT R102, R106, 0xffff0000, RZ, 0xc0, !PT ;  /* 0xffff00006a667812 */ /* 0x000fe200078ec0ff */
[C---:B------:R-:W-:Y:S01]  /*9a80*/  FMUL R7, R76.reuse, R7 ;  /* 0x000000074c077220 */ /* 0x040fe20000400000 */
[C---:B------:R-:W-:Y:S01]  /*9a90*/  SHF.L.U32 R103, R107.reuse, 0x10, RZ ;  /* 0x000000106b677819 */ /* 0x040fe200000006ff */
[----:B------:R-:W-:Y:S01]  /*9aa0*/  FMUL R8, R76, R8 ;  /* 0x000000084c087220 */ /* 0x000fe20000400000 */
[----:B------:R-:W-:Y:S01]  /*9ab0*/  LOP3.LUT R104, R107, 0xffff0000, RZ, 0xc0, !PT ;  /* 0xffff00006b687812 */ /* 0x000fe200078ec0ff */
[C---:B------:R-:W-:Y:S01]  /*9ac0*/  FFMA R7, R81.reuse, R84, R7 ;  /* 0x0000005451077223 */ /* 0x040fe20000000007 */
[C---:B------:R-:W-:Y:S01]  /*9ad0*/  SHF.L.U32 R105, R112.reuse, 0x10, RZ ;  /* 0x0000001070697819 */ /* 0x040fe200000006ff */
[----:B------:R-:W-:Y:S01]  /*9ae0*/  FFMA R8, R81, R85, R8 ;  /* 0x0000005551087223 */ /* 0x000fe20000000008 */
[----:B------:R-:W-:Y:S01]  /*9af0*/  LOP3.LUT R106, R112, 0xffff0000, RZ, 0xc0, !PT ;  /* 0xffff0000706a7812 */ /* 0x000fe200078ec0ff */
[C---:B------:R-:W-:Y:S01]  /*9b00*/  FMUL R9, R76.reuse, R9 ;  /* 0x000000094c097220 */ /* 0x040fe20000400000 */
[----:B------:R-:W-:Y:S01]  /*9b10*/  F2FP.BF16.F32.PACK_AB R5, R7, R6 ;  /* 0x000000060705723e */ /* 0x000fe200000010ff */
[----:B------:R-:W-:Y:S01]  /*9b20*/  FMUL R10, R76, R10 ;  /* 0x0000000a4c0a7220 */ /* 0x000fe20000400000 */
[----:B------:R-:W-:Y:S01]  /*9b30*/  SHF.L.U32 R107, R113, 0x10, RZ ;  /* 0x00000010716b7819 */ /* 0x000fe200000006ff */
[----:B------:R-:W-:Y:S01]  /*9b40*/  FFMA R9, R81, R86, R9 ;  /* 0x0000005651097223 */ /* 0x000fe20000000009 */
[----:B------:R-:W-:Y:S01]  /*9b50*/  LOP3.LUT R108, R113, 0xffff0000, RZ, 0xc0, !PT ;  /* 0xffff0000716c7812 */ /* 0x000fe200078ec0ff */
[----:B------:R-:W-:Y:S01]  /*9b60*/  FFMA R10, R81, R87, R10 ;  /* 0x00000057510a7223 */ /* 0x000fe2000000000a */
[----:B------:R-:W-:Y:S01]  /*9b70*/  SHF.L.U32 R109, R114, 0x10, RZ ;  /* 0x00000010726d7819 */ /* 0x000fe200000006ff */
[C---:B------:R-:W-:Y:S01]  /*9b80*/  FMUL R11, R76.reuse, R11 ;  /* 0x0000000b4c0b7220 */ /* 0x040fe20000400000 */
[----:B------:R-:W-:Y:S01]  /*9b90*/  F2FP.BF16.F32.PACK_AB R6, R9, R8 ;  /* 0x000000080906723e */ /* 0x000fe200000010ff */
[----:B------:R-:W-:Y:S01]  /*9ba0*/  FMUL R0, R76, R12 ;  /* 0x0000000c4c007220 */ /* 0x000fe20000400000 */
[----:B------:R-:W-:Y:S01]  /*9bb0*/  LOP3.LUT R110, R114, 0xffff0000, RZ, 0xc0, !PT ;  /* 0xffff0000726e7812 */ /* 0x000fe200078ec0ff */
[----:B------:R-:W-:Y:S01]  /*9bc0*/  FFMA R11, R81, R88, R11 ;  /* 0x00000058510b7223 */ /* 0x000fe2000000000b */
[----:B------:R-:W-:Y:S01]  /*9bd0*/  SHF.L.U32 R111, R115, 0x10, RZ ;  /* 0x00000010736f7819 */ /* 0x000fe200000006ff */
[----:B------:R-:W-:Y:S01]  /*9be0*/  FFMA R0, R81, R89, R0 ;  /* 0x0000005951007223 */ /* 0x000fe20000000000 */
[----:B------:R-:W-:Y:S01]  /*9bf0*/  LOP3.LUT R112, R115, 0xffff0000, RZ, 0xc0, !PT ;  /* 0xffff000073707812 */ /* 0x000fe200078ec0ff */
[C---:B------:R-:W-:Y:S01]  /*9c00*/  FMUL R3, R76.reuse, R13 ;  /* 0x0000000d4c037220 */ /* 0x040fe20000400000 */
[----:B------:R-:W-:Y:S01]  /*9c10*/  F2FP.BF16.F32.PACK_AB R7, R11, R10 ;  /* 0x0000000a0b07723e */ /* 0x000fe200000010ff */
[----:B------:R-:W-:Y:S01]  /*9c20*/  FMUL R14, R76, R14 ;  /* 0x0000000e4c0e7220 */ /* 0x000fe20000400000 */
[----:B------:R-:W-:Y:S01]  /*9c30*/  SHF.L.U32 R113, R120, 0x10, RZ ;  /* 0x0000001078717819 */ /* 0x000fe200000006ff */
[----:B------:R-:W-:Y:S01]  /*9c40*/  FMUL R15, R76, R15 ;  /* 0x0000000f4c0f7220 */ /* 0x000fe20000400000 */
[----:B------:R-:W-:Y:S01]  /*9c50*/  LOP3.LUT R114, R120, 0xffff0000, RZ, 0xc0, !PT ;  /* 0xffff000078727812 */ /* 0x000fe200078ec0ff */
[C---:B------:R-:W-:Y:S01]  /*9c60*/  FMUL R12, R76.reuse, R16 ;  /* 0x000000104c0c7220 */ /* 0x040fe20000400000 */
[----:B------:R-:W-:Y:S01]  /*9c70*/  SHF.L.U32 R115, R121, 0x10, RZ ;  /* 0x0000001079737819 */ /* 0x000fe200000006ff */
[----:B------:R-:W-:Y:S01]  /*9c80*/  FFMA R3, R81, R90, R3 ;  /* 0x0000005a51037223 */ /* 0x000fe20000000003 */
[----:B------:R-:W-:Y:S01]  /*9c90*/  LOP3.LUT R116, R121, 0xffff0000, RZ, 0xc0, !PT ;  /* 0xffff000079747812 */ /* 0x000fe200078ec0ff */
[----:B------:R-:W-:Y:S01]  /*9ca0*/  FMUL R13, R76, R17 ;  /* 0x000000114c0d7220 */ /* 0x000fe20000400000 */
[----:B------:R-:W-:Y:S01]  /*9cb0*/  SHF.L.U32 R117, R122, 0x10, RZ ;  /* 0x000000107a757819 */ /* 0x000fe200000006ff */
[----:B------:R-:W-:Y:S01]  /*9cc0*/  FFMA R14, R81, R91, R14 ;  /* 0x0000005b510e7223 */ /* 0x000fe2000000000e */
[----:B------:R-:W-:Y:S01]  /*9cd0*/  F2FP.BF16.F32.PACK_AB R8, R3, R0 ;  /* 0x000000000308723e */ /* 0x000fe200000010ff */
[----:B------:R-:W-:Y:S01]  /*9ce0*/  FMUL R18, R76, R18 ;  /* 0x000000124c127220 */ /* 0x000fe20000400000 */
[----:B------:R-:W-:Y:S01]  /*9cf0*/  LOP3.LUT R118, R122, 0xffff0000, RZ, 0xc0, !PT ;  /* 0xffff00007a767812 */ /* 0x000fe200078ec0ff */
[----:B------:R-:W-:Y:S01]  /*9d00*/  FFMA R15, R81, R92, R15 ;  /* 0x0000005c510f7223 */ /* 0x000fe2000000000f */
[C---:B------:R-:W-:Y:S01]  /*9d10*/  SHF.L.U32 R119, R123.reuse, 0x10, RZ ;  /* 0x000000107b777819 */ /* 0x040fe200000006ff */
[C---:B------:R-:W-:Y:S01]  /*9d20*/  FMUL R19, R76.reuse, R19 ;  /* 0x000000134c137220 */ /* 0x040fe20000400000 */
[----:B------:R-:W-:Y:S01]  /*9d30*/  LOP3.LUT R120, R123, 0xffff0000, RZ, 0xc0, !PT ;  /* 0xffff00007b787812 */ /* 0x000fe200078ec0ff */
[----:B------:R-:W-:Y:S01]  /*9d40*/  FFMA R12, R81, R93, R12 ;  /* 0x0000005d510c7223 */ /* 0x000fe2000000000c */
[----:B------:R-:W-:Y:S01]  /*9d50*/  F2FP.BF16.F32.PACK_AB R9, R15, R14 ;  /* 0x0000000e0f09723e */ /* 0x000fe200000010ff */
[----:B------:R-:W-:Y:S01]  /*9d60*/  FMUL R16, R76, R20 ;  /* 0x000000144c107220 */ /* 0x000fe20000400000 */
[C---:B------:R-:W-:Y:S01]  /*9d70*/  SHF.L.U32 R121, R128.reuse, 0x10, RZ ;  /* 0x0000001080797819 */ /* 0x040fe200000006ff */
[----:B------:R1:W-:Y:S01]  /*9d80*/  STS.128 [R182+UR48+0x8400], R4 ;  /* 0x00840004b6007988 */ /* 0x0003e20008000c30 */
[C---:B------:R-:W-:Y:S01]  /*9d90*/  FFMA R13, R81.reuse, R94, R13 ;  /* 0x0000005e510d7223 */ /* 0x040fe2000000000d */
[----:B------:R-:W-:Y:S01]  /*9da0*/  LOP3.LUT R122, R128, 0xffff0000, RZ, 0xc0, !PT ;  /* 0xffff0000807a7812 */ /* 0x000fe200078ec0ff */
[C---:B------:R-:W-:Y:S01]  /*9db0*/  FFMA R18, R81.reuse, R95, R18 ;  /* 0x0000005f51127223 */ /* 0x040fe20000000012 */
[----:B------:R-:W-:Y:S01]  /*9dc0*/  FFMA R19, R81, R96, R19 ;  /* 0x0000006051137223 */ /* 0x000fe20000000013 */
[----:B------:R-:W-:Y:S01]  /*9dd0*/  SHF.L.U32 R123, R129, 0x10, RZ ;  /* 0x00000010817b7819 */ /* 0x000fe200000006ff */
[----:B------:R-:W-:Y:S01]  /*9de0*/  FFMA R16, R81, R97, R16 ;  /* 0x0000006151107223 */ /* 0x000fe20000000010 */
[----:B------:R-:W-:Y:S01]  /*9df0*/  F2FP.BF16.F32.PACK_AB R10, R13, R12 ;  /* 0x0000000c0d0a723e */ /* 0x000fe200000010ff */
[C---:B------:R-:W-:Y:S01]  /*9e00*/  FMUL R17, R76.reuse, R21 ;  /* 0x000000154c117220 */ /* 0x040fe20000400000 */
[----:B------:R-:W-:Y:S01]  /*9e10*/  F2FP.BF16.F32.PACK_AB R11, R19, R18 ;  /* 0x00000012130b723e */ /* 0x000fe200000010ff */
[C---:B------:R-:W-:Y:S01]  /*9e20*/  FMUL R22, R76.reuse, R22 ;  /* 0x000000164c167220 */ /* 0x040fe20000400000 */
[C---:B------:R-:W-:Y:S01]  /*9e30*/  FMUL R23, R76.reuse, R23 ;  /* 0x000000174c177220 */ /* 0x040fe20000400000 */
[----:B------:R-:W-:Y:S01]  /*9e40*/  FFMA R17, R81, R98, R17 ;  /* 0x0000006251117223 */ /* 0x000fe20000000011 */
[C---:B------:R-:W-:Y:S01]  /*9e50*/  FMUL R20, R76.reuse, R24 ;  /* 0x000000184c147220 */ /* 0x040fe20000400000 */
[----:B------:R-:W-:Y:S01]  /*9e60*/  LOP3.LUT R124, R129, 0xffff0000, RZ, 0xc0, !PT ;  /* 0xffff0000817c7812 */ /* 0x000fe200078ec0ff */
[----:B------:R1:W-:Y:S01]  /*9e70*/  STS.128 [R181+0x8400], R8 ;  /* 0x00840008b5007388 */ /* 0x0003e20000000c00 */
[----:B------:R-:W-:Y:S01]  /*9e80*/  FFMA R22, R81, R99, R22 ;  /* 0x0000006351167223 */ /* 0x000fe20000000016 */
[----:B------:R-:W-:Y:S01]  /*9e90*/  F2FP.BF16.F32.PACK_AB R16, R17, R16 ;  /* 0x000000101110723e */ /* 0x000fe200000010ff */
[C---:B------:R-:W-:Y:S01]  /*9ea0*/  FFMA R23, R81.reuse, R100, R23 ;  /* 0x0000006451177223 */ /* 0x040fe20000000017 */
[----:B------:R-:W-:Y:S01]  /*9eb0*/  FFMA R20, R81, R101, R20 ;  /* 0x0000006551147223 */ /* 0x000fe20000000014 */
[----:B------:R-:W-:Y:S01]  /*9ec0*/  FMUL R21, R76, R25 ;  /* 0x000000194c157220 */ /* 0x000fe20000400000 */
[----:B------:R-:W-:Y:S01]  /*9ed0*/  SHF.L.U32 R125, R130, 0x10, RZ ;  /* 0x00000010827d7819 */ /* 0x000fe200000006ff */
[C---:B------:R-:W-:Y:S01]  /*9ee0*/  FMUL R26, R76.reuse, R26 ;  /* 0x0000001a4c1a7220 */ /* 0x040fe20000400000 */
[----:B------:R-:W-:Y:S01]  /*9ef0*/  F2FP.BF16.F32.PACK_AB R17, R23, R22 ;  /* 0x000000161711723e */ /* 0x000fe200000010ff */
[C---:B------:R-:W-:Y:S01]  /*9f00*/  FFMA R21, R81.reuse, R102, R21 ;  /* 0x0000006651157223 */ /* 0x040fe20000000015 */
[----:B------:R-:W-:Y:S01]  /*9f10*/  FMUL R27, R76, R27 ;  /* 0x0000001b4c1b7220 */ /* 0x000fe20000400000 */
[----:B------:R-:W-:Y:S01]  /*9f20*/  FFMA R26, R81, R103, R26 ;  /* 0x00000067511a7223 */ /* 0x000fe2000000001a */
[----:B------:R-:W-:Y:S01]  /*9f30*/  LOP3.LUT R126, R130, 0xffff0000, RZ, 0xc0, !PT ;  /* 0xffff0000827e7812 */ /* 0x000fe200078ec0ff */
[C---:B------:R-:W-:Y:S01]  /*9f40*/  FMUL R24, R76.reuse, R28 ;  /* 0x0000001c4c187220 */ /* 0x040fe20000400000 */
[----:B------:R-:W-:Y:S01]  /*9f50*/  F2FP.BF16.F32.PACK_AB R18, R21, R20 ;  /* 0x000000141512723e */ /* 0x000fe200000010ff */
[C---:B------:R-:W-:Y:S01]  /*9f60*/  FFMA R27, R81.reuse, R104, R27 ;  /* 0x00000068511b7223 */ /* 0x040fe2000000001b */
[C---:B------:R-:W-:Y:S01]  /*9f70*/  FMUL R25, R76.reuse, R29 ;  /* 0x0000001d4c197220 */ /* 0x040fe20000400000 */
[----:B------:R-:W-:Y:S01]  /*9f80*/  FFMA R24, R81, R105, R24 ;  /* 0x0000006951187223 */ /* 0x000fe20000000018 */
[----:B------:R-:W-:Y:S01]  /*9f90*/  SHF.L.U32 R127, R131, 0x10, RZ ;  /* 0x00000010837f7819 */ /* 0x000fe200000006ff */
[C---:B------:R-:W-:Y:S01]  /*9fa0*/  FMUL R30, R76.reuse, R30 ;  /* 0x0000001e4c1e7220 */ /* 0x040fe20000400000 */
[----:B------:R-:W-:Y:S01]  /*9fb0*/  F2FP.BF16.F32.PACK_AB R19, R27, R26 ;  /* 0x0000001a1b13723e */ /* 0x000fe200000010ff */
[C---:B------:R-:W-:Y:S01]  /*9fc0*/  FFMA R25, R81.reuse, R106, R25 ;  /* 0x0000006a51197223 */ /* 0x040fe20000000019 */
[C---:B------:R-:W-:Y:S01]  /*9fd0*/  FMUL R31, R76.reuse, R31 ;  /* 0x0000001f4c1f7220 */ /* 0x040fe20000400000 */
[----:B------:R-:W-:Y:S01]  /*9fe0*/  FFMA R30, R81, R107, R30 ;  /* 0x0000006b511e7223 */ /* 0x000fe2000000001e */
[----:B------:R-:W-:Y:S01]  /*9ff0*/  LOP3.LUT R128, R131, 0xffff0000, RZ, 0xc0, !PT ;  /* 0xffff000083807812 */ /* 0x000fe200078ec0ff */
[----:B------:R1:W-:Y:S01]  /*a000*/  STS.128 [R180+0x8400], R16 ;  /* 0x00840010b4007388 */ /* 0x0003e20000000c00 */
[----:B------:R-:W-:Y:S01]  /*a010*/  F2FP.BF16.F32.PACK_AB R24, R25, R24 ;  /* 0x000000181918723e */ /* 0x000fe200000010ff */
[C---:B------:R-:W-:Y:S01]  /*a020*/  FFMA R31, R81.reuse, R108, R31 ;  /* 0x0000006c511f7223 */ /* 0x040fe2000000001f */
[C---:B------:R-:W-:Y:S01]  /*a030*/  FMUL R28, R76.reuse, R32 ;  /* 0x000000204c1c7220 */ /* 0x040fe20000400000 */
[C---:B------:R-:W-:Y:S01]  /*a040*/  FMUL R29, R76.reuse, R33 ;  /* 0x000000214c1d7220 */ /* 0x040fe20000400000 */
[----:B------:R-:W-:Y:S01]  /*a050*/  FMUL R34, R76, R34 ;  /* 0x000000224c227220 */ /* 0x000fe20000400000 */
[----:B------:R-:W-:Y:S01]  /*a060*/  SHF.L.U32 R129, R136, 0x10, RZ ;  /* 0x0000001088817819 */ /* 0x000fe200000006ff */
[----:B------:R-:W-:Y:S01]  /*a070*/  FFMA R28, R81, R109, R28 ;  /* 0x0000006d511c7223 */ /* 0x000fe2000000001c */
[----:B------:R-:W-:Y:S01]  /*a080*/  F2FP.BF16.F32.PACK_AB R25, R31, R30 ;  /* 0x0000001e1f19723e */ /* 0x000fe200000010ff */
[C---:B------:R-:W-:Y:S01]  /*a090*/  FFMA R29, R81.reuse, R110, R29 ;  /* 0x0000006e511d7223 */ /* 0x040fe2000000001d */
[----:B------:R-:W-:Y:S01]  /*a0a0*/  FFMA R34, R81, R111, R34 ;  /* 0x0000006f51227223 */ /* 0x000fe20000000022 */
[----:B------:R-:W-:Y:S01]  /*a0b0*/  FMUL R35, R76, R35 ;  /* 0x000000234c237220 */ /* 0x000fe20000400000 */
        /* <DEDUP_REMOVED lines=35> */
[C---:B------:R-:W-:Y:S01]  /*a2f0*/  FMUL R47, R76.reuse, R47 ;  /* 0x0000002f4c2f7220 */ /* 0x040fe20000400000 */
[C---:B------:R-:W-:Y:S01]  /*a300*/  FMUL R44, R76.reuse, R48 ;  /* 0x000000304c2c7220 */ /* 0x040fe20000400000 */
[----:B------:R-:W-:Y:S01]  /*a310*/  FMUL R45, R76, R49 ;  /* 0x000000314c2d7220 */ /* 0x000fe20000400000 */
[----:B------:R1:W-:Y:S01]  /*a320*/  STS.128 [R177+0x8400], R32 ;  /* 0x00840020b1007388 */ /* 0x0003e20000000c00 */
[----:B------:R-:W-:Y:S01]  /*a330*/  LOP3.LUT R136, R139, 0xffff0000, RZ, 0xc0, !PT ;  /* 0xffff00008b887812 */ /* 0x000fe200078ec0ff */
[C---:B------:R-:W-:Y:S01]  /*a340*/  FFMA R46, R81.reuse, R123, R46 ;  /* 0x0000007b512e7223 */ /* 0x040fe2000000002e */
[----:B------:R-:W-:Y:S01]  /*a350*/  SHF.L.U32 R137, R144, 0x10, RZ ;  /* 0x0000001090897819 */ /* 0x000fe200000006ff */
[----:B------:R-:W-:Y:S01]  /*a360*/  FFMA R47, R81, R124, R47 ;  /* 0x0000007c512f7223 */ /* 0x000fe2000000002f */
[----:B------:R-:W-:Y:S01]  /*a370*/  F2FP.BF16.F32.PACK_AB R40, R41, R40 ;  /* 0x000000282928723e */ /* 0x000fe200000010ff */
[C---:B------:R-:W-:Y:S01]  /*a380*/  FFMA R44, R81.reuse, R125, R44 ;  /* 0x0000007d512c7223 */ /* 0x040fe2000000002c */
[C---:B------:R-:W-:Y:S01]  /*a390*/  FFMA R45, R81.reuse, R126, R45 ;  /* 0x0000007e512d7223 */ /* 0x040fe2000000002d */
[C---:B------:R-:W-:Y:S01]  /*a3a0*/  FMUL R50, R76.reuse, R50 ;  /* 0x000000324c327220 */ /* 0x040fe20000400000 */
[C---:B------:R-:W-:Y:S01]  /*a3b0*/  FMUL R51, R76.reuse, R51 ;  /* 0x000000334c337220 */ /* 0x040fe20000400000 */
[C---:B------:R-:W-:Y:S01]  /*a3c0*/  FMUL R48, R76.reuse, R52 ;  /* 0x000000344c307220 */ /* 0x040fe20000400000 */
[C---:B------:R-:W-:Y:S01]  /*a3d0*/  FMUL R49, R76.reuse, R53 ;  /* 0x000000354c317220 */ /* 0x040fe20000400000 */
[C---:B------:R-:W-:Y:S01]  /*a3e0*/  FFMA R50, R81.reuse, R127, R50 ;  /* 0x0000007f51327223 */ /* 0x040fe20000000032 */
        /* <DEDUP_REMOVED lines=9> */
[----:B------:R-:W-:Y:S01]  /*a480*/  FFMA R55, R81, R132, R55 ;  /* 0x0000008451377223 */ /* 0x000fe20000000037 */
[C---:B------:R-:W-:Y:S01]  /*a490*/  FMUL R59, R76.reuse, R59 ;  /* 0x0000003b4c3b7220 */ /* 0x040fe20000400000 */
[----:B------:R-:W-:Y:S01]  /*a4a0*/  F2FP.BF16.F32.PACK_AB R41, R47, R46 ;  /* 0x0000002e2f29723e */ /* 0x000fe200000010ff */
[----:B------:R-:W-:Y:S01]  /*a4b0*/  FFMA R52, R81, R133, R52 ;  /* 0x0000008551347223 */ /* 0x000fe20000000034 */
[----:B------:R-:W-:Y:S01]  /*a4c0*/  F2FP.BF16.F32.PACK_AB R42, R45, R44 ;  /* 0x0000002c2d2a723e */ /* 0x000fe200000010ff */
[----:B------:R-:W-:Y:S01]  /*a4d0*/  FMUL R56, R76, R60 ;  /* 0x0000003c4c387220 */ /* 0x000fe20000400000 */
[----:B------:R-:W-:Y:S01]  /*a4e0*/  F2FP.BF16.F32.PACK_AB R43, R51, R50 ;  /* 0x00000032332b723e */ /* 0x000fe200000010ff */
[----:B------:R-:W-:Y:S01]  /*a4f0*/  FFMA R53, R81, R134, R53 ;  /* 0x0000008651357223 */ /* 0x000fe20000000035 */
[----:B------:R-:W-:Y:S01]  /*a500*/  LOP3.LUT R138, R144, 0xffff0000, RZ, 0xc0, !PT ;  /* 0xffff0000908a7812 */ /* 0x000fe200078ec0ff */
[C---:B------:R-:W-:Y:S01]  /*a510*/  FMUL R57, R76.reuse, R61 ;  /* 0x0000003d4c397220 */ /* 0x040fe20000400000 */
[----:B------:R-:W-:Y:S01]  /*a520*/  SHF.L.U32 R139, R145, 0x10, RZ ;  /* 0x00000010918b7819 */ /* 0x000fe200000006ff */
[----:B------:R1:W-:Y:S01]  /*a530*/  STS.128 [R176+0x8400], R40 ;  /* 0x00840028b0007388 */ /* 0x0003e20000000c00 */
[----:B------:R-:W-:Y:S01]  /*a540*/  FFMA R58, R81, R135, R58 ;  /* 0x00000087513a7223 */ /* 0x000fe2000000003a */
[----:B------:R-:W-:Y:S01]  /*a550*/  LOP3.LUT R140, R145, 0xffff0000, RZ, 0xc0, !PT ;  /* 0xffff0000918c7812 */ /* 0x000fe200078ec0ff */
[----:B------:R-:W-:Y:S01]  /*a560*/  FMUL R62, R76, R62 ;  /* 0x0000003e4c3e7220 */ /* 0x000fe20000400000 */
[C---:B------:R-:W-:Y:S01]  /*a570*/  FFMA R59, R81.reuse, R136, R59 ;  /* 0x00000088513b7223 */ /* 0x040fe2000000003b */
[----:B------:R-:W-:Y:S01]  /*a580*/  SHF.L.U32 R141, R146, 0x10, RZ ;  /* 0x00000010928d7819 */ /* 0x000fe200000006ff */
[----:B------:R-:W-:Y:S01]  /*a590*/  FMUL R63, R76, R63 ;  /* 0x0000003f4c3f7220 */ /* 0x000fe20000400000 */
[C---:B------:R-:W-:Y:S01]  /*a5a0*/  FFMA R56, R81.reuse, R137, R56 ;  /* 0x0000008951387223 */ /* 0x040fe20000000038 */
[----:B------:R-:W-:Y:S01]  /*a5b0*/  LOP3.LUT R142, R146, 0xffff0000, RZ, 0xc0, !PT ;  /* 0xffff0000928e7812 */ /* 0x000fe200078ec0ff */
[C---:B------:R-:W-:Y:S01]  /*a5c0*/  FMUL R60, R76.reuse, R64 ;  /* 0x000000404c3c7220 */ /* 0x040fe20000400000 */
[----:B------:R-:W-:Y:S01]  /*a5d0*/  FFMA R57, R81, R138, R57 ;  /* 0x0000008a51397223 */ /* 0x000fe20000000039 */
[----:B------:R-:W-:Y:S01]  /*a5e0*/  SHF.L.U32 R143, R147, 0x10, RZ ;  /* 0x00000010938f7819 */ /* 0x000fe200000006ff */
[C---:B------:R-:W-:Y:S01]  /*a5f0*/  FMUL R61, R76.reuse, R65 ;  /* 0x000000414c3d7220 */ /* 0x040fe20000400000 */
[----:B------:R-:W-:Y:S01]  /*a600*/  FFMA R62, R81, R139, R62 ;  /* 0x0000008b513e7223 */ /* 0x000fe2000000003e */
[----:B------:R-:W-:Y:S01]  /*a610*/  LOP3.LUT R144, R147, 0xffff0000, RZ, 0xc0, !PT ;  /* 0xffff000093907812 */ /* 0x000fe200078ec0ff */
[C---:B------:R-:W-:Y:S01]  /*a620*/  FMUL R66, R76.reuse, R66 ;  /* 0x000000424c427220 */ /* 0x040fe20000400000 */
[----:B------:R-:W-:Y:S01]  /*a630*/  F2FP.BF16.F32.PACK_AB R48, R49, R48 ;  /* 0x000000303130723e */ /* 0x000fe200000010ff */
[----:B------:R-:W-:Y:S01]  /*a640*/  FFMA R63, R81, R140, R63 ;  /* 0x0000008c513f7223 */ /* 0x000fe2000000003f */
[----:B------:R-:W-:Y:S01]  /*a650*/  FMUL R67, R76, R67 ;  /* 0x000000434c437220 */ /* 0x000fe20000400000 */
[----:B------:R-:W-:Y:S01]  /*a660*/  F2FP.BF16.F32.PACK_AB R49, R55, R54 ;  /* 0x000000363731723e */ /* 0x000fe200000010ff */
[----:B------:R-:W-:Y:S01]  /*a670*/  FFMA R60, R81, R141, R60 ;  /* 0x0000008d513c7223 */ /* 0x000fe2000000003c */
[----:B------:R-:W-:Y:S01]  /*a680*/  F2FP.BF16.F32.PACK_AB R50, R53, R52 ;  /* 0x000000343532723e */ /* 0x000fe200000010ff */
[----:B------:R-:W-:Y:S01]  /*a690*/  FFMA R61, R81, R142, R61 ;  /* 0x0000008e513d7223 */ /* 0x000fe2000000003d */
[----:B------:R-:W-:Y:S01]  /*a6a0*/  F2FP.BF16.F32.PACK_AB R51, R59, R58 ;  /* 0x0000003a3b33723e */ /* 0x000fe200000010ff */
[C---:B------:R-:W-:Y:S01]  /*a6b0*/  FFMA R66, R81.reuse, R143, R66 ;  /* 0x0000008f51427223 */ /* 0x040fe20000000042 */
[----:B------:R-:W-:Y:S01]  /*a6c0*/  FFMA R67, R81, R144, R67 ;  /* 0x0000009051437223 */ /* 0x000fe20000000043 */
[----:B------:R-:W-:Y:S02]  /*a6d0*/  F2FP.BF16.F32.PACK_AB R56, R57, R56 ;  /* 0x000000383938723e */ /* 0x000fe400000010ff */
[----:B------:R1:W-:Y:S01]  /*a6e0*/  STS.128 [R175+0x8400], R48 ;  /* 0x00840030af007388 */ /* 0x0003e20000000c00 */
[----:B------:R-:W-:Y:S02]  /*a6f0*/  F2FP.BF16.F32.PACK_AB R57, R63, R62 ;  /* 0x0000003e3f39723e */ /* 0x000fe400000010ff */
        /* <DEDUP_REMOVED lines=19> */
[----:B--2---:R-:W-:Y:S04]  /*a830*/  DEPBAR.LE SB0, 0x1 ;  /* 0x000080400000791a */ /* 0x004fe80000000000 */
.L_x_153:
[----:B------:R-:W-:Y:S05]  /*a840*/  BSYNC.RECONVERGENT B0 ;  /* 0x0000000000007941 */ /* 0x000fea0003800200 */
.L_x_152:
[----:B------:R-:W-:Y:S01]  /*a850*/  BAR.SYNC.DEFER_BLOCKING 0x1, 0x80 ;  /* 0x0042000000007b1d */ /* 0x000fe20000010000 */
[----:B------:R-:W-:Y:S01]  /*a860*/  UIADD3 UR4, UPT, UPT, UR50, 0x1, URZ ;  /* 0x0000000132047890 */ /* 0x000fe2000fffe0ff */
[----:B------:R-:W-:Y:S03]  /*a870*/  IADD3 R79, PT, PT, R79, 0x1, RZ ;  /* 0x000000014f4f7810 */ /* 0x000fe60007ffe0ff */
[----:B------:R-:W-:Y:S09]  /*a880*/  UISETP.GT.U32.AND UP0, UPT, UR4, -0x3, UPT ;  /* 0xfffffffd0400788c */ /* 0x000ff2000bf04070 */
[----:B------:R-:W-:Y:S05]  /*a890*/  BRA.U UP0, `(.L_x_154) ;  /* 0x0000000100287547 */ /* 0x000fea000b800000 */
[----:B------:R-:W-:Y:S01]  /*a8a0*/  ISETP.NE.AND P0, PT, R179, RZ, PT ;  /* 0x000000ffb300720c */ /* 0x000fe20003f05270 */
[----:B------:R-:W-:Y:S01]  /*a8b0*/  IMAD.U32 R3, RZ, RZ, UR49 ;  /* 0x00000031ff037e24 */ /* 0x000fe2000f8e00ff */
[----:B------:R-:W-:Y:S01]  /*a8c0*/  UIADD3 UR49, UPT, UPT, UR49, 0x1, URZ ;  /* 0x0000000131317890 */ /* 0x000fe2000fffe0ff */
[----:B------:R-:W-:Y:S03]  /*a8d0*/  IMAD.U32 R0, RZ, RZ, UR37 ;  /* 0x00000025ff007e24 */ /* 0x000fe6000f8e00ff */
[----:B------:R-:W-:Y:S04]  /*a8e0*/  UISETP.NE.AND UP0, UPT, UR49, 0x3, UPT ;  /* 0x000000033100788c */ /* 0x000fe8000bf05270 */
[----:B------:R-:W-:Y:S03]  /*a8f0*/  USEL UR49, UR49, URZ, UP0 ;  /* 0x000000ff31317287 */ /* 0x000fe60008000000 */
[----:B------:R-:W-:Y:S05]  /*a900*/  @P0 LEA R3, R3, UR48, 0x3 ;  /* 0x0000003003030c11 */ /* 0x000fea000f8e18ff */
[----:B------:R-:W-:Y:S05]  /*a910*/  @P0 VIADD R3, R3, 0x1a8 ;  /* 0x000001a803030836 */ /* 0x000fea0000000000 */
[----:B------:R-:W-:Y:S04]  /*a920*/  @P0 PRMT R0, R0, 0x654, R3 ;  /* 0x0000065400000816 */ /* 0x000fe80000000003 */
[----:B------:R2:W-:Y:S03]  /*a930*/  @P0 SYNCS.ARRIVE.TRANS64.RED.A1T0 RZ, [R0+URZ], RZ ;  /* 0x000000ff00ff09a7 */ /* 0x0005e600081004ff */
.L_x_154:
[----:B------:R-:W-:Y:S01]  /*a940*/  ISETP.NE.AND P2, PT, R171, RZ, PT ;  /* 0x000000ffab00720c */ /* 0x000fe20003f45270 */
[----:B------:R-:W-:Y:S01]  /*a950*/  UIADD3 UR50, UPT, UPT, UR50, 0x3, URZ ;  /* 0x0000000332327890 */ /* 0x000fe2000fffe0ff */
[----:B------:R-:W-:Y:S01]  /*a960*/  ISETP.NE.AND P0, PT, R173, 0x2, PT ;  /* 0x00000002ad00780c */ /* 0x000fe20003f05270 */
[----:B------:R-:W-:Y:S01]  /*a970*/  IMAD.IADD R20, R75, 0x1, R154 ;  /* 0x000000014b147824 */ /* 0x000fe200078e029a */
[----:B------:R-:W-:Y:S01]  /*a980*/  ISETP.NE.AND P1, PT, R79, 0x2, PT ;  /* 0x000000024f00780c */ /* 0x000fe20003f25270 */
[----:B------:R-:W-:Y:S01]  /*a990*/  IMAD.IADD R21, R77, 0x1, R156 ;  /* 0x000000014d157824 */ /* 0x000fe200078e029c */
[----:B--2---:R-:W-:Y:S02]  /*a9a0*/  SEL R0, RZ, 0x1, P0 ;  /* 0x00000001ff007807 */ /* 0x004fe40000000000 */
[----:B------:R-:W-:Y:S02]  /*a9b0*/  SEL R3, RZ, 0x1, P1 ;  /* 0x00000001ff037807 */ /* 0x000fe40000800000 */
[----:B------:R-:W-:Y:S02]  /*a9c0*/  LOP3.LUT R165, R165, R0, RZ, 0x3c, !PT ;  /* 0x00000000a5a57212 */ /* 0x000fe400078e3cff */
[----:B------:R-:W-:Y:S02]  /*a9d0*/  LOP3.LUT R166, R166, R3, RZ, 0x3c, !PT ;  /* 0x00000003a6a67212 */ /* 0x000fe400078e3cff */
[----:B------:R-:W-:Y:S02]  /*a9e0*/  @P2 R2UR UR36, R164 ;  /* 0x00000000a42422ca */ /* 0x000fe400000e0000 */
[----:B------:R-:W-:Y:S02]  /*a9f0*/  SEL R173, R173, RZ, P0 ;  /* 0x000000ffadad7207 */ /* 0x000fe40000000000 */
[----:B------:R-:W-:Y:S01]  /*aa00*/  SEL R79, R79, RZ, P1 ;  /* 0x000000ff4f4f7207 */ /* 0x000fe20000800000 */
[----:B------:R-:W-:Y:S10]  /*aa10*/  @P2 BRA `(.L_x_155) ;  /* 0xffffffb400202947 */ /* 0x000ff4000383ffff */
[----:B------:R-:W-:-:S09]  /*aa20*/  UISETP.NE.AND UP0, UPT, UR51, URZ, UPT ;  /* 0x000000ff3300728c */ /* 0x000fd2000bf05270 */
[----:B------:R-:W-:Y:S05]  /*aa30*/  BRA.U !UP0, `(.L_x_156) ;  /* 0x0000000108487547 */ /* 0x000fea000b800000 */
[----:B------:R-:W2:Y:S02]  /*aa40*/  LDCU.64 UR4, c[0x0][0x890] ;  /* 0x00011200ff0477ac */ /* 0x000ea40008000a00 */
[----:B--2---:R-:W-:-:S04]  /*aa50*/  UISETP.NE.U32.AND UP0, UPT, UR4, URZ, UPT ;  /* 0x000000ff0400728c */ /* 0x004fc8000bf05070 */
[----:B------:R-:W-:-:S09]  /*aa60*/  UISETP.NE.AND.EX UP0, UPT, UR5, URZ, UPT, UP0 ;  /* 0x000000ff0500728c */ /* 0x000fd2000bf05300 */
[----:B------:R-:W-:Y:S05]  /*aa70*/  BRA.U UP0, `(.L_x_157) ;  /* 0x00000001000c7547 */ /* 0x000fea000b800000 */
[----:B------:R-:W-:-:S13]  /*aa80*/  FSETP.NEU.AND P0, PT, R81, RZ, PT ;  /* 0x000000ff5100720b */ /* 0x000fda0003f0d000 */
[----:B------:R-:W-:Y:S05]  /*aa90*/  @!P0 EXIT ;  /* 0x000000000000894d */ /* 0x000fea0003800000 */
[----:B------:R-:W-:Y:S05]  /*aaa0*/  BRA `(.L_x_156) ;  /* 0x00000000002c7947 */ /* 0x000fea0003800000 */
.L_x_157:
[----:B------:R-:W-:Y:S01]  /*aab0*/  ISETP.NE.AND P0, PT, R172, RZ, PT ;  /* 0x000000ffac00720c */ /* 0x000fe20003f05270 */
[----:B------:R-:W-:-:S12]  /*aac0*/  BSSY.RECONVERGENT B0, `(.L_x_156) ;  /* 0x0000009000007945 */ /* 0x000fd80003800200 */
[----:B------:R-:W-:Y:S05]  /*aad0*/  @P0 BRA `(.L_x_158) ;  /* 0x0000000000140947 */ /* 0x000fea0003800000 */
[----:B------:R-:W2:Y:S02]  /*aae0*/  LDCU.64 UR4, c[0x0][0x888] ;  /* 0x00011100ff0477ac */ /* 0x000ea40008000a00 */
[----:B--2---:R-:W-:-:S04]  /*aaf0*/  ISETP.NE.U32.AND P0, PT, RZ, UR4, PT ;  /* 0x00000004ff007c0c */ /* 0x004fc8000bf05070 */
[----:B------:R-:W-:-:S13]  /*ab00*/  ISETP.NE.AND.EX P0, PT, RZ, UR5, PT, P0 ;  /* 0x00000005ff007c0c */ /* 0x000fda000bf05300 */
[----:B------:R-:W-:Y:S05]  /*ab10*/  @!P0 EXIT ;  /* 0x000000000000894d */ /* 0x000fea0003800000 */
[----:B------:R-:W-:Y:S05]  /*ab20*/  BRA `(.L_x_159) ;  /* 0x0000000000087947 */ /* 0x000fea0003800000 */
.L_x_158:
[----:B------:R-:W-:-:S13]  /*ab30*/  FSETP.NEU.AND P0, PT, R81, RZ, PT ;  /* 0x000000ff5100720b */ /* 0x000fda0003f0d000 */
[----:B------:R-:W-:Y:S05]  /*ab40*/  @!P0 EXIT ;  /* 0x000000000000894d */ /* 0x000fea0003800000 */
.L_x_159:
[----:B------:R-:W-:Y:S05]  /*ab50*/  BSYNC.RECONVERGENT B0 ;  /* 0x0000000000007941 */ /* 0x000fea0003800200 */
.L_x_156:
[----:B------:R-:W-:Y:S01]  /*ab60*/  ULEA UR4, UR49, UR48, 0x3 ;  /* 0x0000003031047291 */ /* 0x000fe2000f8e18ff */
[----:B------:R-:W-:-:S04]  /*ab70*/  DEPBAR.LE SB0, 0x0 ;  /* 0x000080000000791a */ /* 0x000fc80000000000 */
[----:B------:R-:W-:-:S04]  /*ab80*/  UIADD3 UR4, UPT, UPT, UR4, 0x1a8, URZ ;  /* 0x000001a804047890 */ /* 0x000fc8000fffe0ff */
[----:B------:R-:W-:-:S09]  /*ab90*/  UPRMT UR4, UR37, 0x654, UR4 ;  /* 0x0000065425047896 */ /* 0x000fd20008000004 */
[----:B------:R-:W-:Y:S01]  /*aba0*/  SYNCS.ARRIVE.TRANS64.RED.A1T0 RZ, [UR4], RZ ;  /* 0x000000ffffff79a7 */ /* 0x000fe20008100404 */
[----:B------:R-:W-:Y:S05]  /*abb0*/  EXIT ;  /* 0x000000000000794d */ /* 0x000fea0003800000 */
.L_x_25:
[----:B--2---:R2:W4:Y:S02]  /*abc0*/  SYNCS.PHASECHK.TRANS64.TRYWAIT P0, [R3+URZ+0x220], R2 ;  /* 0x00022002030075a7 */ /* 0x00452400080011ff */
[----:B----4-:R-:W-:Y:S05]  /*abd0*/  @!P0 NANOSLEEP.SYNCS 0x989680 ;  /* 0x009896800000895d */ /* 0x010fea0003900000 */
[----:B------:R-:W4:Y:S02]  /*abe0*/  @!P0 SYNCS.PHASECHK.TRANS64 P0, [R3+URZ+0x220], R2 ;  /* 0x00022002030085a7 */ /* 0x000f2400080010ff */
[----:B----4-:R-:W-:Y:S05]  /*abf0*/  @!P0 BRA `(.L_x_25) ;  /* 0xfffffffc00f08947 */ /* 0x010fea000383ffff */
[----:B------:R-:W-:Y:S05]  /*ac00*/  BRA `(.L_x_160) ;  /* 0xffffff6c009c7947 */ /* 0x000fea000383ffff */
.L_x_28:
[----:B-1----:R-:W-:Y:S07]  /*ac10*/  MOV R2, UR33 ;  /* 0x0000002100027c02 */ /* 0x002fee0008000f00 */
.L_x_161:
[----:B-1----:R1:W2:Y:S02]  /*ac20*/  SYNCS.PHASECHK.TRANS64.TRYWAIT P0, [R2+URZ+0xc8], R5 ;  /* 0x0000c805020075a7 */ /* 0x0022a400080011ff */
[----:B--2---:R-:W-:Y:S05]  /*ac30*/  @!P0 NANOSLEEP.SYNCS 0x989680 ;  /* 0x009896800000895d */ /* 0x004fea0003900000 */
[----:B------:R-:W2:Y:S02]  /*ac40*/  @!P0 SYNCS.PHASECHK.TRANS64 P0, [R2+URZ+0xc8], R5 ;  /* 0x0000c805020085a7 */ /* 0x000ea400080010ff */
[----:B--2---:R-:W-:Y:S05]  /*ac50*/  @!P0 BRA `(.L_x_161) ;  /* 0xfffffffc00f08947 */ /* 0x004fea000383ffff */
[----:B------:R-:W-:Y:S05]  /*ac60*/  BRA `(.L_x_27) ;  /* 0xffffff7000047947 */ /* 0x000fea000383ffff */
.L_x_35:
[----:B-1----:R-:W-:Y:S07]  /*ac70*/  MOV R2, UR17 ;  /* 0x0000001100027c02 */ /* 0x002fee0008000f00 */
.L_x_162:
[----:B-1----:R1:W2:Y:S02]  /*ac80*/  SYNCS.PHASECHK.TRANS64.TRYWAIT P0, [R2+URZ+0xc8], R5 ;  /* 0x0000c805020075a7 */ /* 0x0022a400080011ff */
[----:B--2---:R-:W-:Y:S05]  /*ac90*/  @!P0 NANOSLEEP.SYNCS 0x989680 ;  /* 0x009896800000895d */ /* 0x004fea0003900000 */
[----:B------:R-:W2:Y:S02]  /*aca0*/  @!P0 SYNCS.PHASECHK.TRANS64 P0, [R2+URZ+0xc8], R5 ;  /* 0x0000c805020085a7 */ /* 0x000ea400080010ff */
[----:B--2---:R-:W-:Y:S05]  /*acb0*/  @!P0 BRA `(.L_x_162) ;  /* 0xfffffffc00f08947 */ /* 0x004fea000383ffff */
[----:B------:R-:W-:Y:S05]  /*acc0*/  BRA `(.L_x_34) ;  /* 0xffffff7000c07947 */ /* 0x000fea000383ffff */
.L_x_40:
[----:B-1----:R1:W2:Y:S02]  /*acd0*/  SYNCS.PHASECHK.TRANS64.TRYWAIT P0, [R2+URZ+0x1d0], R3 ;  /* 0x0001d003020075a7 */ /* 0x0022a400080011ff */
[----:B--2---:R-:W-:Y:S05]  /*ace0*/  @!P0 NANOSLEEP.SYNCS 0x989680 ;  /* 0x009896800000895d */ /* 0x004fea0003900000 */
[----:B------:R-:W2:Y:S02]  /*acf0*/  @!P0 SYNCS.PHASECHK.TRANS64 P0, [R2+URZ+0x1d0], R3 ;  /* 0x0001d003020085a7 */ /* 0x000ea400080010ff */
[----:B--2---:R-:W-:Y:S05]  /*ad00*/  @!P0 BRA `(.L_x_40) ;  /* 0xfffffffc00f08947 */ /* 0x004fea000383ffff */
[----:B------:R-:W-:Y:S05]  /*ad10*/  BRA `(.L_x_163) ;  /* 0xffffff7400647947 */ /* 0x000fea000383ffff */
.L_x_44:
[----:B---3--:R-:W-:-:S07]  /*ad20*/  MOV R0, UR5 ;  /* 0x0000000500007c02 */ /* 0x008fce0008000f00 */
.L_x_164:
[----:B-1----:R1:W2:Y:S02]  /*ad30*/  SYNCS.PHASECHK.TRANS64.TRYWAIT P0, [R0+URZ], R3 ;  /* 0x00000003000075a7 */ /* 0x0022a400080011ff */
[----:B--2---:R-:W-:Y:S05]  /*ad40*/  @!P0 NANOSLEEP.SYNCS 0x989680 ;  /* 0x009896800000895d */ /* 0x004fea0003900000 */
[----:B------:R-:W2:Y:S02]  /*ad50*/  @!P0 SYNCS.PHASECHK.TRANS64 P0, [R0+URZ], R3 ;  /* 0x00000003000085a7 */ /* 0x000ea400080010ff */
[----:B--2---:R-:W-:Y:S05]  /*ad60*/  @!P0 BRA `(.L_x_164) ;  /* 0xfffffffc00f08947 */ /* 0x004fea000383ffff */
[----:B------:R-:W-:Y:S05]  /*ad70*/  BRA `(.L_x_165) ;  /* 0xffffff7800d47947 */ /* 0x000fea000383ffff */
.L_x_45:
[----:B---3--:R-:W-:-:S07]  /*ad80*/  MOV R0, UR5 ;  /* 0x0000000500007c02 */ /* 0x008fce0008000f00 */
.L_x_166:
[----:B-1----:R1:W2:Y:S02]  /*ad90*/  SYNCS.PHASECHK.TRANS64.TRYWAIT P0, [R0+URZ], R3 ;  /* 0x00000003000075a7 */ /* 0x0022a400080011ff */
[----:B--2---:R-:W-:Y:S05]  /*ada0*/  @!P0 NANOSLEEP.SYNCS 0x989680 ;  /* 0x009896800000895d */ /* 0x004fea0003900000 */
[----:B------:R-:W2:Y:S02]  /*adb0*/  @!P0 SYNCS.PHASECHK.TRANS64 P0, [R0+URZ], R3 ;  /* 0x00000003000085a7 */ /* 0x000ea400080010ff */
[----:B--2---:R-:W-:Y:S05]  /*adc0*/  @!P0 BRA `(.L_x_166) ;  /* 0xfffffffc00f08947 */ /* 0x004fea000383ffff */
[----:B------:R-:W-:Y:S05]  /*add0*/  BRA `(.L_x_167) ;  /* 0xffffff7800e07947 */ /* 0x000fea000383ffff */
.L_x_46:
[----:B---3--:R-:W-:-:S07]  /*ade0*/  MOV R0, UR5 ;  /* 0x0000000500007c02 */ /* 0x008fce0008000f00 */
.L_x_168:
[----:B-1----:R1:W2:Y:S02]  /*adf0*/  SYNCS.PHASECHK.TRANS64.TRYWAIT P0, [R0+URZ], R3 ;  /* 0x00000003000075a7 */ /* 0x0022a400080011ff */
[----:B--2---:R-:W-:Y:S05]  /*ae00*/  @!P0 NANOSLEEP.SYNCS 0x989680 ;  /* 0x009896800000895d */ /* 0x004fea0003900000 */
[----:B------:R-:W2:Y:S02]  /*ae10*/  @!P0 SYNCS.PHASECHK.TRANS64 P0, [R0+URZ], R3 ;  /* 0x00000003000085a7 */ /* 0x000ea400080010ff */
[----:B--2---:R-:W-:Y:S05]  /*ae20*/  @!P0 BRA `(.L_x_168) ;  /* 0xfffffffc00f08947 */ /* 0x004fea000383ffff */
[----:B------:R-:W-:Y:S05]  /*ae30*/  BRA `(.L_x_169) ;  /* 0xffffff7800ec7947 */ /* 0x000fea000383ffff */
.L_x_47:
[----:B---3--:R-:W-:-:S07]  /*ae40*/  MOV R0, UR5 ;  /* 0x0000000500007c02 */ /* 0x008fce0008000f00 */
.L_x_170:
[----:B-1----:R1:W2:Y:S02]  /*ae50*/  SYNCS.PHASECHK.TRANS64.TRYWAIT P0, [R0+URZ], R3 ;  /* 0x00000003000075a7 */ /* 0x0022a400080011ff */
[----:B--2---:R-:W-:Y:S05]  /*ae60*/  @!P0 NANOSLEEP.SYNCS 0x989680 ;  /* 0x009896800000895d */ /* 0x004fea0003900000 */
[----:B------:R-:W2:Y:S02]  /*ae70*/  @!P0 SYNCS.PHASECHK.TRANS64 P0, [R0+URZ], R3 ;  /* 0x00000003000085a7 */ /* 0x000ea400080010ff */
[----:B--2---:R-:W-:Y:S05]  /*ae80*/  @!P0 BRA `(.L_x_170) ;  /* 0xfffffffc00f08947 */ /* 0x004fea000383ffff */
[----:B------:R-:W-:Y:S05]  /*ae90*/  BRA `(.L_x_171) ;  /* 0xffffff7800f87947 */ /* 0x000fea000383ffff */
.L_x_48:
[----:B---3--:R-:W-:-:S07]  /*aea0*/  MOV R0, UR5 ;  /* 0x0000000500007c02 */ /* 0x008fce0008000f00 */
.L_x_172:
[----:B-1----:R1:W2:Y:S02]  /*aeb0*/  SYNCS.PHASECHK.TRANS64.TRYWAIT P0, [R0+URZ], R3 ;  /* 0x00000003000075a7 */ /* 0x0022a400080011ff */
[----:B--2---:R-:W-:Y:S05]  /*aec0*/  @!P0 NANOSLEEP.SYNCS 0x989680 ;  /* 0x009896800000895d */ /* 0x004fea0003900000 */
[----:B------:R-:W2:Y:S02]  /*aed0*/  @!P0 SYNCS.PHASECHK.TRANS64 P0, [R0+URZ], R3 ;  /* 0x00000003000085a7 */ /* 0x000ea400080010ff */
[----:B--2---:R-:W-:Y:S05]  /*aee0*/  @!P0 BRA `(.L_x_172) ;  /* 0xfffffffc00f08947 */ /* 0x004fea000383ffff */
[----:B------:R-:W-:Y:S05]  /*aef0*/  BRA `(.L_x_173) ;  /* 0xffffff7c00047947 */ /* 0x000fea000383ffff */
.L_x_49:
[----:B---3--:R-:W-:-:S07]  /*af00*/  MOV R0, UR5 ;  /* 0x0000000500007c02 */ /* 0x008fce0008000f00 */
.L_x_174:
[----:B-1----:R1:W2:Y:S02]  /*af10*/  SYNCS.PHASECHK.TRANS64.TRYWAIT P0, [R0+URZ], R3 ;  /* 0x00000003000075a7 */ /* 0x0022a400080011ff */
[----:B--2---:R-:W-:Y:S05]  /*af20*/  @!P0 NANOSLEEP.SYNCS 0x989680 ;  /* 0x009896800000895d */ /* 0x004fea0003900000 */
[----:B------:R-:W2:Y:S02]  /*af30*/  @!P0 SYNCS.PHASECHK.TRANS64 P0, [R0+URZ], R3 ;  /* 0x00000003000085a7 */ /* 0x000ea400080010ff */
[----:B--2---:R-:W-:Y:S05]  /*af40*/  @!P0 BRA `(.L_x_174) ;  /* 0xfffffffc00f08947 */ /* 0x004fea000383ffff */
[----:B------:R-:W-:Y:S05]  /*af50*/  BRA `(.L_x_175) ;  /* 0xffffff7c00107947 */ /* 0x000fea000383ffff */
.L_x_50:
[----:B---3--:R-:W-:-:S07]  /*af60*/  MOV R0, UR5 ;  /* 0x0000000500007c02 */ /* 0x008fce0008000f00 */
.L_x_176:
[----:B-1----:R1:W2:Y:S02]  /*af70*/  SYNCS.PHASECHK.TRANS64.TRYWAIT P0, [R0+URZ], R3 ;  /* 0x00000003000075a7 */ /* 0x0022a400080011ff */
[----:B--2---:R-:W-:Y:S05]  /*af80*/  @!P0 NANOSLEEP.SYNCS 0x989680 ;  /* 0x009896800000895d */ /* 0x004fea0003900000 */
[----:B------:R-:W2:Y:S02]  /*af90*/  @!P0 SYNCS.PHASECHK.TRANS64 P0, [R0+URZ], R3 ;  /* 0x00000003000085a7 */ /* 0x000ea400080010ff */
[----:B--2---:R-:W-:Y:S05]  /*afa0*/  @!P0 BRA `(.L_x_176) ;  /* 0xfffffffc00f08947 */ /* 0x004fea000383ffff */
[----:B------:R-:W-:Y:S05]  /*afb0*/  BRA `(.L_x_177) ;  /* 0xffffff7c001c7947 */ /* 0x000fea000383ffff */
.L_x_51:
[----:B---3--:R-:W-:-:S07]  /*afc0*/  MOV R0, UR5 ;  /* 0x0000000500007c02 */ /* 0x008fce0008000f00 */
.L_x_178:
[----:B-1----:R1:W2:Y:S02]  /*afd0*/  SYNCS.PHASECHK.TRANS64.TRYWAIT P0, [R0+URZ], R3 ;  /* 0x00000003000075a7 */ /* 0x0022a400080011ff */
[----:B--2---:R-:W-:Y:S05]  /*afe0*/  @!P0 NANOSLEEP.SYNCS 0x989680 ;  /* 0x009896800000895d */ /* 0x004fea0003900000 */
[----:B------:R-:W2:Y:S02]  /*aff0*/  @!P0 SYNCS.PHASECHK.TRANS64 P0, [R0+URZ], R3 ;  /* 0x00000003000085a7 */ /* 0x000ea400080010ff */
[----:B--2---:R-:W-:Y:S05]  /*b000*/  @!P0 BRA `(.L_x_178) ;  /* 0xfffffffc00f08947 */ /* 0x004fea000383ffff */
[----:B------:R-:W-:Y:S05]  /*b010*/  BRA `(.L_x_179) ;  /* 0xffffff7c00287947 */ /* 0x000fea000383ffff */
.L_x_52:
[----:B---3--:R-:W-:-:S07]  /*b020*/  MOV R0, UR5 ;  /* 0x0000000500007c02 */ /* 0x008fce0008000f00 */
.L_x_180:
[----:B-1----:R1:W2:Y:S02]  /*b030*/  SYNCS.PHASECHK.TRANS64.TRYWAIT P0, [R0+URZ], R3 ;  /* 0x00000003000075a7 */ /* 0x0022a400080011ff */
[----:B--2---:R-:W-:Y:S05]  /*b040*/  @!P0 NANOSLEEP.SYNCS 0x989680 ;  /* 0x009896800000895d */ /* 0x004fea0003900000 */
[----:B------:R-:W2:Y:S02]  /*b050*/  @!P0 SYNCS.PHASECHK.TRANS64 P0, [R0+URZ], R3 ;  /* 0x00000003000085a7 */ /* 0x000ea400080010ff */
[----:B--2---:R-:W-:Y:S05]  /*b060*/  @!P0 BRA `(.L_x_180) ;  /* 0xfffffffc00f08947 */ /* 0x004fea000383ffff */
[----:B------:R-:W-:Y:S05]  /*b070*/  BRA `(.L_x_181) ;  /* 0xffffff7c00347947 */ /* 0x000fea000383ffff */
.L_x_53:
[----:B---3--:R-:W-:-:S07]  /*b080*/  MOV R0, UR5 ;  /* 0x0000000500007c02 */ /* 0x008fce0008000f00 */
.L_x_182:
[----:B-1----:R1:W2:Y:S02]  /*b090*/  SYNCS.PHASECHK.TRANS64.TRYWAIT P0, [R0+URZ], R3 ;  /* 0x00000003000075a7 */ /* 0x0022a400080011ff */
[----:B--2---:R-:W-:Y:S05]  /*b0a0*/  @!P0 NANOSLEEP.SYNCS 0x989680 ;  /* 0x009896800000895d */ /* 0x004fea0003900000 */
[----:B------:R-:W2:Y:S02]  /*b0b0*/  @!P0 SYNCS.PHASECHK.TRANS64 P0, [R0+URZ], R3 ;  /* 0x00000003000085a7 */ /* 0x000ea400080010ff */
[----:B--2---:R-:W-:Y:S05]  /*b0c0*/  @!P0 BRA `(.L_x_182) ;  /* 0xfffffffc00f08947 */ /* 0x004fea000383ffff */
[----:B------:R-:W-:Y:S05]  /*b0d0*/  BRA `(.L_x_183) ;  /* 0xffffff7c00407947 */ /* 0x000fea000383ffff */
.L_x_54:
[----:B---3--:R-:W-:-:S07]  /*b0e0*/  MOV R0, UR5 ;  /* 0x0000000500007c02 */ /* 0x008fce0008000f00 */
.L_x_184:
[----:B-1----:R1:W2:Y:S02]  /*b0f0*/  SYNCS.PHASECHK.TRANS64.TRYWAIT P0, [R0+URZ], R3 ;  /* 0x00000003000075a7 */ /* 0x0022a400080011ff */
[----:B--2---:R-:W-:Y:S05]  /*b100*/  @!P0 NANOSLEEP.SYNCS 0x989680 ;  /* 0x009896800000895d */ /* 0x004fea0003900000 */
[----:B------:R-:W2:Y:S02]  /*b110*/  @!P0 SYNCS.PHASECHK.TRANS64 P0, [R0+URZ], R3 ;  /* 0x00000003000085a7 */ /* 0x000ea400080010ff */
[----:B--2---:R-:W-:Y:S05]  /*b120*/  @!P0 BRA `(.L_x_184) ;  /* 0xfffffffc00f08947 */ /* 0x004fea000383ffff */
[----:B------:R-:W-:Y:S05]  /*b130*/  BRA `(.L_x_185) ;  /* 0xffffff7c004c7947 */ /* 0x000fea000383ffff */
.L_x_55:
[----:B---3--:R-:W-:-:S07]  /*b140*/  MOV R0, UR5 ;  /* 0x0000000500007c02 */ /* 0x008fce0008000f00 */
.L_x_186:
[----:B-1----:R1:W2:Y:S02]  /*b150*/  SYNCS.PHASECHK.TRANS64.TRYWAIT P0, [R0+URZ], R3 ;  /* 0x00000003000075a7 */ /* 0x0022a400080011ff */
[----:B--2---:R-:W-:Y:S05]  /*b160*/  @!P0 NANOSLEEP.SYNCS 0x989680 ;  /* 0x009896800000895d */ /* 0x004fea0003900000 */
[----:B------:R-:W2:Y:S02]  /*b170*/  @!P0 SYNCS.PHASECHK.TRANS64 P0, [R0+URZ], R3 ;  /* 0x00000003000085a7 */ /* 0x000ea400080010ff */
[----:B--2---:R-:W-:Y:S05]  /*b180*/  @!P0 BRA `(.L_x_186) ;  /* 0xfffffffc00f08947 */ /* 0x004fea000383ffff */
[----:B------:R-:W-:Y:S05]  /*b190*/  BRA `(.L_x_187) ;  /* 0xffffff7c00587947 */ /* 0x000fea000383ffff */
.L_x_56:
[----:B---3--:R-:W-:-:S07]  /*b1a0*/  MOV R0, UR5 ;  /* 0x0000000500007c02 */ /* 0x008fce0008000f00 */
.L_x_188:
[----:B-1----:R1:W2:Y:S02]  /*b1b0*/  SYNCS.PHASECHK.TRANS64.TRYWAIT P0, [R0+URZ], R3 ;  /* 0x00000003000075a7 */ /* 0x0022a400080011ff */
[----:B--2---:R-:W-:Y:S05]  /*b1c0*/  @!P0 NANOSLEEP.SYNCS 0x989680 ;  /* 0x009896800000895d */ /* 0x004fea0003900000 */
[----:B------:R-:W2:Y:S02]  /*b1d0*/  @!P0 SYNCS.PHASECHK.TRANS64 P0, [R0+URZ], R3 ;  /* 0x00000003000085a7 */ /* 0x000ea400080010ff */
[----:B--2---:R-:W-:Y:S05]  /*b1e0*/  @!P0 BRA `(.L_x_188) ;  /* 0xfffffffc00f08947 */ /* 0x004fea000383ffff */
[----:B------:R-:W-:Y:S05]  /*b1f0*/  BRA `(.L_x_189) ;  /* 0xffffff7c00647947 */ /* 0x000fea000383ffff */
.L_x_57:
[----:B---3--:R-:W-:-:S07]  /*b200*/  MOV R0, UR5 ;  /* 0x0000000500007c02 */ /* 0x008fce0008000f00 */
.L_x_190:
[----:B-1----:R1:W2:Y:S02]  /*b210*/  SYNCS.PHASECHK.TRANS64.TRYWAIT P0, [R0+URZ], R3 ;  /* 0x00000003000075a7 */ /* 0x0022a400080011ff */
[----:B--2---:R-:W-:Y:S05]  /*b220*/  @!P0 NANOSLEEP.SYNCS 0x989680 ;  /* 0x009896800000895d */ /* 0x004fea0003900000 */
[----:B------:R-:W2:Y:S02]  /*b230*/  @!P0 SYNCS.PHASECHK.TRANS64 P0, [R0+URZ], R3 ;  /* 0x00000003000085a7 */ /* 0x000ea400080010ff */
[----:B--2---:R-:W-:Y:S05]  /*b240*/  @!P0 BRA `(.L_x_190) ;  /* 0xfffffffc00f08947 */ /* 0x004fea000383ffff */
[----:B------:R-:W-:Y:S05]  /*b250*/  BRA `(.L_x_191) ;  /* 0xffffff7c00707947 */ /* 0x000fea000383ffff */
.L_x_58:
[----:B---3--:R-:W-:-:S07]  /*b260*/  MOV R0, UR5 ;  /* 0x0000000500007c02 */ /* 0x008fce0008000f00 */
.L_x_192:
[----:B-1----:R1:W2:Y:S02]  /*b270*/  SYNCS.PHASECHK.TRANS64.TRYWAIT P0, [R0+URZ], R3 ;  /* 0x00000003000075a7 */ /* 0x0022a400080011ff */
[----:B--2---:R-:W-:Y:S05]  /*b280*/  @!P0 NANOSLEEP.SYNCS 0x989680 ;  /* 0x009896800000895d */ /* 0x004fea0003900000 */
[----:B------:R-:W2:Y:S02]  /*b290*/  @!P0 SYNCS.PHASECHK.TRANS64 P0, [R0+URZ], R3 ;  /* 0x00000003000085a7 */ /* 0x000ea400080010ff */
[----:B--2---:R-:W-:Y:S05]  /*b2a0*/  @!P0 BRA `(.L_x_192) ;  /* 0xfffffffc00f08947 */ /* 0x004fea000383ffff */
[----:B------:R-:W-:Y:S05]  /*b2b0*/  BRA `(.L_x_193) ;  /* 0xffffff7c007c7947 */ /* 0x000fea000383ffff */
.L_x_59:
[----:B---3--:R-:W-:-:S07]  /*b2c0*/  MOV R0, UR5 ;  /* 0x0000000500007c02 */ /* 0x008fce0008000f00 */
.L_x_194:
[----:B-1----:R1:W2:Y:S02]  /*b2d0*/  SYNCS.PHASECHK.TRANS64.TRYWAIT P0, [R0+URZ], R3 ;  /* 0x00000003000075a7 */ /* 0x0022a400080011ff */
[----:B--2---:R-:W-:Y:S05]  /*b2e0*/  @!P0 NANOSLEEP.SYNCS 0x989680 ;  /* 0x009896800000895d */ /* 0x004fea0003900000 */
[----:B------:R-:W2:Y:S02]  /*b2f0*/  @!P0 SYNCS.PHASECHK.TRANS64 P0, [R0+URZ], R3 ;  /* 0x00000003000085a7 */ /* 0x000ea400080010ff */
[----:B--2---:R-:W-:Y:S05]  /*b300*/  @!P0 BRA `(.L_x_194) ;  /* 0xfffffffc00f08947 */ /* 0x004fea000383ffff */
[----:B------:R-:W-:Y:S05]  /*b310*/  BRA `(.L_x_195) ;  /* 0xffffff7c00887947 */ /* 0x000fea000383ffff */
.L_x_60:
[----:B---3--:R-:W-:-:S07]  /*b320*/  MOV R0, UR5 ;  /* 0x0000000500007c02 */ /* 0x008fce0008000f00 */
.L_x_196:
[----:B-1----:R1:W2:Y:S02]  /*b330*/  SYNCS.PHASECHK.TRANS64.TRYWAIT P0, [R0+URZ], R3 ;  /* 0x00000003000075a7 */ /* 0x0022a400080011ff */
[----:B--2---:R-:W-:Y:S05]  /*b340*/  @!P0 NANOSLEEP.SYNCS 0x989680 ;  /* 0x009896800000895d */ /* 0x004fea0003900000 */
[----:B------:R-:W2:Y:S02]  /*b350*/  @!P0 SYNCS.PHASECHK.TRANS64 P0, [R0+URZ], R3 ;  /* 0x00000003000085a7 */ /* 0x000ea400080010ff */
[----:B--2---:R-:W-:Y:S05]  /*b360*/  @!P0 BRA `(.L_x_196) ;  /* 0xfffffffc00f08947 */ /* 0x004fea000383ffff */
[----:B------:R-:W-:Y:S05]  /*b370*/  BRA `(.L_x_197) ;  /* 0xffffff7c00947947 */ /* 0x000fea000383ffff */
.L_x_61:
[----:B---3--:R-:W-:-:S07]  /*b380*/  MOV R0, UR5 ;  /* 0x0000000500007c02 */ /* 0x008fce0008000f00 */
.L_x_198:
[----:B-1----:R1:W2:Y:S02]  /*b390*/  SYNCS.PHASECHK.TRANS64.TRYWAIT P0, [R0+URZ], R3 ;  /* 0x00000003000075a7 */ /* 0x0022a400080011ff */
[----:B--2---:R-:W-:Y:S05]  /*b3a0*/  @!P0 NANOSLEEP.SYNCS 0x989680 ;  /* 0x009896800000895d */ /* 0x004fea0003900000 */
[----:B------:R-:W2:Y:S02]  /*b3b0*/  @!P0 SYNCS.PHASECHK.TRANS64 P0, [R0+URZ], R3 ;  /* 0x00000003000085a7 */ /* 0x000ea400080010ff */
[----:B--2---:R-:W-:Y:S05]  /*b3c0*/  @!P0 BRA `(.L_x_198) ;  /* 0xfffffffc00f08947 */ /* 0x004fea000383ffff */
[----:B------:R-:W-:Y:S05]  /*b3d0*/  BRA `(.L_x_199) ;  /* 0xffffff7c00a07947 */ /* 0x000fea000383ffff */
.L_x_62:
[----:B---3--:R-:W-:-:S07]  /*b3e0*/  MOV R0, UR5 ;  /* 0x0000000500007c02 */ /* 0x008fce0008000f00 */
.L_x_200:
[----:B-1----:R1:W2:Y:S02]  /*b3f0*/  SYNCS.PHASECHK.TRANS64.TRYWAIT P0, [R0+URZ], R3 ;  /* 0x00000003000075a7 */ /* 0x0022a400080011ff */
[----:B--2---:R-:W-:Y:S05]  /*b400*/  @!P0 NANOSLEEP.SYNCS 0x989680 ;  /* 0x009896800000895d */ /* 0x004fea0003900000 */
[----:B------:R-:W2:Y:S02]  /*b410*/  @!P0 SYNCS.PHASECHK.TRANS64 P0, [R0+URZ], R3 ;  /* 0x00000003000085a7 */ /* 0x000ea400080010ff */
[----:B--2---:R-:W-:Y:S05]  /*b420*/  @!P0 BRA `(.L_x_200) ;  /* 0xfffffffc00f08947 */ /* 0x004fea000383ffff */
[----:B------:R-:W-:Y:S05]  /*b430*/  BRA `(.L_x_201) ;  /* 0xffffff7c00ac7947 */ /* 0x000fea000383ffff */
.L_x_63:
[----:B---3--:R-:W-:-:S07]  /*b440*/  MOV R0, UR5 ;  /* 0x0000000500007c02 */ /* 0x008fce0008000f00 */
.L_x_202:
[----:B-1----:R1:W2:Y:S02]  /*b450*/  SYNCS.PHASECHK.TRANS64.TRYWAIT P0, [R0+URZ], R3 ;  /* 0x00000003000075a7 */ /* 0x0022a400080011ff */
[----:B--2---:R-:W-:Y:S05]  /*b460*/  @!P0 NANOSLEEP.SYNCS 0x989680 ;  /* 0x009896800000895d */ /* 0x004fea0003900000 */
[----:B------:R-:W2:Y:S02]  /*b470*/  @!P0 SYNCS.PHASECHK.TRANS64 P0, [R0+URZ], R3 ;  /* 0x00000003000085a7 */ /* 0x000ea400080010ff */
[----:B--2---:R-:W-:Y:S05]  /*b480*/  @!P0 BRA `(.L_x_202) ;  /* 0xfffffffc00f08947 */ /* 0x004fea000383ffff */
[----:B------:R-:W-:Y:S05]  /*b490*/  BRA `(.L_x_203) ;  /* 0xffffff7c00b87947 */ /* 0x000fea000383ffff */
.L_x_64:
[----:B---3--:R-:W-:-:S07]  /*b4a0*/  MOV R0, UR5 ;  /* 0x0000000500007c02 */ /* 0x008fce0008000f00 */
.L_x_204:
[----:B-1----:R1:W2:Y:S02]  /*b4b0*/  SYNCS.PHASECHK.TRANS64.TRYWAIT P0, [R0+URZ], R3 ;  /* 0x00000003000075a7 */ /* 0x0022a400080011ff */
[----:B--2---:R-:W-:Y:S05]  /*b4c0*/  @!P0 NANOSLEEP.SYNCS 0x989680 ;  /* 0x009896800000895d */ /* 0x004fea0003900000 */
[----:B------:R-:W2:Y:S02]  /*b4d0*/  @!P0 SYNCS.PHASECHK.TRANS64 P0, [R0+URZ], R3 ;  /* 0x00000003000085a7 */ /* 0x000ea400080010ff */
[----:B--2---:R-:W-:Y:S05]  /*b4e0*/  @!P0 BRA `(.L_x_204) ;  /* 0xfffffffc00f08947 */ /* 0x004fea000383ffff */
[----:B------:R-:W-:Y:S05]  /*b4f0*/  BRA `(.L_x_205) ;  /* 0xffffff7c00c47947 */ /* 0x000fea000383ffff */
.L_x_65:
[----:B---3--:R-:W-:-:S07]  /*b500*/  MOV R0, UR5 ;  /* 0x0000000500007c02 */ /* 0x008fce0008000f00 */
.L_x_206:
[----:B-1----:R1:W2:Y:S02]  /*b510*/  SYNCS.PHASECHK.TRANS64.TRYWAIT P0, [R0+URZ], R3 ;  /* 0x00000003000075a7 */ /* 0x0022a400080011ff */
[----:B--2---:R-:W-:Y:S05]  /*b520*/  @!P0 NANOSLEEP.SYNCS 0x989680 ;  /* 0x009896800000895d */ /* 0x004fea0003900000 */
[----:B------:R-:W2:Y:S02]  /*b530*/  @!P0 SYNCS.PHASECHK.TRANS64 P0, [R0+URZ], R3 ;  /* 0x00000003000085a7 */ /* 0x000ea400080010ff */
[----:B--2---:R-:W-:Y:S05]  /*b540*/  @!P0 BRA `(.L_x_206) ;  /* 0xfffffffc00f08947 */ /* 0x004fea000383ffff */
[----:B------:R-:W-:Y:S05]  /*b550*/  BRA `(.L_x_207) ;  /* 0xffffff7c00d07947 */ /* 0x000fea000383ffff */
.L_x_66:
[----:B---3--:R-:W-:-:S07]  /*b560*/  MOV R0, UR5 ;  /* 0x0000000500007c02 */ /* 0x008fce0008000f00 */
.L_x_208:
[----:B-1----:R1:W2:Y:S02]  /*b570*/  SYNCS.PHASECHK.TRANS64.TRYWAIT P0, [R0+URZ], R3 ;  /* 0x00000003000075a7 */ /* 0x0022a400080011ff */
[----:B--2---:R-:W-:Y:S05]  /*b580*/  @!P0 NANOSLEEP.SYNCS 0x989680 ;  /* 0x009896800000895d */ /* 0x004fea0003900000 */
[----:B------:R-:W2:Y:S02]  /*b590*/  @!P0 SYNCS.PHASECHK.TRANS64 P0, [R0+URZ], R3 ;  /* 0x00000003000085a7 */ /* 0x000ea400080010ff */
[----:B--2---:R-:W-:Y:S05]  /*b5a0*/  @!P0 BRA `(.L_x_208) ;  /* 0xfffffffc00f08947 */ /* 0x004fea000383ffff */
[----:B------:R-:W-:Y:S05]  /*b5b0*/  BRA `(.L_x_209) ;  /* 0xffffff7c00dc7947 */ /* 0x000fea000383ffff */
.L_x_67:
[----:B---3--:R-:W-:-:S07]  /*b5c0*/  MOV R0, UR5 ;  /* 0x0000000500007c02 */ /* 0x008fce0008000f00 */
.L_x_210:
[----:B-1----:R1:W2:Y:S02]  /*b5d0*/  SYNCS.PHASECHK.TRANS64.TRYWAIT P0, [R0+URZ], R3 ;  /* 0x00000003000075a7 */ /* 0x0022a400080011ff */
[----:B--2---:R-:W-:Y:S05]  /*b5e0*/  @!P0 NANOSLEEP.SYNCS 0x989680 ;  /* 0x009896800000895d */ /* 0x004fea0003900000 */
[----:B------:R-:W2:Y:S02]  /*b5f0*/  @!P0 SYNCS.PHASECHK.TRANS64 P0, [R0+URZ], R3 ;  /* 0x00000003000085a7 */ /* 0x000ea400080010ff */
[----:B--2---:R-:W-:Y:S05]  /*b600*/  @!P0 BRA `(.L_x_210) ;  /* 0xfffffffc00f08947 */ /* 0x004fea000383ffff */
[----:B------:R-:W-:Y:S05]  /*b610*/  BRA `(.L_x_211) ;  /* 0xffffff7c00e87947 */ /* 0x000fea000383ffff */
.L_x_70:
[----:B-1----:R1:W2:Y:S02]  /*b620*/  SYNCS.PHASECHK.TRANS64.TRYWAIT P0, [R0+URZ+0x210], R5 ;  /* 0x00021005000075a7 */ /* 0x0022a400080011ff */
[----:B--2---:R-:W-:Y:S05]  /*b630*/  @!P0 NANOSLEEP.SYNCS 0x989680 ;  /* 0x009896800000895d */ /* 0x004fea0003900000 */
[----:B------:R-:W2:Y:S02]  /*b640*/  @!P0 SYNCS.PHASECHK.TRANS64 P0, [R0+URZ+0x210], R5 ;  /* 0x00021005000085a7 */ /* 0x000ea400080010ff */
[----:B--2---:R-:W-:Y:S05]  /*b650*/  @!P0 BRA `(.L_x_70) ;  /* 0xfffffffc00f08947 */ /* 0x004fea000383ffff */
[----:B------:R-:W-:Y:S05]  /*b660*/  BRA `(.L_x_212) ;  /* 0xffffff8000487947 */ /* 0x000fea000383ffff */
.L_x_71:
[----:B------:R-:W-:-:S07]  /*b670*/  MOV R0, UR5 ;  /* 0x0000000500007c02 */ /* 0x000fce0008000f00 */
.L_x_213:
[----:B-1----:R1:W2:Y:S02]  /*b680*/  SYNCS.PHASECHK.TRANS64.TRYWAIT P0, [R0+URZ+0x1e0], R7 ;  /* 0x0001e007000075a7 */ /* 0x0022a400080011ff */
[----:B--2---:R-:W-:Y:S05]  /*b690*/  @!P0 NANOSLEEP.SYNCS 0x989680 ;  /* 0x009896800000895d */ /* 0x004fea0003900000 */
[----:B------:R-:W2:Y:S02]  /*b6a0*/  @!P0 SYNCS.PHASECHK.TRANS64 P0, [R0+URZ+0x1e0], R7 ;  /* 0x0001e007000085a7 */ /* 0x000ea400080010ff */
[----:B--2---:R-:W-:Y:S05]  /*b6b0*/  @!P0 BRA `(.L_x_213) ;  /* 0xfffffffc00f08947 */ /* 0x004fea000383ffff */
[----:B------:R-:W-:Y:S05]  /*b6c0*/  BRA `(.L_x_214) ;  /* 0xffffff8000587947 */ /* 0x000fea000383ffff */
.L_x_72:
[----:B-1----:R1:W2:Y:S02]  /*b6d0*/  SYNCS.PHASECHK.TRANS64.TRYWAIT P1, [R0+URZ+0x1d0], R5 ;  /* 0x0001d005000075a7 */ /* 0x0022a400080211ff */
[----:B--2---:R-:W-:Y:S05]  /*b6e0*/  @!P1 NANOSLEEP.SYNCS 0x989680 ;  /* 0x009896800000995d */ /* 0x004fea0003900000 */
[----:B------:R-:W2:Y:S02]  /*b6f0*/  @!P1 SYNCS.PHASECHK.TRANS64 P1, [R0+URZ+0x1d0], R5 ;  /* 0x0001d005000095a7 */ /* 0x000ea400080210ff */
[----:B--2---:R-:W-:Y:S05]  /*b700*/  @!P1 BRA `(.L_x_72) ;  /* 0xfffffffc00f09947 */ /* 0x004fea000383ffff */
[----:B------:R-:W-:Y:S05]  /*b710*/  BRA `(.L_x_215) ;  /* 0xffffff8000887947 */ /* 0x000fea000383ffff */
.L_x_75:
[----:B------:R-:W-:-:S07]  /*b720*/  MOV R0, UR5 ;  /* 0x0000000500007c02 */ /* 0x000fce0008000f00 */
.L_x_216:
[----:B-1----:R1:W2:Y:S02]  /*b730*/  SYNCS.PHASECHK.TRANS64.TRYWAIT P0, [R0+URZ+0x1e0], R3 ;  /* 0x0001e003000075a7 */ /* 0x0022a400080011ff */
[----:B--2---:R-:W-:Y:S05]  /*b740*/  @!P0 NANOSLEEP.SYNCS 0x989680 ;  /* 0x009896800000895d */ /* 0x004fea0003900000 */
[----:B------:R-:W2:Y:S02]  /*b750*/  @!P0 SYNCS.PHASECHK.TRANS64 P0, [R0+URZ+0x1e0], R3 ;  /* 0x0001e003000085a7 */ /* 0x000ea400080010ff */
[----:B--2---:R-:W-:Y:S05]  /*b760*/  @!P0 BRA `(.L_x_216) ;  /* 0xfffffffc00f08947 */ /* 0x004fea000383ffff */
[----:B------:R-:W-:Y:S05]  /*b770*/  BRA `(.L_x_74) ;  /* 0xffffff8000dc7947 */ /* 0x000fea000383ffff */
.L_x_84:
[----:B-1----:R-:W-:-:S04]  /*b780*/  MOV R4, UR4 ;  /* 0x0000000400047c02 */ /* 0x002fc80008000f00 */
[----:B------:R1:W2:Y:S03]  /*b790*/  SYNCS.PHASECHK.TRANS64.TRYWAIT P0, [R4+URZ+0x8], R5 ;  /* 0x00000805040075a7 */ /* 0x0002a600080011ff */
[----:B--2---:R-:W-:Y:S05]  /*b7a0*/  @!P0 NANOSLEEP.SYNCS 0x989680 ;  /* 0x009896800000895d */ /* 0x004fea0003900000 */
[----:B------:R-:W2:Y:S02]  /*b7b0*/  @!P0 SYNCS.PHASECHK.TRANS64 P0, [R4+URZ+0x8], R5 ;  /* 0x00000805040085a7 */ /* 0x000ea400080010ff */
[----:B--2---:R-:W-:Y:S05]  /*b7c0*/  @!P0 BRA `(.L_x_84) ;  /* 0xfffffffc00ec8947 */ /* 0x004fea000383ffff */
[----:B------:R-:W-:Y:S05]  /*b7d0*/  BRA `(.L_x_83) ;  /* 0xffffff8400907947 */ /* 0x000fea000383ffff */
.L_x_86:
[----:B------:R-:W-:Y:S01]  /*b7e0*/  BSSY B0, `(.L_x_217) ;  /* 0x0000006000007945 */ /* 0x000fe20003800000 */
[----:B------:R-:W-:-:S07]  /*b7f0*/  MOV R15, 0xffffffff ;  /* 0xffffffff000f7802 */ /* 0x000fce0000000f00 */
[----:B-1---5:R-:W-:Y:S05]  /*b800*/  WARPSYNC.COLLECTIVE R15, `(.L_x_218) ;  /* 0x000000000f0c7348 */ /* 0x022fea0003c00000 */
[----:B------:R-:W-:Y:S02]  /*b810*/  ELECT P6, UR79, PT ;  /* 0x00000000004f782f */ /* 0x000fe400038c0000 */
[----:B------:R-:W-:Y:S01]  /*b820*/  MOV R14, UR79 ;  /* 0x0000004f000e7c02 */ /* 0x000fe20008000f00 */
[----:B-1---5:R-:W-:Y:S10]  /*b830*/  ENDCOLLECTIVE ;  /* 0x000000000000791b */ /* 0x022ff40003800000 */
.L_x_218:
[----:B------:R-:W-:Y:S05]  /*b840*/  BSYNC B0 ;  /* 0x0000000000007941 */ /* 0x000fea0003800000 */
.L_x_217:
[----:B------:R-:W-:Y:S05]  /*b850*/  BRA `(.L_x_219) ;  /* 0xffffff8400c07947 */ /* 0x000fea000383ffff */
.L_x_88:
[----:B-1----:R-:W-:-:S04]  /*b860*/  MOV R2, UR4 ;  /* 0x0000000400027c02 */ /* 0x002fc80008000f00 */
[----:B------:R1:W2:Y:S03]  /*b870*/  SYNCS.PHASECHK.TRANS64.TRYWAIT P0, [R2+URZ+0x8], R3 ;  /* 0x00000803020075a7 */ /* 0x0002a600080011ff */
[----:B--2---:R-:W-:Y:S05]  /*b880*/  @!P0 NANOSLEEP.SYNCS 0x989680 ;  /* 0x009896800000895d */ /* 0x004fea0003900000 */
[----:B------:R-:W2:Y:S02]  /*b890*/  @!P0 SYNCS.PHASECHK.TRANS64 P0, [R2+URZ+0x8], R3 ;  /* 0x00000803020085a7 */ /* 0x000ea400080010ff */
[----:B--2---:R-:W-:Y:S05]  /*b8a0*/  @!P0 BRA `(.L_x_88) ;  /* 0xfffffffc00ec8947 */ /* 0x004fea000383ffff */
[----:B------:R-:W-:Y:S05]  /*b8b0*/  BRA `(.L_x_87) ;  /* 0xffffff8400c47947 */ /* 0x000fea000383ffff */
.L_x_89:
[----:B-1----:R1:W2:Y:S02]  /*b8c0*/  SYNCS.PHASECHK.TRANS64.TRYWAIT P0, [R0+URZ+0x1d0], R5 ;  /* 0x0001d005000075a7 */ /* 0x0022a400080011ff */
[----:B--2---:R-:W-:Y:S05]  /*b8d0*/  @!P0 NANOSLEEP.SYNCS 0x989680 ;  /* 0x009896800000895d */ /* 0x004fea0003900000 */
[----:B------:R-:W2:Y:S02]  /*b8e0*/  @!P0 SYNCS.PHASECHK.TRANS64 P0, [R0+URZ+0x1d0], R5 ;  /* 0x0001d005000085a7 */ /* 0x000ea400080010ff */
[----:B--2---:R-:W-:Y:S05]  /*b8f0*/  @!P0 BRA `(.L_x_89) ;  /* 0xfffffffc00f08947 */ /* 0x004fea000383ffff */
[----:B------:R-:W-:Y:S05]  /*b900*/  BRA `(.L_x_220) ;  /* 0xffffff8800987947 */ /* 0x000fea000383ffff */
.L_x_91:
[----:B------:R-:W-:-:S07]  /*b910*/  MOV R0, UR19 ;  /* 0x0000001300007c02 */ /* 0x000fce0008000f00 */
.L_x_221:
[----:B-1----:R1:W2:Y:S02]  /*b920*/  SYNCS.PHASECHK.TRANS64.TRYWAIT P0, [R0+URZ+0x200], R5 ;  /* 0x00020005000075a7 */ /* 0x0022a400080011ff */
[----:B--2---:R-:W-:Y:S05]  /*b930*/  @!P0 NANOSLEEP.SYNCS 0x989680 ;  /* 0x009896800000895d */ /* 0x004fea0003900000 */
[----:B------:R-:W2:Y:S02]  /*b940*/  @!P0 SYNCS.PHASECHK.TRANS64 P0, [R0+URZ+0x200], R5 ;  /* 0x00020005000085a7 */ /* 0x000ea400080010ff */
[----:B--2---:R-:W-:Y:S05]  /*b950*/  @!P0 BRA `(.L_x_221) ;  /* 0xfffffffc00f08947 */ /* 0x004fea000383ffff */
[----:B------:R-:W-:Y:S05]  /*b960*/  BRA `(.L_x_222) ;  /* 0xffffff8800e07947 */ /* 0x000fea000383ffff */
.L_x_94:
[----:B------:R-:W-:Y:S07]  /*b970*/  MOV R0, UR7 ;  /* 0x0000000700007c02 */ /* 0x000fee0008000f00 */
.L_x_223:
[----:B-1----:R1:W2:Y:S02]  /*b980*/  SYNCS.PHASECHK.TRANS64.TRYWAIT P0, [R0+URZ], R5 ;  /* 0x00000005000075a7 */ /* 0x0022a400080011ff */
[----:B--2---:R-:W-:Y:S05]  /*b990*/  @!P0 NANOSLEEP.SYNCS 0x989680 ;  /* 0x009896800000895d */ /* 0x004fea0003900000 */
[----:B------:R-:W2:Y:S02]  /*b9a0*/  @!P0 SYNCS.PHASECHK.TRANS64 P0, [R0+URZ], R5 ;  /* 0x00000005000085a7 */ /* 0x000ea400080010ff */
[----:B--2---:R-:W-:Y:S05]  /*b9b0*/  @!P0 BRA `(.L_x_223) ;  /* 0xfffffffc00f08947 */ /* 0x004fea000383ffff */
[----:B------:R-:W-:Y:S05]  /*b9c0*/  BRA `(.L_x_93) ;  /* 0xffffff8800f87947 */ /* 0x000fea000383ffff */
.L_x_98:
[----:B-1----:R-:W-:-:S07]  /*b9d0*/  MOV R0, UR5 ;  /* 0x0000000500007c02 */ /* 0x002fce0008000f00 */
.L_x_224:
[----:B-1----:R1:W2:Y:S02]  /*b9e0*/  SYNCS.PHASECHK.TRANS64.TRYWAIT P0, [R0+URZ], R3 ;  /* 0x00000003000075a7 */ /* 0x0022a400080011ff */
[----:B--2---:R-:W-:Y:S05]  /*b9f0*/  @!P0 NANOSLEEP.SYNCS 0x989680 ;  /* 0x009896800000895d */ /* 0x004fea0003900000 */
[----:B------:R-:W2:Y:S02]  /*ba00*/  @!P0 SYNCS.PHASECHK.TRANS64 P0, [R0+URZ], R3 ;  /* 0x00000003000085a7 */ /* 0x000ea400080010ff */
[----:B--2---:R-:W-:Y:S05]  /*ba10*/  @!P0 BRA `(.L_x_224) ;  /* 0xfffffffc00f08947 */ /* 0x004fea000383ffff */
[----:B------:R-:W-:Y:S05]  /*ba20*/  BRA `(.L_x_225) ;  /* 0xffffff8c00b07947 */ /* 0x000fea000383ffff */
.L_x_101:
[----:B------:R-:W-:-:S07]  /*ba30*/  MOV R0, UR11 ;  /* 0x0000000b00007c02 */ /* 0x000fce0008000f00 */
.L_x_226:
[----:B-1----:R1:W2:Y:S02]  /*ba40*/  SYNCS.PHASECHK.TRANS64.TRYWAIT P1, [R0+URZ+0x230], R3 ;  /* 0x00023003000075a7 */ /* 0x0022a400080211ff */
[----:B--2---:R-:W-:Y:S05]  /*ba50*/  @!P1 NANOSLEEP.SYNCS 0x989680 ;  /* 0x009896800000995d */ /* 0x004fea0003900000 */
[----:B------:R-:W2:Y:S02]  /*ba60*/  @!P1 SYNCS.PHASECHK.TRANS64 P1, [R0+URZ+0x230], R3 ;  /* 0x00023003000095a7 */ /* 0x000ea400080210ff */
[----:B--2---:R-:W-:Y:S05]  /*ba70*/  @!P1 BRA `(.L_x_226) ;  /* 0xfffffffc00f09947 */ /* 0x004fea000383ffff */
[----:B------:R-:W-:Y:S05]  /*ba80*/  BRA `(.L_x_227) ;  /* 0xffffff8c00fc7947 */ /* 0x000fea000383ffff */
.L_x_106:
[----:B----4-:R4:W1:Y:S02]  /*ba90*/  SYNCS.PHASECHK.TRANS64.TRYWAIT P0, [R0+URZ+0x1d0], R3 ;  /* 0x0001d003000075a7 */ /* 0x01086400080011ff */
[----:B-1----:R-:W-:Y:S05]  /*baa0*/  @!P0 NANOSLEEP.SYNCS 0x989680 ;  /* 0x009896800000895d */ /* 0x002fea0003900000 */
[----:B------:R-:W1:Y:S02]  /*bab0*/  @!P0 SYNCS.PHASECHK.TRANS64 P0, [R0+URZ+0x1d0], R3 ;  /* 0x0001d003000085a7 */ /* 0x000e6400080010ff */
[----:B-1----:R-:W-:Y:S05]  /*bac0*/  @!P0 BRA `(.L_x_106) ;  /* 0xfffffffc00f08947 */ /* 0x002fea000383ffff */
[----:B------:R-:W-:Y:S05]  /*bad0*/  BRA `(.L_x_228) ;  /* 0xffffff94000c7947 */ /* 0x000fea000383ffff */
.L_x_109:
[----:B------:R-:W-:Y:S07]  /*bae0*/  MOV R0, UR6 ;  /* 0x0000000600007c02 */ /* 0x000fee0008000f00 */
.L_x_229:
[----:B-1----:R1:W4:Y:S02]  /*baf0*/  SYNCS.PHASECHK.TRANS64.TRYWAIT P0, [R0+URZ+0x1c8], R3 ;  /* 0x0001c803000075a7 */ /* 0x00232400080011ff */
[----:B----4-:R-:W-:Y:S05]  /*bb00*/  @!P0 NANOSLEEP.SYNCS 0x989680 ;  /* 0x009896800000895d */ /* 0x010fea0003900000 */
[----:B------:R-:W4:Y:S02]  /*bb10*/  @!P0 SYNCS.PHASECHK.TRANS64 P0, [R0+URZ+0x1c8], R3 ;  /* 0x0001c803000085a7 */ /* 0x000f2400080010ff */
[----:B----4-:R-:W-:Y:S05]  /*bb20*/  @!P0 BRA `(.L_x_229) ;  /* 0xfffffffc00f08947 */ /* 0x010fea000383ffff */
[----:B------:R-:W-:Y:S05]  /*bb30*/  BRA `(.L_x_108) ;  /* 0xffffff9400ec7947 */ /* 0x000fea000383ffff */
.L_x_112:
[----:B------:R-:W-:Y:S07]  /*bb40*/  MOV R3, UR6 ;  /* 0x0000000600037c02 */ /* 0x000fee0008000f00 */
.L_x_230:
[----:B-1----:R1:W2:Y:S02]  /*bb50*/  SYNCS.PHASECHK.TRANS64.TRYWAIT P0, [R3+URZ+0x1a8], R12 ;  /* 0x0001a80c030075a7 */ /* 0x0022a400080011ff */
[----:B--2---:R-:W-:Y:S05]  /*bb60*/  @!P0 NANOSLEEP.SYNCS 0x989680 ;  /* 0x009896800000895d */ /* 0x004fea0003900000 */
[----:B------:R-:W2:Y:S02]  /*bb70*/  @!P0 SYNCS.PHASECHK.TRANS64 P0, [R3+URZ+0x1a8], R12 ;  /* 0x0001a80c030085a7 */ /* 0x000ea400080010ff */
[----:B--2---:R-:W-:Y:S05]  /*bb80*/  @!P0 BRA `(.L_x_230) ;  /* 0xfffffffc00f08947 */ /* 0x004fea000383ffff */
[----:B------:R-:W-:Y:S05]  /*bb90*/  BRA `(.L_x_231) ;  /* 0xffffff9800647947 */ /* 0x000fea000383ffff */
.L_x_113:
[----:B-1----:R-:W-:Y:S07]  /*bba0*/  MOV R3, UR6 ;  /* 0x0000000600037c02 */ /* 0x002fee0008000f00 */
.L_x_232:
[----:B-1----:R1:W2:Y:S02]  /*bbb0*/  SYNCS.PHASECHK.TRANS64.TRYWAIT P0, [R3+URZ+0x1b0], R12 ;  /* 0x0001b00c030075a7 */ /* 0x0022a400080011ff */
[----:B--2---:R-:W-:Y:S05]  /*bbc0*/  @!P0 NANOSLEEP.SYNCS 0x989680 ;  /* 0x009896800000895d */ /* 0x004fea0003900000 */
[----:B------:R-:W2:Y:S02]  /*bbd0*/  @!P0 SYNCS.PHASECHK.TRANS64 P0, [R3+URZ+0x1b0], R12 ;  /* 0x0001b00c030085a7 */ /* 0x000ea400080010ff */
[----:B--2---:R-:W-:Y:S05]  /*bbe0*/  @!P0 BRA `(.L_x_232) ;  /* 0xfffffffc00f08947 */ /* 0x004fea000383ffff */
[----:B------:R-:W-:Y:S05]  /*bbf0*/  BRA `(.L_x_233) ;  /* 0xffffff9800a47947 */ /* 0x000fea000383ffff */
.L_x_114:
[----:B------:R-:W-:Y:S07]  /*bc00*/  MOV R3, UR6 ;  /* 0x0000000600037c02 */ /* 0x000fee0008000f00 */
.L_x_234:
[----:B-1----:R1:W2:Y:S02]  /*bc10*/  SYNCS.PHASECHK.TRANS64.TRYWAIT P0, [R3+URZ+0x1b8], R12 ;  /* 0x0001b80c030075a7 */ /* 0x0022a400080011ff */
[----:B--2---:R-:W-:Y:S05]  /*bc20*/  @!P0 NANOSLEEP.SYNCS 0x989680 ;  /* 0x009896800000895d */ /* 0x004fea0003900000 */
[----:B------:R-:W2:Y:S02]  /*bc30*/  @!P0 SYNCS.PHASECHK.TRANS64 P0, [R3+URZ+0x1b8], R12 ;  /* 0x0001b80c030085a7 */ /* 0x000ea400080010ff */
[----:B--2---:R-:W-:Y:S05]  /*bc40*/  @!P0 BRA `(.L_x_234) ;  /* 0xfffffffc00f08947 */ /* 0x004fea000383ffff */
[----:B------:R-:W-:Y:S05]  /*bc50*/  BRA `(.L_x_235) ;  /* 0xffffff9c002c7947 */ /* 0x000fea000383ffff */
.L_x_116:
[----:B------:R-:W-:-:S07]  /*bc60*/  MOV R0, UR6 ;  /* 0x0000000600007c02 */ /* 0x000fce0008000f00 */
.L_x_236:
[----:B-1----:R1:W2:Y:S02]  /*bc70*/  SYNCS.PHASECHK.TRANS64.TRYWAIT P0, [R0+URZ+0x1a8], R3 ;  /* 0x0001a803000075a7 */ /* 0x0022a400080011ff */
[----:B--2---:R-:W-:Y:S05]  /*bc80*/  @!P0 NANOSLEEP.SYNCS 0x989680 ;  /* 0x009896800000895d */ /* 0x004fea0003900000 */
[----:B------:R-:W2:Y:S02]  /*bc90*/  @!P0 SYNCS.PHASECHK.TRANS64 P0, [R0+URZ+0x1a8], R3 ;  /* 0x0001a803000085a7 */ /* 0x000ea400080010ff */
[----:B--2---:R-:W-:Y:S05]  /*bca0*/  @!P0 BRA `(.L_x_236) ;  /* 0xfffffffc00f08947 */ /* 0x004fea000383ffff */
[----:B------:R-:W-:Y:S05]  /*bcb0*/  BRA `(.L_x_237) ;  /* 0xffffff9c009c7947 */ /* 0x000fea000383ffff */
.L_x_117:
[----:B-1----:R-:W-:-:S07]  /*bcc0*/  MOV R0, UR6 ;  /* 0x0000000600007c02 */ /* 0x002fce0008000f00 */
.L_x_238:
[----:B-1----:R1:W2:Y:S02]  /*bcd0*/  SYNCS.PHASECHK.TRANS64.TRYWAIT P0, [R0+URZ+0x1b0], R3 ;  /* 0x0001b003000075a7 */ /* 0x0022a400080011ff */
[----:B--2---:R-:W-:Y:S05]  /*bce0*/  @!P0 NANOSLEEP.SYNCS 0x989680 ;  /* 0x009896800000895d */ /* 0x004fea0003900000 */
[----:B------:R-:W2:Y:S02]  /*bcf0*/  @!P0 SYNCS.PHASECHK.TRANS64 P0, [R0+URZ+0x1b0], R3 ;  /* 0x0001b003000085a7 */ /* 0x000ea400080010ff */
[----:B--2---:R-:W-:Y:S05]  /*bd00*/  @!P0 BRA `(.L_x_238) ;  /* 0xfffffffc00f08947 */ /* 0x004fea000383ffff */
[----:B------:R-:W-:Y:S05]  /*bd10*/  BRA `(.L_x_239) ;  /* 0xffffff9c008c7947 */ /* 0x000fea000383ffff */
.L_x_119:
[----:B--2---:R2:W3:Y:S02]  /*bd20*/  SYNCS.PHASECHK.TRANS64.TRYWAIT P0, [R0+URZ+0x1d0], R3 ;  /* 0x0001d003000075a7 */ /* 0x0044e400080011ff */
[----:B---3--:R-:W-:Y:S05]  /*bd30*/  @!P0 NANOSLEEP.SYNCS 0x989680 ;  /* 0x009896800000895d */ /* 0x008fea0003900000 */
[----:B------:R-:W3:Y:S02]  /*bd40*/  @!P0 SYNCS.PHASECHK.TRANS64 P0, [R0+URZ+0x1d0], R3 ;  /* 0x0001d003000085a7 */ /* 0x000ee400080010ff */
[----:B---3--:R-:W-:Y:S05]  /*bd50*/  @!P0 BRA `(.L_x_119) ;  /* 0xfffffffc00f08947 */ /* 0x008fea000383ffff */
[----:B------:R-:W-:Y:S05]  /*bd60*/  BRA `(.L_x_240) ;  /* 0xffffffa000607947 */ /* 0x000fea000383ffff */
.L_x_130:
[----:B-1----:R-:W-:Y:S04]  /*bd70*/  MOV R3, UR48 ;  /* 0x0000003000037c02 */ /* 0x002fe80008000f00 */
[----:B------:R1:W3:Y:S03]  /*bd80*/  SYNCS.PHASECHK.TRANS64.TRYWAIT P1, [R3+URZ+0x190], R4 ;  /* 0x00019004030075a7 */ /* 0x0002e600080211ff */
[----:B---3--:R-:W-:Y:S05]  /*bd90*/  @!P1 NANOSLEEP.SYNCS 0x989680 ;  /* 0x009896800000995d */ /* 0x008fea0003900000 */
[----:B------:R-:W3:Y:S02]  /*bda0*/  @!P1 SYNCS.PHASECHK.TRANS64 P1, [R3+URZ+0x190], R4 ;  /* 0x00019004030095a7 */ /* 0x000ee400080210ff */
[----:B---3--:R-:W-:Y:S05]  /*bdb0*/  @!P1 BRA `(.L_x_130) ;  /* 0xfffffffc00ec9947 */ /* 0x008fea000383ffff */
[----:B------:R-:W-:Y:S05]  /*bdc0*/  BRA `(.L_x_129) ;  /* 0xffffffac00e07947 */ /* 0x000fea000383ffff */
.L_x_132:
[----:B-1----:R1:W4:Y:S02]  /*bdd0*/  SYNCS.PHASECHK.TRANS64.TRYWAIT P0, [R183+URZ+0x1f0], R0 ;  /* 0x0001f000b70075a7 */ /* 0x00232400080011ff */
[----:B----4-:R-:W-:Y:S05]  /*bde0*/  @!P0 NANOSLEEP.SYNCS 0x989680 ;  /* 0x009896800000895d */ /* 0x010fea0003900000 */
[----:B------:R-:W4:Y:S02]  /*bdf0*/  @!P0 SYNCS.PHASECHK.TRANS64 P0, [R183+URZ+0x1f0], R0 ;  /* 0x0001f000b70085a7 */ /* 0x000f2400080010ff */
[----:B----4-:R-:W-:Y:S05]  /*be00*/  @!P0 BRA `(.L_x_132) ;  /* 0xfffffffc00f08947 */ /* 0x010fea000383ffff */
[----:B------:R-:W-:Y:S05]  /*be10*/  BRA `(.L_x_131) ;  /* 0xffffffb000187947 */ /* 0x000fea000383ffff */
.L_x_141:
[----:B--2---:R2:W4:Y:S02]  /*be20*/  SYNCS.PHASECHK.TRANS64.TRYWAIT P0, [R3+URZ+0x190], R0 ;  /* 0x00019000030075a7 */ /* 0x00452400080011ff */
[----:B----4-:R-:W-:Y:S05]  /*be30*/  @!P0 NANOSLEEP.SYNCS 0x989680 ;  /* 0x009896800000895d */ /* 0x010fea0003900000 */
[----:B------:R-:W4:Y:S02]  /*be40*/  @!P0 SYNCS.PHASECHK.TRANS64 P0, [R3+URZ+0x190], R0 ;  /* 0x00019000030085a7 */ /* 0x000f2400080010ff */
[----:B----4-:R-:W-:Y:S05]  /*be50*/  @!P0 BRA `(.L_x_141) ;  /* 0xfffffffc00f08947 */ /* 0x010fea000383ffff */
[----:B------:R-:W-:Y:S05]  /*be60*/  BRA `(.L_x_140) ;  /* 0xffffffc000c87947 */ /* 0x000fea000383ffff */
.L_x_150:
[----:B-1----:R1:W4:Y:S02]  /*be70*/  SYNCS.PHASECHK.TRANS64.TRYWAIT P0, [R4+URZ+0x190], R3 ;  /* 0x00019003040075a7 */ /* 0x00232400080011ff */
[----:B----4-:R-:W-:Y:S05]  /*be80*/  @!P0 NANOSLEEP.SYNCS 0x989680 ;  /* 0x009896800000895d */ /* 0x010fea0003900000 */
[----:B------:R-:W4:Y:S02]  /*be90*/  @!P0 SYNCS.PHASECHK.TRANS64 P0, [R4+URZ+0x190], R3 ;  /* 0x00019003040085a7 */ /* 0x000f2400080010ff */
[----:B----4-:R-:W-:Y:S05]  /*bea0*/  @!P0 BRA `(.L_x_150) ;  /* 0xfffffffc00f08947 */ /* 0x010fea000383ffff */
[----:B------:R-:W-:Y:S05]  /*beb0*/  BRA `(.L_x_149) ;  /* 0xffffffd400c47947 */ /* 0x000fea000383ffff */
        .weak           $__internal_0_$__cuda_sm10x_tcgen05_guardrail_trap_col_being_dealloced_not_returned_by_alloc
        .type           $__internal_0_$__cuda_sm10x_tcgen05_guardrail_trap_col_being_dealloced_not_returned_by_alloc,@function
        .size           $__internal_0_$__cuda_sm10x_tcgen05_guardrail_trap_col_being_dealloced_not_returned_by_alloc,($__internal_1_$__cuda_sm10x_tcgen05_guardrail_trap_phase_invalid_during_alloc - $__internal_0_$__cuda_sm10x_tcgen05_guardrail_trap_col_being_dealloced_not_returned_by_alloc)
$__internal_0_$__cuda_sm10x_tcgen05_guardrail_trap_col_being_dealloced_not_returned_by_alloc:
[----:B------:R-:W-:Y:S05]  /*bec0*/  BPT.TRAP 0x1 ;  /* 0x000000040000795c */ /* 0x000fea0000300000 */
[----:B------:R-:W-:-:S04]  /*bed0*/  HFMA2 R3, -RZ, RZ, 0, 0 ;  /* 0x00000000ff037431 */ /* 0x000fc800000001ff */
[----:B------:R-:W-:Y:S05]  /*bee0*/  RET.REL.NODEC R2 `(_ZN7cutlass13device_kernelINS_4gemm6kernel13GemmUniversalIN4cute5tupleIJiiiiEEENS1_10collective13CollectiveMmaINS1_35MainloopSm100TmaUmmaWarpSpecializedILi25ELi2ELi2ENS5_IJNS4_1CILi2EEENSA_ILi1EEESC_EEEEENS5_IJNSA_ILi256EEENSA_ILi192EEENSA_ILi16EEEEEENS_10bfloat16_tENS5_IJlSC_lEEESJ_SK_NS4_8TiledMMAINS4_8MMA_AtomIJNS4_26SM100_MMA_F16BF16_2x1SM_SSISJ_SJ_fLi256ELi192ELNS4_4UMMA5MajorE0ELSP_0ELNSO_7ScaleInE0ELSQ_0EEEEEENS4_6LayoutINS5_IJSC_SC_SC_EEENS5_IJNSA_ILi0EEESV_SV_EEEEENS5_IJNS4_10UnderscoreESY_SY_EEEEENS4_18SM100_TMA_2SM_LOADENS4_14ComposedLayoutINS4_7SwizzleILi1ELi4ELi3EEENS4_18smem_ptr_flag_bitsILi16EEENST_INS5_IJNSA_ILi8EEESH_EEENS5_IJSH_SC_EEEEEEEvNS4_8identityES11_S1B_vS1C_EENS_8epilogue10collective18CollectiveEpilogueINS1E_23Sm100TmaWarpSpecializedILi3ELi2ELi64ELb1ELb0EEEJNS5_IJNSA_ILi128EEESG_SH_EEENS5_IJNST_IS1J_SC_EENST_INSA_ILi64EEESC_EEEEESJ_SK_SJ_SK_NS1E_6fusion15FusionCallbacksIS1I_NS1P_17LinearCombinationISJ_fSJ_fLNS_15FloatRoundStyleE2EEES1K_S1O_JEEENS4_5SM1004TMEM4LOAD26SM100_TMEM_LOAD_32dp32b64xENS4_13SM90_TMA_LOADENS12_INS13_ILi3ELi4ELi3EEES16_NST_INS5_IJS17_S1M_EEENS5_IJS1M_SC_EEEEEEENS4_39AutoVectorizingCopyWithAssumedAlignmentILi128EEENS4_14SM90_TMA_STOREES24_S26_S26_EEEvvEEEEvNT_6ParamsE) ;  /* 0xffffff4002447950 */ /* 0x000fea0003c3ffff */
        .weak           $__internal_1_$__cuda_sm10x_tcgen05_guardrail_trap_phase_invalid_during_alloc
        .type           $__internal_1_$__cuda_sm10x_tcgen05_guardrail_trap_phase_invalid_during_alloc,@function
        .size           $__internal_1_$__cuda_sm10x_tcgen05_guardrail_trap_phase_invalid_during_alloc,($__internal_2_$__cuda_sm10x_tcgen05_guardrail_trap_unallocated_columns_being_dealloced - $__internal_1_$__cuda_sm10x_tcgen05_guardrail_trap_phase_invalid_during_alloc)
$__internal_1_$__cuda_sm10x_tcgen05_guardrail_trap_phase_invalid_during_alloc:
[----:B------:R-:W-:Y:S05]  /*bef0*/  BPT.TRAP 0x1 ;  /* 0x000000040000795c */ /* 0x000fea0000300000 */
[----:B------:R-:W-:-:S04]  /*bf00*/  MOV R3, 0x0 ;  /* 0x0000000000037802 */ /* 0x000fc80000000f00 */
[----:B------:R-:W-:Y:S05]  /*bf10*/  RET.REL.NODEC R2 `(_ZN7cutlass13device_kernelINS_4gemm6kernel13GemmUniversalIN4cute5tupleIJiiiiEEENS1_10collective13CollectiveMmaINS1_35MainloopSm100TmaUmmaWarpSpecializedILi25ELi2ELi2ENS5_IJNS4_1CILi2EEENSA_ILi1EEESC_EEEEENS5_IJNSA_ILi256EEENSA_ILi192EEENSA_ILi16EEEEEENS_10bfloat16_tENS5_IJlSC_lEEESJ_SK_NS4_8TiledMMAINS4_8MMA_AtomIJNS4_26SM100_MMA_F16BF16_2x1SM_SSISJ_SJ_fLi256ELi192ELNS4_4UMMA5MajorE0ELSP_0ELNSO_7ScaleInE0ELSQ_0EEEEEENS4_6LayoutINS5_IJSC_SC_SC_EEENS5_IJNSA_ILi0EEESV_SV_EEEEENS5_IJNS4_10UnderscoreESY_SY_EEEEENS4_18SM100_TMA_2SM_LOADENS4_14ComposedLayoutINS4_7SwizzleILi1ELi4ELi3EEENS4_18smem_ptr_flag_bitsILi16EEENST_INS5_IJNSA_ILi8EEESH_EEENS5_IJSH_SC_EEEEEEEvNS4_8identityES11_S1B_vS1C_EENS_8epilogue10collective18CollectiveEpilogueINS1E_23Sm100TmaWarpSpecializedILi3ELi2ELi64ELb1ELb0EEEJNS5_IJNSA_ILi128EEESG_SH_EEENS5_IJNST_IS1J_SC_EENST_INSA_ILi64EEESC_EEEEESJ_SK_SJ_SK_NS1E_6fusion15FusionCallbacksIS1I_NS1P_17LinearCombinationISJ_fSJ_fLNS_15FloatRoundStyleE2EEES1K_S1O_JEEENS4_5SM1004TMEM4LOAD26SM100_TMEM_LOAD_32dp32b64xENS4_13SM90_TMA_LOADENS12_INS13_ILi3ELi4ELi3EEES16_NST_INS5_IJS17_S1M_EEENS5_IJS1M_SC_EEEEEEENS4_39AutoVectorizingCopyWithAssumedAlignmentILi128EEENS4_14SM90_TMA_STOREES24_S26_S26_EEEvvEEEEvNT_6ParamsE) ;  /* 0xffffff4002387950 */ /* 0x000fea0003c3ffff */
        .weak           $__internal_2_$__cuda_sm10x_tcgen05_guardrail_trap_unallocated_columns_being_dealloced
        .type           $__internal_2_$__cuda_sm10x_tcgen05_guardrail_trap_unallocated_columns_being_dealloced,@function
        .size           $__internal_2_$__cuda_sm10x_tcgen05_guardrail_trap_unallocated_columns_being_dealloced,(.L_x_242 - $__internal_2_$__cuda_sm10x_tcgen05_guardrail_trap_unallocated_columns_being_dealloced)
$__internal_2_$__cuda_sm10x_tcgen05_guardrail_trap_unallocated_columns_being_dealloced:
[----:B------:R-:W-:Y:S05]  /*bf20*/  BPT.TRAP 0x1 ;  /* 0x000000040000795c */ /* 0x000fea0000300000 */
[----:B------:R-:W-:-:S04]  /*bf30*/  HFMA2 R3, -RZ, RZ, 0, 0 ;  /* 0x00000000ff037431 */ /* 0x000fc800000001ff */
[----:B------:R-:W-:Y:S05]  /*bf40*/  RET.REL.NODEC R2 `(_ZN7cutlass13device_kernelINS_4gemm6kernel13GemmUniversalIN4cute5tupleIJiiiiEEENS1_10collective13CollectiveMmaINS1_35MainloopSm100TmaUmmaWarpSpecializedILi25ELi2ELi2ENS5_IJNS4_1CILi2EEENSA_ILi1EEESC_EEEEENS5_IJNSA_ILi256EEENSA_ILi192EEENSA_ILi16EEEEEENS_10bfloat16_tENS5_IJlSC_lEEESJ_SK_NS4_8TiledMMAINS4_8MMA_AtomIJNS4_26SM100_MMA_F16BF16_2x1SM_SSISJ_SJ_fLi256ELi192ELNS4_4UMMA5MajorE0ELSP_0ELNSO_7ScaleInE0ELSQ_0EEEEEENS4_6LayoutINS5_IJSC_SC_SC_EEENS5_IJNSA_ILi0EEESV_SV_EEEEENS5_IJNS4_10UnderscoreESY_SY_EEEEENS4_18SM100_TMA_2SM_LOADENS4_14ComposedLayoutINS4_7SwizzleILi1ELi4ELi3EEENS4_18smem_ptr_flag_bitsILi16EEENST_INS5_IJNSA_ILi8EEESH_EEENS5_IJSH_SC_EEEEEEEvNS4_8identityES11_S1B_vS1C_EENS_8epilogue10collective18CollectiveEpilogueINS1E_23Sm100TmaWarpSpecializedILi3ELi2ELi64ELb1ELb0EEEJNS5_IJNSA_ILi128EEESG_SH_EEENS5_IJNST_IS1J_SC_EENST_INSA_ILi64EEESC_EEEEESJ_SK_SJ_SK_NS1E_6fusion15FusionCallbacksIS1I_NS1P_17LinearCombinationISJ_fSJ_fLNS_15FloatRoundStyleE2EEES1K_S1O_JEEENS4_5SM1004TMEM4LOAD26SM100_TMEM_LOAD_32dp32b64xENS4_13SM90_TMA_LOADENS12_INS13_ILi3ELi4ELi3EEES16_NST_INS5_IJS17_S1M_EEENS5_IJS1M_SC_EEEEEEENS4_39AutoVectorizingCopyWithAssumedAlignmentILi128EEENS4_14SM90_TMA_STOREES24_S26_S26_EEEvvEEEEvNT_6ParamsE) ;  /* 0xffffff40022c7950 */ /* 0x000fea0003c3ffff */
.L_x_241:
[----:B------:R-:W-:-:S00]  /*bf50*/  BRA `(.L_x_241) ;  /* 0xfffffffc00fc7947 */ /* 0x000fc0000383ffff */
[----:B------:R-:W-:-:S00]  /*bf60*/  NOP ;  /* 0x0000000000007918 */ /* 0x000fc00000000000 */
        /* <DEDUP_REMOVED lines=9> */
.L_x_242:


//--------------------- .nv.global.init           --------------------------
	.section	.nv.global.init,"aw",@progbits
.nv.global.init:
	.type		$str$27,@object
	.size		$str$27,($str$28 - $str$27)
$str$27:
        /*0000*/ 	.byte	0x28, 0x61, 0x64, 0x64, 0x72, 0x65, 0x73, 0x73, 0x20, 0x26, 0x20, 0x6d, 0x61, 0x73, 0x6b, 0x29
        /*0010*/ 	.byte	0x20, 0x3d, 0x3d, 0x20, 0x30, 0x00
	.type		$str$28,@object
	.size		$str$28,($str$26 - $str$28)
$str$28:
        /*0016*/ 	.byte	0x2f, 0x74, 0x6d, 0x70, 0x2f, 0x63, 0x75, 0x74, 0x6c, 0x61, 0x73, 0x73, 0x5f, 0x73, 0x77, 0x65
        /*0026*/ 	.byte	0x65, 0x70, 0x5f, 0x73, 0x72, 0x63, 0x2f, 0x69, 0x6e, 0x63, 0x6c, 0x75, 0x64, 0x65, 0x2f, 0x63
        /*0036*/ 	.byte	0x75, 0x74, 0x65, 0x2f, 0x70, 0x6f, 0x69, 0x6e, 0x74, 0x65, 0x72, 0x5f, 0x66, 0x6c, 0x61, 0x67
        /*0046*/ 	.byte	0x67, 0x65, 0x64, 0x2e, 0x68, 0x70, 0x70, 0x00
	.type		$str$26,@object
	.size		$str$26,($str$25 - $str$26)
$str$26:
        /*004e*/ 	.byte	0x2f, 0x74, 0x6d, 0x70, 0x2f, 0x63, 0x75, 0x74, 0x6c, 0x61, 0x73, 0x73, 0x5f, 0x73, 0x77, 0x65
        /*005e*/ 	.byte	0x65, 0x70, 0x5f, 0x73, 0x72, 0x63, 0x2f, 0x69, 0x6e, 0x63, 0x6c, 0x75, 0x64, 0x65, 0x2f, 0x63
        /*006e*/ 	.byte	0x75, 0x74, 0x65, 0x2f, 0x61, 0x74, 0x6f, 0x6d, 0x2f, 0x63, 0x6f, 0x70, 0x79, 0x5f, 0x74, 0x72
        /*007e*/ 	.byte	0x61, 0x69, 0x74, 0x73, 0x5f, 0x73, 0x6d, 0x31, 0x30, 0x30, 0x2e, 0x68, 0x70, 0x70, 0x00
	.type		$str$25,@object
	.size		$str$25,(__unnamed_1 - $str$25)
$str$25:
        /*008d*/ 	.byte	0x28, 0x28, 0x75, 0x69, 0x6e, 0x74, 0x33, 0x32, 0x5f, 0x74, 0x28, 0x74, 0x68, 0x72, 0x65, 0x61
        /*009d*/ 	.byte	0x64, 0x49, 0x64, 0x78, 0x2e, 0x78, 0x29, 0x20, 0x2f, 0x20, 0x33, 0x32, 0x29, 0x20, 0x25, 0x20
        /*00ad*/ 	.byte	0x34, 0x29, 0x20, 0x3d, 0x3d, 0x20, 0x28, 0x28, 0x28, 0x74, 0x6d, 0x65, 0x6d, 0x5f, 0x61, 0x64
        /*00bd*/ 	.byte	0x64, 0x72, 0x20, 0x3e, 0x3e, 0x20, 0x31, 0x36, 0x29, 0x20, 0x2f, 0x20, 0x33, 0x32, 0x29, 0x20
        /*00cd*/ 	.byte	0x25, 0x20, 0x34, 0x29, 0x00
	.type		__unnamed_1,@object
	.size		__unnamed_1,(__unnamed_2 - __unnamed_1)
__unnamed_1:
        /*00d2*/ 	.byte	0x61, 0x75, 0x74, 0x6f, 0x20, 0x63, 0x75, 0x74, 0x65, 0x3a, 0x3a, 0x61, 0x73, 0x5f, 0x70, 0x6f
        /* <DEDUP_REMOVED lines=24> */
        /*0262*/ 	.byte	0x38, 0x31, 0x39, 0x32, 0x3e, 0x3e, 0x3e, 0x3e, 0x5d, 0x00
	.type		__unnamed_2,@object
	.size		__unnamed_2,(.L_2 - __unnamed_2)
__unnamed_2:
        /* <DEDUP_REMOVED lines=43> */
        /*051c*/ 	.byte	0x74, 0x65, 0x3a, 0x3a, 0x43, 0x3c, 0x30, 0x3e, 0x3e, 0x3e, 0x3e, 0x5d, 0x00
.L_2:


//--------------------- .nv.shared._ZN7cutlass13device_kernelINS_4gemm6kernel13GemmUniversalIN4cute5tupleIJiiiiEEENS1_10collective13CollectiveMmaINS1_35MainloopSm100TmaUmmaWarpSpecializedILi25ELi2ELi2ENS5_IJNS4_1CILi2EEENSA_ILi1EEESC_EEEEENS5_IJNSA_ILi256EEENSA_ILi192EEENSA_ILi16EEEEEENS_10bfloat16_tENS5_IJlSC_lEEESJ_SK_NS4_8TiledMMAINS4_8MMA_AtomIJNS4_26SM100_MMA_F16BF16_2x1SM_SSISJ_SJ_fLi256ELi192ELNS4_4UMMA5MajorE0ELSP_0ELNSO_7ScaleInE0ELSQ_0EEEEEENS4_6LayoutINS5_IJSC_SC_SC_EEENS5_IJNSA_ILi0EEESV_SV_EEEEENS5_IJNS4_10UnderscoreESY_SY_EEEEENS4_18SM100_TMA_2SM_LOADENS4_14ComposedLayoutINS4_7SwizzleILi1ELi4ELi3EEENS4_18smem_ptr_flag_bitsILi16EEENST_INS5_IJNSA_ILi8EEESH_EEENS5_IJSH_SC_EEEEEEEvNS4_8identityES11_S1B_vS1C_EENS_8epilogue10collective18CollectiveEpilogueINS1E_23Sm100TmaWarpSpecializedILi3ELi2ELi64ELb1ELb0EEEJNS5_IJNSA_ILi128EEESG_SH_EEENS5_IJNST_IS1J_SC_EENST_INSA_ILi64EEESC_EEEEESJ_SK_SJ_SK_NS1E_6fusion15FusionCallbacksIS1I_NS1P_17LinearCombinationISJ_fSJ_fLNS_15FloatRoundStyleE2EEES1K_S1O_JEEENS4_5SM1004TMEM4LOAD26SM100_TMEM_LOAD_32dp32b64xENS4_13SM90_TMA_LOADENS12_INS13_ILi3ELi4ELi3EEES16_NST_INS5_IJS17_S1M_EEENS5_IJS1M_SC_EEEEEEENS4_39AutoVectorizingCopyWithAssumedAlignmentILi128EEENS4_14SM90_TMA_STOREES24_S26_S26_EEEvvEEEEvNT_6ParamsE --------------------------
	.section	.nv.shared._ZN7cutlass13device_kernelINS_4gemm6kernel13GemmUniversalIN4cute5tupleIJiiiiEEENS1_10collective13CollectiveMmaINS1_35MainloopSm100TmaUmmaWarpSpecializedILi25ELi2ELi2ENS5_IJNS4_1CILi2EEENSA_ILi1EEESC_EEEEENS5_IJNSA_ILi256EEENSA_ILi192EEENSA_ILi16EEEEEENS_10bfloat16_tENS5_IJlSC_lEEESJ_SK_NS4_8TiledMMAINS4_8MMA_AtomIJNS4_26SM100_MMA_F16BF16_2x1SM_SSISJ_SJ_fLi256ELi192ELNS4_4UMMA5MajorE0ELSP_0ELNSO_7ScaleInE0ELSQ_0EEEEEENS4_6LayoutINS5_IJSC_SC_SC_EEENS5_IJNSA_ILi0EEESV_SV_EEEEENS5_IJNS4_10UnderscoreESY_SY_EEEEENS4_18SM100_TMA_2SM_LOADENS4_14ComposedLayoutINS4_7SwizzleILi1ELi4ELi3EEENS4_18smem_ptr_flag_bitsILi16EEENST_INS5_IJNSA_ILi8EEESH_EEENS5_IJSH_SC_EEEEEEEvNS4_8identityES11_S1B_vS1C_EENS_8epilogue10collective18CollectiveEpilogueINS1E_23Sm100TmaWarpSpecializedILi3ELi2ELi64ELb1ELb0EEEJNS5_IJNSA_ILi128EEESG_SH_EEENS5_IJNST_IS1J_SC_EENST_INSA_ILi64EEESC_EEEEESJ_SK_SJ_SK_NS1E_6fusion15FusionCallbacksIS1I_NS1P_17LinearCombinationISJ_fSJ_fLNS_15FloatRoundStyleE2EEES1K_S1O_JEEENS4_5SM1004TMEM4LOAD26SM100_TMEM_LOAD_32dp32b64xENS4_13SM90_TMA_LOADENS12_INS13_ILi3ELi4ELi3EEES16_NST_INS5_IJS17_S1M_EEENS5_IJS1M_SC_EEEEEEENS4_39AutoVectorizingCopyWithAssumedAlignmentILi128EEENS4_14SM90_TMA_STOREES24_S26_S26_EEEvvEEEEvNT_6ParamsE,"aw",@nobits
	.sectionflags	@""
	.align	16
	.zero		1024


//--------------------- .nv.shared.reserved.0     --------------------------
	.section	.nv.shared.reserved.0,"aw",@nobits
	.weak		__nv_reservedSMEM_offset_0_alias
	.size		__nv_reservedSMEM_offset_0_alias, 0, 64
	.other		__nv_reservedSMEM_offset_0_alias,@"STO_CUDA_RESERVED_SHARED STV_DEFAULT"
__nv_reservedSMEM_offset_0_alias:
	.zero		0
.nv.shared.reserved.0:
	.zero		64
	.weak		__nv_reservedSMEM_tcgen05_partition
	.type		__nv_reservedSMEM_tcgen05_partition,@object
	.size		__nv_reservedSMEM_tcgen05_partition,(.L_0 - __nv_reservedSMEM_tcgen05_partition)
__nv_reservedSMEM_tcgen05_partition:
	.zero		32
.L_0:


//--------------------- .nv.global                --------------------------
	.section	.nv.global,"aw",@nobits
.nv.global:
	.type		_ZN40_INTERNAL_1a291886_4_k_cu_8c7fc27c_276474cute1_E,@object
	.size		_ZN40_INTERNAL_1a291886_4_k_cu_8c7fc27c_276474cute1_E,(_ZN40_INTERNAL_1a291886_4_k_cu_8c7fc27c_276474cuda3std3__45__cpo6cbeginE - _ZN40_INTERNAL_1a291886_4_k_cu_8c7fc27c_276474cute1_E)
_ZN40_INTERNAL_1a291886_4_k_cu_8c7fc27c_276474cute1_E:
	.zero		1
	.type		_ZN40_INTERNAL_1a291886_4_k_cu_8c7fc27c_276474cuda3std3__45__cpo6cbeginE,@object
	.size		_ZN40_INTERNAL_1a291886_4_k_cu_8c7fc27c_276474cuda3std3__45__cpo6cbeginE,(_ZN40_INTERNAL_1a291886_4_k_cu_8c7fc27c_276474cuda3std3__48in_placeE - _ZN40_INTERNAL_1a291886_4_k_cu_8c7fc27c_276474cuda3std3__45__cpo6cbeginE)
_ZN40_INTERNAL_1a291886_4_k_cu_8c7fc27c_276474cuda3std3__45__cpo6cbeginE:
	.zero		1
	.type		_ZN40_INTERNAL_1a291886_4_k_cu_8c7fc27c_276474cuda3std3__48in_placeE,@object
	.size		_ZN40_INTERNAL_1a291886_4_k_cu_8c7fc27c_276474cuda3std3__48in_placeE,(_ZN40_INTERNAL_1a291886_4_k_cu_8c7fc27c_276474cuda3std6ranges3__45__cpo9iter_moveE - _ZN40_INTERNAL_1a291886_4_k_cu_8c7fc27c_276474cuda3std3__48in_placeE)
_ZN40_INTERNAL_1a291886_4_k_cu_8c7fc27c_276474cuda3std3__48in_placeE:
	.zero		1
	.type		_ZN40_INTERNAL_1a291886_4_k_cu_8c7fc27c_276474cuda3std6ranges3__45__cpo9iter_moveE,@object
	.size		_ZN40_INTERNAL_1a291886_4_k_cu_8c7fc27c_276474cuda3std6ranges3__45__cpo9iter_moveE,(_ZN40_INTERNAL_1a291886_4_k_cu_8c7fc27c_276474cuda3std3__45__cpo5beginE - _ZN40_INTERNAL_1a291886_4_k_cu_8c7fc27c_276474cuda3std6ranges3__45__cpo9iter_moveE)
_ZN40_INTERNAL_1a291886_4_k_cu_8c7fc27c_276474cuda3std6ranges3__45__cpo9iter_moveE:
	.zero		1
	.type		_ZN40_INTERNAL_1a291886_4_k_cu_8c7fc27c_276474cuda3std3__45__cpo5beginE,@object
	.size		_ZN40_INTERNAL_1a291886_4_k_cu_8c7fc27c_276474cuda3std3__45__cpo5beginE,(_ZN40_INTERNAL_1a291886_4_k_cu_8c7fc27c_276474cuda3std3__442_GLOBAL__N__1a291886_4_k_cu_8c7fc27c_276476ignoreE - _ZN40_INTERNAL_1a291886_4_k_cu_8c7fc27c_276474cuda3std3__45__cpo5beginE)
_ZN40_INTERNAL_1a291886_4_k_cu_8c7fc27c_276474cuda3std3__45__cpo5beginE:
	.zero		1
	.type		_ZN40_INTERNAL_1a291886_4_k_cu_8c7fc27c_276474cuda3std3__442_GLOBAL__N__1a291886_4_k_cu_8c7fc27c_276476ignoreE,@object
	.size		_ZN40_INTERNAL_1a291886_4_k_cu_8c7fc27c_276474cuda3std3__442_GLOBAL__N__1a291886_4_k_cu_8c7fc27c_276476ignoreE,(_ZN40_INTERNAL_1a291886_4_k_cu_8c7fc27c_276474cute7productE - _ZN40_INTERNAL_1a291886_4_k_cu_8c7fc27c_276474cuda3std3__442_GLOBAL__N__1a291886_4_k_cu_8c7fc27c_276476ignoreE)
_ZN40_INTERNAL_1a291886_4_k_cu_8c7fc27c_276474cuda3std3__442_GLOBAL__N__1a291886_4_k_cu_8c7fc27c_276476ignoreE:
	.zero		1
	.type		_ZN40_INTERNAL_1a291886_4_k_cu_8c7fc27c_276474cute7productE,@object
	.size		_ZN40_INTERNAL_1a291886_4_k_cu_8c7fc27c_276474cute7productE,(_ZN40_INTERNAL_1a291886_4_k_cu_8c7fc27c_276474cuda3std3__45__cpo3endE - _ZN40_INTERNAL_1a291886_4_k_cu_8c7fc27c_276474cute7productE)
_ZN40_INTERNAL_1a291886_4_k_cu_8c7fc27c_276474cute7productE:
	.zero		1
	.type		_ZN40_INTERNAL_1a291886_4_k_cu_8c7fc27c_276474cuda3std3__45__cpo3endE,@object
	.size		_ZN40_INTERNAL_1a291886_4_k_cu_8c7fc27c_276474cuda3std3__45__cpo3endE,(_ZN40_INTERNAL_1a291886_4_k_cu_8c7fc27c_276474cuda3std3__419piecewise_constructE - _ZN40_INTERNAL_1a291886_4_k_cu_8c7fc27c_276474cuda3std3__45__cpo3endE)
_ZN40_INTERNAL_1a291886_4_k_cu_8c7fc27c_276474cuda3std3__45__cpo3endE:
	.zero		1
	.type		_ZN40_INTERNAL_1a291886_4_k_cu_8c7fc27c_276474cuda3std3__419piecewise_constructE,@object
	.size		_ZN40_INTERNAL_1a291886_4_k_cu_8c7fc27c_276474cuda3std3__419piecewise_constructE,(_ZN40_INTERNAL_1a291886_4_k_cu_8c7fc27c_276474cuda3std3__45__cpo4cendE - _ZN40_INTERNAL_1a291886_4_k_cu_8c7fc27c_276474cuda3std3__419piecewise_constructE)
_ZN40_INTERNAL_1a291886_4_k_cu_8c7fc27c_276474cuda3std3__419piecewise_constructE:
	.zero		1
	.type		_ZN40_INTERNAL_1a291886_4_k_cu_8c7fc27c_276474cuda3std3__45__cpo4cendE,@object
	.size		_ZN40_INTERNAL_1a291886_4_k_cu_8c7fc27c_276474cuda3std3__45__cpo4cendE,(_ZN40_INTERNAL_1a291886_4_k_cu_8c7fc27c_276474cuda3std6ranges3__45__cpo4swapE - _ZN40_INTERNAL_1a291886_4_k_cu_8c7fc27c_276474cuda3std3__45__cpo4cendE)
_ZN40_INTERNAL_1a291886_4_k_cu_8c7fc27c_276474cuda3std3__45__cpo4cendE:
	.zero		1
	.type		_ZN40_INTERNAL_1a291886_4_k_cu_8c7fc27c_276474cuda3std6ranges3__45__cpo4swapE,@object
	.size		_ZN40_INTERNAL_1a291886_4_k_cu_8c7fc27c_276474cuda3std6ranges3__45__cpo4swapE,(.L_10 - _ZN40_INTERNAL_1a291886_4_k_cu_8c7fc27c_276474cuda3std6ranges3__45__cpo4swapE)
_ZN40_INTERNAL_1a291886_4_k_cu_8c7fc27c_276474cuda3std6ranges3__45__cpo4swapE:
	.zero		1
.L_10:


//--------------------- .nv.constant0._ZN7cutlass13device_kernelINS_4gemm6kernel13GemmUniversalIN4cute5tupleIJiiiiEEENS1_10collective13CollectiveMmaINS1_35MainloopSm100TmaUmmaWarpSpecializedILi25ELi2ELi2ENS5_IJNS4_1CILi2EEENSA_ILi1EEESC_EEEEENS5_IJNSA_ILi256EEENSA_ILi192EEENSA_ILi16EEEEEENS_10bfloat16_tENS5_IJlSC_lEEESJ_SK_NS4_8TiledMMAINS4_8MMA_AtomIJNS4_26SM100_MMA_F16BF16_2x1SM_SSISJ_SJ_fLi256ELi192ELNS4_4UMMA5MajorE0ELSP_0ELNSO_7ScaleInE0ELSQ_0EEEEEENS4_6LayoutINS5_IJSC_SC_SC_EEENS5_IJNSA_ILi0EEESV_SV_EEEEENS5_IJNS4_10UnderscoreESY_SY_EEEEENS4_18SM100_TMA_2SM_LOADENS4_14ComposedLayoutINS4_7SwizzleILi1ELi4ELi3EEENS4_18smem_ptr_flag_bitsILi16EEENST_INS5_IJNSA_ILi8EEESH_EEENS5_IJSH_SC_EEEEEEEvNS4_8identityES11_S1B_vS1C_EENS_8epilogue10collective18CollectiveEpilogueINS1E_23Sm100TmaWarpSpecializedILi3ELi2ELi64ELb1ELb0EEEJNS5_IJNSA_ILi128EEESG_SH_EEENS5_IJNST_IS1J_SC_EENST_INSA_ILi64EEESC_EEEEESJ_SK_SJ_SK_NS1E_6fusion15FusionCallbacksIS1I_NS1P_17LinearCombinationISJ_fSJ_fLNS_15FloatRoundStyleE2EEES1K_S1O_JEEENS4_5SM1004TMEM4LOAD26SM100_TMEM_LOAD_32dp32b64xENS4_13SM90_TMA_LOADENS12_INS13_ILi3ELi4ELi3EEES16_NST_INS5_IJS17_S1M_EEENS5_IJS1M_SC_EEEEEEENS4_39AutoVectorizingCopyWithAssumedAlignmentILi128EEENS4_14SM90_TMA_STOREES24_S26_S26_EEEvvEEEEvNT_6ParamsE --------------------------
	.section	.nv.constant0._ZN7cutlass13device_kernelINS_4gemm6kernel13GemmUniversalIN4cute5tupleIJiiiiEEENS1_10collective13CollectiveMmaINS1_35MainloopSm100TmaUmmaWarpSpecializedILi25ELi2ELi2ENS5_IJNS4_1CILi2EEENSA_ILi1EEESC_EEEEENS5_IJNSA_ILi256EEENSA_ILi192EEENSA_ILi16EEEEEENS_10bfloat16_tENS5_IJlSC_lEEESJ_SK_NS4_8TiledMMAINS4_8MMA_AtomIJNS4_26SM100_MMA_F16BF16_2x1SM_SSISJ_SJ_fLi256ELi192ELNS4_4UMMA5MajorE0ELSP_0ELNSO_7ScaleInE0ELSQ_0EEEEEENS4_6LayoutINS5_IJSC_SC_SC_EEENS5_IJNSA_ILi0EEESV_SV_EEEEENS5_IJNS4_10UnderscoreESY_SY_EEEEENS4_18SM100_TMA_2SM_LOADENS4_14ComposedLayoutINS4_7SwizzleILi1ELi4ELi3EEENS4_18smem_ptr_flag_bitsILi16EEENST_INS5_IJNSA_ILi8EEESH_EEENS5_IJSH_SC_EEEEEEEvNS4_8identityES11_S1B_vS1C_EENS_8epilogue10collective18CollectiveEpilogueINS1E_23Sm100TmaWarpSpecializedILi3ELi2ELi64ELb1ELb0EEEJNS5_IJNSA_ILi128EEESG_SH_EEENS5_IJNST_IS1J_SC_EENST_INSA_ILi64EEESC_EEEEESJ_SK_SJ_SK_NS1E_6fusion15FusionCallbacksIS1I_NS1P_17LinearCombinationISJ_fSJ_fLNS_15FloatRoundStyleE2EEES1K_S1O_JEEENS4_5SM1004TMEM4LOAD26SM100_TMEM_LOAD_32dp32b64xENS4_13SM90_TMA_LOADENS12_INS13_ILi3ELi4ELi3EEES16_NST_INS5_IJS17_S1M_EEENS5_IJS1M_SC_EEEEEEENS4_39AutoVectorizingCopyWithAssumedAlignmentILi128EEENS4_14SM90_TMA_STOREES24_S26_S26_EEEvvEEEEvNT_6ParamsE,"a",@progbits
	.sectionflags	@""
	.align	4
.nv.constant0._ZN7cutlass13device_kernelINS_4gemm6kernel13GemmUniversalIN4cute5tupleIJiiiiEEENS1_10collective13CollectiveMmaINS1_35MainloopSm100TmaUmmaWarpSpecializedILi25ELi2ELi2ENS5_IJNS4_1CILi2EEENSA_ILi1EEESC_EEEEENS5_IJNSA_ILi256EEENSA_ILi192EEENSA_ILi16EEEEEENS_10bfloat16_tENS5_IJlSC_lEEESJ_SK_NS4_8TiledMMAINS4_8MMA_AtomIJNS4_26SM100_MMA_F16BF16_2x1SM_SSISJ_SJ_fLi256ELi192ELNS4_4UMMA5MajorE0ELSP_0ELNSO_7ScaleInE0ELSQ_0EEEEEENS4_6LayoutINS5_IJSC_SC_SC_EEENS5_IJNSA_ILi0EEESV_SV_EEEEENS5_IJNS4_10UnderscoreESY_SY_EEEEENS4_18SM100_TMA_2SM_LOADENS4_14ComposedLayoutINS4_7SwizzleILi1ELi4ELi3EEENS4_18smem_ptr_flag_bitsILi16EEENST_INS5_IJNSA_ILi8EEESH_EEENS5_IJSH_SC_EEEEEEEvNS4_8identityES11_S1B_vS1C_EENS_8epilogue10collective18CollectiveEpilogueINS1E_23Sm100TmaWarpSpecializedILi3ELi2ELi64ELb1ELb0EEEJNS5_IJNSA_ILi128EEESG_SH_EEENS5_IJNST_IS1J_SC_EENST_INSA_ILi64EEESC_EEEEESJ_SK_SJ_SK_NS1E_6fusion15FusionCallbacksIS1I_NS1P_17LinearCombinationISJ_fSJ_fLNS_15FloatRoundStyleE2EEES1K_S1O_JEEENS4_5SM1004TMEM4LOAD26SM100_TMEM_LOAD_32dp32b64xENS4_13SM90_TMA_LOADENS12_INS13_ILi3ELi4ELi3EEES16_NST_INS5_IJS17_S1M_EEENS5_IJS1M_SC_EEEEEEENS4_39AutoVectorizingCopyWithAssumedAlignmentILi128EEENS4_14SM90_TMA_STOREES24_S26_S26_EEEvvEEEEvNT_6ParamsE:
	.zero		2944


//--------------------- SYMBOLS --------------------------

	.type		.nv.reservedSmem.offset0,@object
	.size		.nv.reservedSmem.offset0,0x4
	.type		.nv.reservedSmem.cap,@object
	.size		.nv.reservedSmem.cap,0x4
	.type		__assertfail,@function
